def matmul_kernel(
    a_ptr,
    b_ptr,
    c_ptr,
    M,
    N,
    K,
    stride_am,
    stride_ak,
    stride_bk,
    stride_bn,
    stride_cm,
    stride_cn,
    BLOCK_M: tl.constexpr,
    BLOCK_N: tl.constexpr,
    BLOCK_K: tl.constexpr,
    GROUP_M: tl.constexpr,
):
    pid = tl.program_id(axis=0)
    num_pid_m = tl.cdiv(M, BLOCK_M)
    num_pid_n = tl.cdiv(N, BLOCK_N)
    num_pid_in_group = GROUP_M * num_pid_n
    group_id = pid // num_pid_in_group
    first_pid_m = group_id * GROUP_M
    group_size_m = min(num_pid_m - first_pid_m, GROUP_M)
    pid_m = first_pid_m + ((pid % num_pid_in_group) % group_size_m)
    pid_n = (pid % num_pid_in_group) // group_size_m

    offs_am = (pid_m * BLOCK_M + tl.arange(0, BLOCK_M)) % M
    offs_bn = (pid_n * BLOCK_N + tl.arange(0, BLOCK_N)) % N
    offs_k = tl.arange(0, BLOCK_K)
    a_ptrs = a_ptr + offs_am[:, None] * stride_am + offs_k[None, :] * stride_ak
    b_ptrs = b_ptr + offs_k[:, None] * stride_bk + offs_bn[None, :] * stride_bn

    acc = tl.zeros((BLOCK_M, BLOCK_N), dtype=tl.float32)
    for kk in range(0, tl.cdiv(K, BLOCK_K)):
        a = tl.load(a_ptrs, mask=offs_k[None, :] < K - kk * BLOCK_K, other=0.0)
        b = tl.load(b_ptrs, mask=offs_k[:, None] < K - kk * BLOCK_K, other=0.0)
        acc = tl.dot(a, b, acc)
        a_ptrs += BLOCK_K * stride_ak
        b_ptrs += BLOCK_K * stride_bk

    c = acc.to(c_ptr.dtype.element_ty)
    offs_cm = pid_m * BLOCK_M + tl.arange(0, BLOCK_M)
    offs_cn = pid_n * BLOCK_N + tl.arange(0, BLOCK_N)
    c_ptrs = c_ptr + offs_cm[:, None] * stride_cm + offs_cn[None, :] * stride_cn
    mask = (offs_cm[:, None] < M) & (offs_cn[None, :] < N)
    tl.store(c_ptrs, c, mask=mask)

# config = {"BLOCK_K": 128, "BLOCK_M": 256, "BLOCK_N": 512, "GROUP_M": 8, "arch": "sm_100", "dtype": "fp8e5m2", "num_ctas": 1, "num_stages": 3, "num_warps": 16}
# arch = sm_100


// ===== COMPILED SASS (sm_100a) =====

	.target	sm_100a

	.elftype	@"ET_EXEC"


//--------------------- .note.nv.tkinfo           --------------------------
	.section	.note.nv.tkinfo,"",@"SHT_NOTE"
	.sectionflags	@"SHF_NOTE_NV_TKINFO"
	.tkinfo
        /*0018*/ 	.word	0x00000081
        /*0030*/ 	.string	""
        /*0030*/ 	.string	"ptxas-blackwell"
        /*0030*/ 	.string	"Cuda compilation tools, release 12.9, V12.9.86"
        /*0030*/ 	.string	"Build cuda_12.9.r12.9/compiler.36037853_0"
        /*0030*/ 	.string	"-v  -suppress-debug-info  -lineinfo  -arch sm_100a "



//--------------------- .note.nv.cuver            --------------------------
	.section	.note.nv.cuver,"",@"SHT_NOTE"
	.sectionflags	@"SHF_NOTE_NV_CUVER"
        /*0018*/ 	.short	0x0001
        /*001a*/ 	.short	0x0064
        /*001c*/ 	.short	0x0001
        /*001e*/ 	.short	0x0000
        /*0020*/ 	.short	0x0001
        /*0022*/ 	.short	0x0000


//--------------------- .nv.info                  --------------------------
	.section	.nv.info,"",@"SHT_CUDA_INFO"
	.align	4


	//----- nvinfo : EIATTR_REGCOUNT
	.align		4
        /*0000*/ 	.byte	0x04, 0x2f
        /*0002*/ 	.short	(.L_1 - .L_0)
	.align		4
.L_0:
        /*0004*/ 	.word	index@(matmul_kernel)
        /*0008*/ 	.word	0x00000020


	//----- nvinfo : EIATTR_FRAME_SIZE
	.align		4
.L_1:
        /*000c*/ 	.byte	0x04, 0x11
        /*000e*/ 	.short	(.L_3 - .L_2)
	.align		4
.L_2:
        /*0010*/ 	.word	index@(matmul_kernel)
        /*0014*/ 	.word	0x00003208


	//----- nvinfo : EIATTR_MIN_STACK_SIZE
	.align		4
.L_3:
        /*0018*/ 	.byte	0x04, 0x12
        /*001a*/ 	.short	(.L_5 - .L_4)
	.align		4
.L_4:
        /*001c*/ 	.word	index@(matmul_kernel)
        /*0020*/ 	.word	0x00003208
.L_5:


//--------------------- .nv.info.matmul_kernel    --------------------------
	.section	.nv.info.matmul_kernel,"",@"SHT_CUDA_INFO"
	.sectionflags	@""
	.align	4


	//----- nvinfo : EIATTR_CUDA_API_VERSION
	.align		4
        /*0000*/ 	.byte	0x04, 0x37
        /*0002*/ 	.short	(.L_7 - .L_6)
.L_6:
        /*0004*/ 	.word	0x00000081


	//----- nvinfo : EIATTR_KPARAM_INFO
	.align		4
.L_7:
        /*0008*/ 	.byte	0x04, 0x17
        /*000a*/ 	.short	(.L_9 - .L_8)
.L_8:
        /*000c*/ 	.word	0x00000000
        /*0010*/ 	.short	0x000d
        /*0012*/ 	.short	0x0048
        /*0014*/ 	.byte	0x00, 0xf4, 0x21, 0x00


	//----- nvinfo : EIATTR_KPARAM_INFO
	.align		4
.L_9:
        /*0018*/ 	.byte	0x04, 0x17
        /*001a*/ 	.short	(.L_11 - .L_10)
.L_10:
        /*001c*/ 	.word	0x00000000
        /*0020*/ 	.short	0x000c
        /*0022*/ 	.short	0x0040
        /*0024*/ 	.byte	0x00, 0xf4, 0x21, 0x00


	//----- nvinfo : EIATTR_KPARAM_INFO
	.align		4
.L_11:
        /*0028*/ 	.byte	0x04, 0x17
        /*002a*/ 	.short	(.L_13 - .L_12)
.L_12:
        /*002c*/ 	.word	0x00000000
        /*0030*/ 	.short	0x000b
        /*0032*/ 	.short	0x0038
        /*0034*/ 	.byte	0x00, 0xf0, 0x11, 0x00


	//----- nvinfo : EIATTR_KPARAM_INFO
	.align		4
.L_13:
        /*0038*/ 	.byte	0x04, 0x17
        /*003a*/ 	.short	(.L_15 - .L_14)
.L_14:
        /*003c*/ 	.word	0x00000000
        /*0040*/ 	.short	0x000a
        /*0042*/ 	.short	0x0034
        /*0044*/ 	.byte	0x00, 0xf0, 0x11, 0x00


	//----- nvinfo : EIATTR_KPARAM_INFO
	.align		4
.L_15:
        /*0048*/ 	.byte	0x04, 0x17
        /*004a*/ 	.short	(.L_17 - .L_16)
.L_16:
        /*004c*/ 	.word	0x00000000
        /*0050*/ 	.short	0x0009
        /*0052*/ 	.short	0x0030
        /*0054*/ 	.byte	0x00, 0xf0, 0x11, 0x00


	//----- nvinfo : EIATTR_KPARAM_INFO
	.align		4
.L_17:
        /*0058*/ 	.byte	0x04, 0x17
        /*005a*/ 	.short	(.L_19 - .L_18)
.L_18:
        /*005c*/ 	.word	0x00000000
        /*0060*/ 	.short	0x0008
        /*0062*/ 	.short	0x002c
        /*0064*/ 	.byte	0x00, 0xf0, 0x11, 0x00


	//----- nvinfo : EIATTR_KPARAM_INFO
	.align		4
.L_19:
        /*0068*/ 	.byte	0x04, 0x17
        /*006a*/ 	.short	(.L_21 - .L_20)
.L_20:
        /*006c*/ 	.word	0x00000000
        /*0070*/ 	.short	0x0007
        /*0072*/ 	.short	0x0028
        /*0074*/ 	.byte	0x00, 0xf0, 0x11, 0x00


	//----- nvinfo : EIATTR_KPARAM_INFO
	.align		4
.L_21:
        /*0078*/ 	.byte	0x04, 0x17
        /*007a*/ 	.short	(.L_23 - .L_22)
.L_22:
        /*007c*/ 	.word	0x00000000
        /*0080*/ 	.short	0x0006
        /*0082*/ 	.short	0x0024
        /*0084*/ 	.byte	0x00, 0xf0, 0x11, 0x00


	//----- nvinfo : EIATTR_KPARAM_INFO
	.align		4
.L_23:
        /*0088*/ 	.byte	0x04, 0x17
        /*008a*/ 	.short	(.L_25 - .L_24)
.L_24:
        /*008c*/ 	.word	0x00000000
        /*0090*/ 	.short	0x0005
        /*0092*/ 	.short	0x0020
        /*0094*/ 	.byte	0x00, 0xf0, 0x11, 0x00


	//----- nvinfo : EIATTR_KPARAM_INFO
	.align		4
.L_25:
        /*0098*/ 	.byte	0x04, 0x17
        /*009a*/ 	.short	(.L_27 - .L_26)
.L_26:
        /*009c*/ 	.word	0x00000000
        /*00a0*/ 	.short	0x0004
        /*00a2*/ 	.short	0x001c
        /*00a4*/ 	.byte	0x00, 0xf0, 0x11, 0x00


	//----- nvinfo : EIATTR_KPARAM_INFO
	.align		4
.L_27:
        /*00a8*/ 	.byte	0x04, 0x17
        /*00aa*/ 	.short	(.L_29 - .L_28)
.L_28:
        /*00ac*/ 	.word	0x00000000
        /*00b0*/ 	.short	0x0003
        /*00b2*/ 	.short	0x0018
        /*00b4*/ 	.byte	0x00, 0xf0, 0x11, 0x00


	//----- nvinfo : EIATTR_KPARAM_INFO
	.align		4
.L_29:
        /*00b8*/ 	.byte	0x04, 0x17
        /*00ba*/ 	.short	(.L_31 - .L_30)
.L_30:
        /*00bc*/ 	.word	0x00000000
        /*00c0*/ 	.short	0x0002
        /*00c2*/ 	.short	0x0010
        /*00c4*/ 	.byte	0x00, 0xf4, 0x21, 0x00


	//----- nvinfo : EIATTR_KPARAM_INFO
	.align		4
.L_31:
        /*00c8*/ 	.byte	0x04, 0x17
        /*00ca*/ 	.short	(.L_33 - .L_32)
.L_32:
        /*00cc*/ 	.word	0x00000000
        /*00d0*/ 	.short	0x0001
        /*00d2*/ 	.short	0x0008
        /*00d4*/ 	.byte	0x00, 0xf4, 0x21, 0x00


	//----- nvinfo : EIATTR_KPARAM_INFO
	.align		4
.L_33:
        /*00d8*/ 	.byte	0x04, 0x17
        /*00da*/ 	.short	(.L_35 - .L_34)
.L_34:
        /*00dc*/ 	.word	0x00000000
        /*00e0*/ 	.short	0x0000
        /*00e2*/ 	.short	0x0000
        /*00e4*/ 	.byte	0x00, 0xf4, 0x21, 0x00


	//----- nvinfo : EIATTR_SPARSE_MMA_MASK
	.align		4
.L_35:
        /*00e8*/ 	.byte	0x03, 0x50
        /*00ea*/ 	.short	0x0000


	//----- nvinfo : EIATTR_MAXREG_COUNT
	.align		4
        /*00ec*/ 	.byte	0x03, 0x1b
        /*00ee*/ 	.short	0x0080


	//----- nvinfo : EIATTR_NUM_BARRIERS
	.align		4
        /*00f0*/ 	.byte	0x02, 0x4c
        /*00f2*/ 	.byte	0x01
	.zero		1


	//----- nvinfo : EIATTR_ANNOTATIONS
	.align		4
        /*00f4*/ 	.byte	0x04, 0x55
        /*00f6*/ 	.short	(.L_37 - .L_36)


	//   ....[0]....
.L_36:
        /*00f8*/ 	.word	0x00000001
        /*00fc*/ 	.byte	0x50, 0x00, 0x00, 0x00, 0x01, 0x00, 0x00, 0x00, 0x70, 0x00, 0x00, 0x00, 0x01, 0x00, 0x00, 0x00
        /* <DEDUP_REMOVED lines=1506> */
        /*5f2c*/ 	.byte	0x10, 0xb5, 0x01, 0x00, 0x01, 0x00, 0x00, 0x00, 0x30, 0xb5, 0x01, 0x00


	//----- nvinfo : EIATTR_VRC_CTA_INIT_COUNT
	.align		4
.L_37:
        /*5f38*/ 	.byte	0x02, 0x4a
	.zero		1
	.zero		1


	//----- nvinfo : EIATTR_EXIT_INSTR_OFFSETS
	.align		4
        /*5f3c*/ 	.byte	0x04, 0x1c
        /*5f3e*/ 	.short	(.L_39 - .L_38)


	//   ....[0]....
.L_38:
        /*5f40*/ 	.word	0x00050710


	//   ....[1]....
        /*5f44*/ 	.word	0x00050730


	//----- nvinfo : EIATTR_REQNTID
	.align		4
.L_39:
        /*5f48*/ 	.byte	0x04, 0x10
        /*5f4a*/ 	.short	(.L_41 - .L_40)
.L_40:
        /*5f4c*/ 	.word	0x00000200
        /*5f50*/ 	.word	0x00000001
        /*5f54*/ 	.word	0x00000001


	//----- nvinfo : EIATTR_CBANK_PARAM_SIZE
	.align		4
.L_41:
        /*5f58*/ 	.byte	0x03, 0x19
        /*5f5a*/ 	.short	0x0050


	//----- nvinfo : EIATTR_PARAM_CBANK
	.align		4
        /*5f5c*/ 	.byte	0x04, 0x0a
        /*5f5e*/ 	.short	(.L_43 - .L_42)
	.align		4
.L_42:
        /*5f60*/ 	.word	index@(.nv.constant0.matmul_kernel)
        /*5f64*/ 	.short	0x0380
        /*5f66*/ 	.short	0x0050


	//----- nvinfo : EIATTR_SW_WAR
	.align		4
.L_43:
        /*5f68*/ 	.byte	0x04, 0x36
        /*5f6a*/ 	.short	(.L_45 - .L_44)
.L_44:
        /*5f6c*/ 	.word	0x00000008
.L_45:


//--------------------- .nv.compat                --------------------------
	.section	.nv.compat,"",@"SHT_CUDA_COMPAT_INFO"
	.align	4
        /*0000*/ 	.byte	0x02, 0x02, 0x02, 0x00, 0x02, 0x05, 0x05, 0x00, 0x02, 0x03, 0x00, 0x00, 0x02, 0x06, 0x01, 0x00


//--------------------- .nv.callgraph             --------------------------
	.section	.nv.callgraph,"",@"SHT_CUDA_CALLGRAPH"
	.align	4
	.sectionentsize	8
	.align		4
        /*0000*/ 	.word	0x00000000
	.align		4
        /*0004*/ 	.word	0xffffffff
	.align		4
        /*0008*/ 	.word	0x00000000
	.align		4
        /*000c*/ 	.word	0xfffffffe
	.align		4
        /*0010*/ 	.word	0x00000000
	.align		4
        /*0014*/ 	.word	0xfffffffd
	.align		4
        /*0018*/ 	.word	0x00000000
	.align		4
        /*001c*/ 	.word	0xfffffffc


//--------------------- .text.matmul_kernel       --------------------------
	.section	.text.matmul_kernel,"ax",@progbits
	.align	128
        .global         matmul_kernel
        .type           matmul_kernel,@function
        .size           matmul_kernel,(.L_x_3 - matmul_kernel)
        .other          matmul_kernel,@"STO_CUDA_ENTRY STV_DEFAULT"
matmul_kernel:
.text.matmul_kernel:
[----:B------:R-:W0:Y:S08]  /*0000*/  LDC R1, c[0x0][0x37c] ;  /* 0x0000df00ff017b82 */ /* 0x000e300000000800 */
[----:B------:R-:W1:Y:S01]  /*0010*/  LDC.64 R2, c[0x0][0x398] ;  /* 0x0000e600ff027b82 */ /* 0x000e620000000a00 */
[----:B------:R-:W2:Y:S01]  /*0020*/  S2R R29, SR_TID.X ;  /* 0x00000000001d7919 */ /* 0x000ea20000002100 */
[----:B0-----:R-:W-:Y:S01]  /*0030*/  VIADD R1, R1, 0xffffcdf8 ;  /* 0xffffcdf801017836 */ /* 0x001fe20000000000 */
[----:B------:R-:W0:Y:S04]  /*0040*/  LDCU UR4, c[0x0][0x3a0] ;  /* 0x00007400ff0477ac */ /* 0x000e280008000800 */
[----:B------:R3:W-:Y:S01]  /*0050*/  STL [R1+0x380], RZ ;  /* 0x000380ff01007387 */ /* 0x0007e20000100800 */
[----:B------:R-:W4:Y:S03]  /*0060*/  LDCU.64 UR8, c[0x0][0x358] ;  /* 0x00006b00ff0877ac */ /* 0x000f260008000a00 */
[----:B------:R3:W-:Y:S04]  /*0070*/  STL [R1+0x384], RZ ;  /* 0x000384ff01007387 */ /* 0x0007e80000100800 */
[----:B------:R3:W-:Y:S01]  /*0080*/  STL [R1+0x388], RZ ;  /* 0x000388ff01007387 */ /* 0x0007e20000100800 */
[----:B0-----:R-:W-:Y:S01]  /*0090*/  UIADD3 UR4, UPT, UPT, UR4, 0x7f, URZ ;  /* 0x0000007f04047890 */ /* 0x001fe2000fffe0ff */
[----:B-1----:R-:W-:-:S03]  /*00a0*/  VIADD R0, R3, 0x1ff ;  /* 0x000001ff03007836 */ /* 0x002fc60000000000 */
[----:B------:R-:W-:Y:S02]  /*00b0*/  UISETP.GE.AND UP0, UPT, UR4, 0x80, UPT ;  /* 0x000000800400788c */ /* 0x000fe4000bf06270 */
[----:B------:R-:W-:-:S04]  /*00c0*/  SHF.R.S32.HI R5, RZ, 0x1f, R0 ;  /* 0x0000001fff057819 */ /* 0x000fc80000011400 */
[----:B------:R-:W-:-:S04]  /*00d0*/  LEA.HI R5, R5, R0, RZ, 0x9 ;  /* 0x0000000005057211 */ /* 0x000fc800078f48ff */
[----:B------:R-:W-:Y:S02]  /*00e0*/  SHF.R.S32.HI R0, RZ, 0x9, R5 ;  /* 0x00000009ff007819 */ /* 0x000fe40000011405 */
[----:B------:R-:W0:Y:S03]  /*00f0*/  S2R R5, SR_CTAID.X ;  /* 0x0000000000057919 */ /* 0x000e260000002500 */
[----:B------:R-:W-:-:S05]  /*0100*/  IMAD.SHL.U32 R0, R0, 0x8, RZ ;  /* 0x0000000800007824 */ /* 0x000fca00078e00ff */
[-C--:B------:R-:W-:Y:S02]  /*0110*/  IABS R9, R0.reuse ;  /* 0x0000000000097213 */ /* 0x080fe40000000000 */
[----:B------:R-:W-:Y:S02]  /*0120*/  IABS R12, R0 ;  /* 0x00000000000c7213 */ /* 0x000fe40000000000 */
[----:B------:R-:W1:Y:S08]  /*0130*/  I2F.RP R4, R9 ;  /* 0x0000000900047306 */ /* 0x000e700000209400 */
[----:B-1----:R-:W1:Y:S01]  /*0140*/  MUFU.RCP R4, R4 ;  /* 0x0000000400047308 */ /* 0x002e620000001000 */
[----:B0-----:R-:W-:Y:S01]  /*0150*/  IABS R10, R5 ;  /* 0x00000005000a7213 */ /* 0x001fe20000000000 */
[----:B-1----:R-:W-:-:S02]  /*0160*/  VIADD R6, R4, 0xffffffe ;  /* 0x0ffffffe04067836 */ /* 0x002fc40000000000 */
[----:B------:R-:W-:-:S04]  /*0170*/  IMAD.MOV R4, RZ, RZ, -R12 ;  /* 0x000000ffff047224 */ /* 0x000fc800078e0a0c */
[----:B------:R0:W1:Y:S02]  /*0180*/  F2I.FTZ.U32.TRUNC.NTZ R7, R6 ;  /* 0x0000000600077305 */ /* 0x000064000021f000 */
[----:B0-----:R-:W-:Y:S02]  /*0190*/  IMAD.MOV.U32 R6, RZ, RZ, RZ ;  /* 0x000000ffff067224 */ /* 0x001fe400078e00ff */
[----:B-1----:R-:W-:-:S04]  /*01a0*/  IMAD.MOV R8, RZ, RZ, -R7 ;  /* 0x000000ffff087224 */ /* 0x002fc800078e0a07 */
[----:B------:R-:W-:Y:S02]  /*01b0*/  IMAD R11, R8, R9, RZ ;  /* 0x00000009080b7224 */ /* 0x000fe400078e02ff */
[----:B------:R-:W-:Y:S02]  /*01c0*/  IMAD.MOV.U32 R8, RZ, RZ, R10 ;  /* 0x000000ffff087224 */ /* 0x000fe400078e000a */
[----:B------:R-:W-:-:S06]  /*01d0*/  IMAD.HI.U32 R7, R7, R11, R6 ;  /* 0x0000000b07077227 */ /* 0x000fcc00078e0006 */
[----:B------:R-:W-:-:S04]  /*01e0*/  IMAD.HI.U32 R7, R7, R8, RZ ;  /* 0x0000000807077227 */ /* 0x000fc800078e00ff */
[----:B------:R-:W-:-:S05]  /*01f0*/  IMAD R4, R7, R4, R8 ;  /* 0x0000000407047224 */ /* 0x000fca00078e0208 */
[----:B------:R-:W-:-:S13]  /*0200*/  ISETP.GT.U32.AND P1, PT, R9, R4, PT ;  /* 0x000000040900720c */ /* 0x000fda0003f24070 */
[----:B------:R-:W-:Y:S02]  /*0210*/  @!P1 IMAD.IADD R4, R4, 0x1, -R9 ;  /* 0x0000000104049824 */ /* 0x000fe400078e0a09 */
[----:B------:R-:W-:Y:S01]  /*0220*/  @!P1 VIADD R7, R7, 0x1 ;  /* 0x0000000107079836 */ /* 0x000fe20000000000 */
[----:B------:R-:W-:Y:S02]  /*0230*/  ISETP.NE.AND P1, PT, R0, RZ, PT ;  /* 0x000000ff0000720c */ /* 0x000fe40003f25270 */
[----:B------:R-:W-:Y:S02]  /*0240*/  ISETP.GE.U32.AND P0, PT, R4, R9, PT ;  /* 0x000000090400720c */ /* 0x000fe40003f06070 */
[----:B------:R-:W-:-:S04]  /*0250*/  LOP3.LUT R4, R5, R0, RZ, 0x3c, !PT ;  /* 0x0000000005047212 */ /* 0x000fc800078e3cff */
[----:B------:R-:W-:Y:S01]  /*0260*/  ISETP.GE.AND P2, PT, R4, RZ, PT ;  /* 0x000000ff0400720c */ /* 0x000fe20003f46270 */
[----:B------:R-:W-:-:S06]  /*0270*/  VIADD R4, R2, 0xff ;  /* 0x000000ff02047836 */ /* 0x000fcc0000000000 */
[----:B------:R-:W-:-:S04]  /*0280*/  @P0 VIADD R7, R7, 0x1 ;  /* 0x0000000107070836 */ /* 0x000fc80000000000 */
[----:B------:R-:W-:Y:S01]  /*0290*/  IMAD.MOV.U32 R6, RZ, RZ, R7 ;  /* 0x000000ffff067224 */ /* 0x000fe200078e0007 */
[----:B------:R-:W-:-:S03]  /*02a0*/  SHF.R.S32.HI R7, RZ, 0x1f, R4 ;  /* 0x0000001fff077819 */ /* 0x000fc60000011404 */
[----:B------:R-:W-:Y:S01]  /*02b0*/  @!P2 IMAD.MOV R6, RZ, RZ, -R6 ;  /* 0x000000ffff06a224 */ /* 0x000fe200078e0a06 */
[----:B------:R-:W-:Y:S02]  /*02c0*/  @!P1 LOP3.LUT R6, RZ, R0, RZ, 0x33, !PT ;  /* 0x00000000ff069212 */ /* 0x000fe400078e33ff */
[----:B------:R-:W-:-:S03]  /*02d0*/  LEA.HI R7, R7, R4, RZ, 0x8 ;  /* 0x0000000407077211 */ /* 0x000fc600078f40ff */
[----:B------:R-:W-:Y:S02]  /*02e0*/  IMAD.SHL.U32 R4, R6, 0x8, RZ ;  /* 0x0000000806047824 */ /* 0x000fe400078e00ff */
[----:B------:R-:W-:-:S03]  /*02f0*/  IMAD.MOV R6, RZ, RZ, -R6 ;  /* 0x000000ffff067224 */ /* 0x000fc600078e0a06 */
[----:B------:R-:W-:Y:S01]  /*0300*/  LEA.HI.SX32 R7, R7, -R4, 0x18 ;  /* 0x8000000407077211 */ /* 0x000fe200078fc2ff */
[----:B------:R-:W-:Y:S02]  /*0310*/  IMAD R13, R0, R6, R5 ;  /* 0x00000006000d7224 */ /* 0x000fe400078e0205 */
[----:B------:R-:W-:Y:S01]  /*0320*/  IMAD.MOV.U32 R6, RZ, RZ, RZ ;  /* 0x000000ffff067224 */ /* 0x000fe200078e00ff */
[----:B------:R-:W-:-:S04]  /*0330*/  VIMNMX R8, PT, PT, R7, 0x8, PT ;  /* 0x0000000807087848 */ /* 0x000fc80003fe0100 */
[-C--:B------:R-:W-:Y:S02]  /*0340*/  IABS R10, R8.reuse ;  /* 0x00000008000a7213 */ /* 0x080fe40000000000 */
[----:B------:R-:W-:Y:S02]  /*0350*/  IABS R0, R8 ;  /* 0x0000000800007213 */ /* 0x000fe40000000000 */
[----:B------:R-:W0:Y:S08]  /*0360*/  I2F.RP R9, R10 ;  /* 0x0000000a00097306 */ /* 0x000e300000209400 */
[----:B0-----:R-:W0:Y:S02]  /*0370*/  MUFU.RCP R9, R9 ;  /* 0x0000000900097308 */ /* 0x001e240000001000 */
[----:B0-----:R-:W-:-:S06]  /*0380*/  VIADD R7, R9, 0xffffffe ;  /* 0x0ffffffe09077836 */ /* 0x001fcc0000000000 */
[----:B------:R-:W0:Y:S02]  /*0390*/  F2I.FTZ.U32.TRUNC.NTZ R7, R7 ;  /* 0x0000000700077305 */ /* 0x000e24000021f000 */
[----:B0-----:R-:W-:-:S04]  /*03a0*/  IMAD.MOV R11, RZ, RZ, -R7 ;  /* 0x000000ffff0b7224 */ /* 0x001fc800078e0a07 */
[----:B------:R-:W-:Y:S01]  /*03b0*/  IMAD.MOV.U32 R5, RZ, RZ, R11 ;  /* 0x000000ffff057224 */ /* 0x000fe200078e000b */
[----:B------:R-:W-:-:S03]  /*03c0*/  IABS R11, R13 ;  /* 0x0000000d000b7213 */ /* 0x000fc60000000000 */
[----:B------:R-:W-:-:S04]  /*03d0*/  IMAD R5, R5, R10, RZ ;  /* 0x0000000a05057224 */ /* 0x000fc800078e02ff */
[----:B------:R-:W-:-:S04]  /*03e0*/  IMAD.HI.U32 R6, R7, R5, R6 ;  /* 0x0000000507067227 */ /* 0x000fc800078e0006 */
[----:B------:R-:W-:Y:S02]  /*03f0*/  IMAD.MOV R5, RZ, RZ, -R0 ;  /* 0x000000ffff057224 */ /* 0x000fe400078e0a00 */
[----:B------:R-:W-:Y:S01]  /*0400*/  IMAD.HI.U32 R0, R6, R11, RZ ;  /* 0x0000000b06007227 */ /* 0x000fe200078e00ff */
[----:B--2---:R-:W-:-:S03]  /*0410*/  LOP3.LUT R6, R29, 0xff, RZ, 0xc0, !PT ;  /* 0x000000ff1d067812 */ /* 0x004fc600078ec0ff */
[----:B------:R-:W-:-:S05]  /*0420*/  IMAD R5, R0, R5, R11 ;  /* 0x0000000500057224 */ /* 0x000fca00078e020b */
[----:B------:R-:W-:-:S13]  /*0430*/  ISETP.GT.U32.AND P1, PT, R10, R5, PT ;  /* 0x000000050a00720c */ /* 0x000fda0003f24070 */
[----:B------:R-:W-:Y:S02]  /*0440*/  @!P1 IMAD.IADD R5, R5, 0x1, -R10 ;  /* 0x0000000105059824 */ /* 0x000fe400078e0a0a */
[----:B------:R-:W-:Y:S01]  /*0450*/  @!P1 VIADD R0, R0, 0x1 ;  /* 0x0000000100009836 */ /* 0x000fe20000000000 */
[----:B------:R-:W-:Y:S02]  /*0460*/  ISETP.NE.AND P1, PT, R8, RZ, PT ;  /* 0x000000ff0800720c */ /* 0x000fe40003f25270 */
[----:B------:R-:W-:Y:S02]  /*0470*/  ISETP.GE.U32.AND P0, PT, R5, R10, PT ;  /* 0x0000000a0500720c */ /* 0x000fe40003f06070 */
[----:B------:R-:W-:-:S04]  /*0480*/  LOP3.LUT R5, R13, R8, RZ, 0x3c, !PT ;  /* 0x000000080d057212 */ /* 0x000fc800078e3cff */
[----:B------:R-:W-:-:S07]  /*0490*/  ISETP.GE.AND P2, PT, R5, RZ, PT ;  /* 0x000000ff0500720c */ /* 0x000fce0003f46270 */
[----:B------:R-:W-:-:S06]  /*04a0*/  @P0 VIADD R0, R0, 0x1 ;  /* 0x0000000100000836 */ /* 0x000fcc0000000000 */
[----:B------:R-:W-:Y:S01]  /*04b0*/  @!P2 IMAD.MOV R0, RZ, RZ, -R0 ;  /* 0x000000ffff00a224 */ /* 0x000fe200078e0a00 */
[----:B------:R-:W-:-:S05]  /*04c0*/  @!P1 LOP3.LUT R0, RZ, R8, RZ, 0x33, !PT ;  /* 0x00000008ff009212 */ /* 0x000fca00078e33ff */
[----:B------:R-:W-:Y:S02]  /*04d0*/  IMAD.MOV R5, RZ, RZ, -R0 ;  /* 0x000000ffff057224 */ /* 0x000fe400078e0a00 */
[----:B------:R-:W-:Y:S02]  /*04e0*/  IMAD.SHL.U32 R12, R0, 0x200, RZ ;  /* 0x00000200000c7824 */ /* 0x000fe400078e00ff */
[----:B------:R-:W-:-:S04]  /*04f0*/  IMAD R5, R8, R5, R13 ;  /* 0x0000000508057224 */ /* 0x000fc800078e020d */
[----:B------:R-:W-:-:S04]  /*0500*/  IMAD.IADD R5, R4, 0x1, R5 ;  /* 0x0000000104057824 */ /* 0x000fc800078e0205 */
[----:B------:R-:W-:-:S05]  /*0510*/  IMAD R16, R5, 0x100, R6 ;  /* 0x0000010005107824 */ /* 0x000fca00078e0206 */
[----:B------:R3:W-:Y:S04]  /*0520*/  STL [R1+0x1368], R16 ;  /* 0x0013681001007387 */ /* 0x0007e80000100800 */
[----:B------:R3:W-:Y:S04]  /*0530*/  STL [R1+0x38c], RZ ;  /* 0x00038cff01007387 */ /* 0x0007e80000100800 */
        /* <DEDUP_REMOVED lines=252> */
[----:B------:R3:W-:Y:S01]  /*1500*/  STL [R1+0x3bc], RZ ;  /* 0x0003bcff01007387 */ /* 0x0007e20000100800 */
[----:B----4-:R-:W-:Y:S05]  /*1510*/  BRA.U !UP0, `(.L_x_0) ;  /* 0x000003c908987547 */ /* 0x010fea000b800000 */
[----:B------:R-:W-:Y:S01]  /*1520*/  IABS R0, R2 ;  /* 0x0000000200007213 */ /* 0x000fe20000000000 */
[----:B------:R-:W0:Y:S01]  /*1530*/  LDCU UR6, c[0x0][0x3a8] ;  /* 0x00007500ff0677ac */ /* 0x000e220008000800 */
[----:B------:R-:W-:Y:S02]  /*1540*/  IABS R4, R3 ;  /* 0x0000000300047213 */ /* 0x000fe40000000000 */
[----:B------:R-:W1:Y:S01]  /*1550*/  I2F.RP R5, R0 ;  /* 0x0000000000057306 */ /* 0x000e620000209400 */
[----:B------:R-:W-:Y:S01]  /*1560*/  SHF.R.U32.HI R21, RZ, 0x7, R29 ;  /* 0x00000007ff157819 */ /* 0x000fe2000001161d */
[----:B------:R-:W2:Y:S01]  /*1570*/  LDCU UR5, c[0x0][0x3ac] ;  /* 0x00007580ff0577ac */ /* 0x000ea20008000800 */
[----:B------:R-:W-:Y:S02]  /*1580*/  ISETP.GE.AND P2, PT, R16, RZ, PT ;  /* 0x000000ff1000720c */ /* 0x000fe40003f46270 */
[----:B------:R-:W-:Y:S01]  /*1590*/  SGXT.U32 R21, R21, 0x2 ;  /* 0x000000021515781a */ /* 0x000fe20000000000 */
[----:B------:R-:W4:Y:S01]  /*15a0*/  LDCU.128 UR12, c[0x0][0x380] ;  /* 0x00007000ff0c77ac */ /* 0x000f220008000c00 */
[----:B------:R-:W-:Y:S01]  /*15b0*/  ISETP.NE.AND P3, PT, R2, RZ, PT ;  /* 0x000000ff0200720c */ /* 0x000fe20003f65270 */
[----:B------:R-:W5:Y:S01]  /*15c0*/  I2F.RP R10, R4 ;  /* 0x00000004000a7306 */ /* 0x000f620000209400 */
[----:B------:R-:W-:Y:S01]  /*15d0*/  LOP3.LUT R21, R12, R21, RZ, 0xfc, !PT ;  /* 0x000000150c157212 */ /* 0x000fe200078efcff */
[----:B------:R-:W3:Y:S03]  /*15e0*/  LDCU UR4, c[0x0][0x3a4] ;  /* 0x00007480ff0477ac */ /* 0x000ee60008000800 */
[----:B------:R-:W-:Y:S01]  /*15f0*/  IABS R19, R21 ;  /* 0x0000001500137213 */ /* 0x000fe20000000000 */
[----:B------:R-:W0:Y:S01]  /*1600*/  LDCU UR7, c[0x0][0x3ac] ;  /* 0x00007580ff0777ac */ /* 0x000e220008000800 */
[C---:B------:R-:W-:Y:S01]  /*1610*/  LOP3.LUT R14, R21.reuse, 0x1f0, RZ, 0xfc, !PT ;  /* 0x000001f0150e7812 */ /* 0x040fe200078efcff */
[----:B-1----:R-:W1:Y:S01]  /*1620*/  MUFU.RCP R5, R5 ;  /* 0x0000000500057308 */ /* 0x002e620000001000 */
[----:B---3--:R-:W-:Y:S01]  /*1630*/  LOP3.LUT R12, R21, 0x1ec, RZ, 0xfc, !PT ;  /* 0x000001ec150c7812 */ /* 0x008fe200078efcff */
[----:B------:R-:W3:Y:S01]  /*1640*/  LDCU UR10, c[0x0][0x3a0] ;  /* 0x00007400ff0a77ac */ /* 0x000ee20008000800 */
[----:B------:R-:W-:Y:S01]  /*1650*/  IABS R13, R14 ;  /* 0x0000000e000d7213 */ /* 0x000fe20000000000 */
[----:B------:R-:W0:Y:S04]  /*1660*/  LDCU UR11, c[0x0][0x3a8] ;  /* 0x00007500ff0b77ac */ /* 0x000e280008000800 */
[----:B-----5:R-:W5:Y:S01]  /*1670*/  MUFU.RCP R10, R10 ;  /* 0x0000000a000a7308 */ /* 0x020f620000001000 */
[----:B-1----:R-:W-:Y:S01]  /*1680*/  VIADD R8, R5, 0xffffffe ;  /* 0x0ffffffe05087836 */ /* 0x002fe20000000000 */
[----:B------:R-:W-:-:S02]  /*1690*/  IABS R5, R16 ;  /* 0x0000001000057213 */ /* 0x000fc40000000000 */
[----:B------:R-:W-:-:S04]  /*16a0*/  IABS R16, R12 ;  /* 0x0000000c00107213 */ /* 0x000fc80000000000 */
[----:B------:R1:W0:Y:S01]  /*16b0*/  F2I.FTZ.U32.TRUNC.NTZ R9, R8 ;  /* 0x0000000800097305 */ /* 0x000222000021f000 */
[----:B-----5:R-:W-:Y:S01]  /*16c0*/  VIADD R6, R10, 0xffffffe ;  /* 0x0ffffffe0a067836 */ /* 0x020fe20000000000 */
[----:B------:R-:W-:-:S06]  /*16d0*/  LOP3.LUT R10, R21, 0x1f4, RZ, 0xfc, !PT ;  /* 0x000001f4150a7812 */ /* 0x000fcc00078efcff */
[----:B------:R5:W2:Y:S01]  /*16e0*/  F2I.FTZ.U32.TRUNC.NTZ R7, R6 ;  /* 0x0000000600077305 */ /* 0x000aa2000021f000 */
[----:B-1----:R-:W-:Y:S02]  /*16f0*/  IMAD.MOV.U32 R8, RZ, RZ, RZ ;  /* 0x000000ffff087224 */ /* 0x002fe400078e00ff */
[----:B0-----:R-:W-:Y:S02]  /*1700*/  IMAD.MOV R11, RZ, RZ, -R9 ;  /* 0x000000ffff0b7224 */ /* 0x001fe400078e0a09 */
[----:B-----5:R-:W-:Y:S02]  /*1710*/  IMAD.MOV.U32 R6, RZ, RZ, RZ ;  /* 0x000000ffff067224 */ /* 0x020fe400078e00ff */
[----:B------:R-:W-:-:S04]  /*1720*/  IMAD R11, R11, R0, RZ ;  /* 0x000000000b0b7224 */ /* 0x000fc800078e02ff */
[----:B------:R-:W-:Y:S01]  /*1730*/  IMAD.HI.U32 R9, R9, R11, R8 ;  /* 0x0000000b09097227 */ /* 0x000fe200078e0008 */
[----:B------:R-:W-:-:S03]  /*1740*/  LOP3.LUT R11, R21, 0x1f8, RZ, 0xfc, !PT ;  /* 0x000001f8150b7812 */ /* 0x000fc600078efcff */
[----:B--2---:R-:W-:Y:S02]  /*1750*/  IMAD.MOV R23, RZ, RZ, -R7 ;  /* 0x000000ffff177224 */ /* 0x004fe400078e0a07 */
[----:B------:R-:W-:-:S04]  /*1760*/  IMAD.HI.U32 R9, R9, R5, RZ ;  /* 0x0000000509097227 */ /* 0x000fc800078e00ff */
[----:B------:R-:W-:Y:S02]  /*1770*/  IMAD.MOV R9, RZ, RZ, -R9 ;  /* 0x000000ffff097224 */ /* 0x000fe400078e0a09 */
[----:B------:R-:W-:Y:S02]  /*1780*/  IMAD R23, R23, R4, RZ ;  /* 0x0000000417177224 */ /* 0x000fe400078e02ff */
[C---:B------:R-:W-:Y:S01]  /*1790*/  IMAD R9, R0.reuse, R9, R5 ;  /* 0x0000000900097224 */ /* 0x040fe200078e0205 */
[----:B------:R-:W-:Y:S01]  /*17a0*/  LOP3.LUT R5, R21, 0x1fc, RZ, 0xfc, !PT ;  /* 0x000001fc15057812 */ /* 0x000fe200078efcff */
[----:B------:R-:W-:Y:S01]  /*17b0*/  IMAD.HI.U32 R23, R7, R23, R6 ;  /* 0x0000001707177227 */ /* 0x000fe200078e0006 */
[----:B------:R-:W-:Y:S02]  /*17c0*/  IABS R7, R11 ;  /* 0x0000000b00077213 */ /* 0x000fe40000000000 */
[----:B------:R-:W-:Y:S02]  /*17d0*/  ISETP.GT.U32.AND P0, PT, R0, R9, PT ;  /* 0x000000090000720c */ /* 0x000fe40003f04070 */
[----:B------:R-:W-:Y:S01]  /*17e0*/  IABS R15, R5 ;  /* 0x00000005000f7213 */ /* 0x000fe20000000000 */
[----:B------:R-:W-:Y:S01]  /*17f0*/  IMAD.HI.U32 R6, R23, R19, RZ ;  /* 0x0000001317067227 */ /* 0x000fe200078e00ff */
[----:B------:R-:W-:-:S03]  /*1800*/  ISETP.GE.AND P1, PT, R5, RZ, PT ;  /* 0x000000ff0500720c */ /* 0x000fc60003f26270 */
[----:B------:R-:W-:Y:S02]  /*1810*/  IMAD.MOV R8, RZ, RZ, -R6 ;  /* 0x000000ffff087224 */ /* 0x000fe400078e0a06 */
[----:B------:R-:W-:-:S04]  /*1820*/  IMAD.HI.U32 R5, R23, R15, RZ ;  /* 0x0000000f17057227 */ /* 0x000fc800078e00ff */
[----:B------:R-:W-:Y:S02]  /*1830*/  @!P0 IMAD.IADD R9, R9, 0x1, -R0 ;  /* 0x0000000109098824 */ /* 0x000fe400078e0a00 */
[----:B------:R-:W-:Y:S01]  /*1840*/  IMAD R19, R4, R8, R19 ;  /* 0x0000000804137224 */ /* 0x000fe200078e0213 */
[----:B------:R-:W-:Y:S01]  /*1850*/  IABS R8, R10 ;  /* 0x0000000a00087213 */ /* 0x000fe20000000000 */
[----:B------:R-:W-:Y:S01]  /*1860*/  IMAD.HI.U32 R6, R23, R7, RZ ;  /* 0x0000000717067227 */ /* 0x000fe200078e00ff */
[----:B------:R-:W-:Y:S02]  /*1870*/  ISETP.GT.U32.AND P0, PT, R0, R9, PT ;  /* 0x000000090000720c */ /* 0x000fe40003f04070 */
[----:B------:R-:W-:Y:S01]  /*1880*/  ISETP.GT.U32.AND P4, PT, R4, R19, PT ;  /* 0x000000130400720c */ /* 0x000fe20003f84070 */
[----:B------:R-:W-:Y:S02]  /*1890*/  IMAD.MOV R5, RZ, RZ, -R5 ;  /* 0x000000ffff057224 */ /* 0x000fe400078e0a05 */
[----:B------:R-:W-:-:S02]  /*18a0*/  IMAD.MOV R6, RZ, RZ, -R6 ;  /* 0x000000ffff067224 */ /* 0x000fc400078e0a06 */
[C---:B------:R-:W-:Y:S02]  /*18b0*/  IMAD R15, R4.reuse, R5, R15 ;  /* 0x00000005040f7224 */ /* 0x040fe400078e020f */
[----:B------:R-:W-:Y:S02]  /*18c0*/  IMAD R5, R4, R6, R7 ;  /* 0x0000000604057224 */ /* 0x000fe400078e0207 */
[----:B------:R-:W-:-:S04]  /*18d0*/  IMAD.HI.U32 R6, R23, R8, RZ ;  /* 0x0000000817067227 */ /* 0x000fc800078e00ff */
[----:B------:R-:W-:Y:S02]  /*18e0*/  IMAD.MOV R7, RZ, RZ, -R6 ;  /* 0x000000ffff077224 */ /* 0x000fe400078e0a06 */
[----:B------:R-:W-:Y:S01]  /*18f0*/  @!P0 IMAD.IADD R9, R9, 0x1, -R0 ;  /* 0x0000000109098824 */ /* 0x000fe200078e0a00 */
[C---:B------:R-:W-:Y:S01]  /*1900*/  ISETP.GT.U32.AND P0, PT, R4.reuse, R15, PT ;  /* 0x0000000f0400720c */ /* 0x040fe20003f04070 */
[----:B------:R-:W-:Y:S01]  /*1910*/  @!P4 IMAD.IADD R19, R19, 0x1, -R4 ;  /* 0x000000011313c824 */ /* 0x000fe200078e0a04 */
[C---:B------:R-:W-:Y:S01]  /*1920*/  ISETP.GT.U32.AND P4, PT, R4.reuse, R5, PT ;  /* 0x000000050400720c */ /* 0x040fe20003f84070 */
[C---:B------:R-:W-:Y:S02]  /*1930*/  IMAD R8, R4.reuse, R7, R8 ;  /* 0x0000000704087224 */ /* 0x040fe400078e0208 */
[----:B------:R-:W-:Y:S01]  /*1940*/  IMAD.MOV.U32 R0, RZ, RZ, R9 ;  /* 0x000000ffff007224 */ /* 0x000fe200078e0009 */
[C---:B------:R-:W-:Y:S01]  /*1950*/  ISETP.GT.U32.AND P5, PT, R4.reuse, R19, PT ;  /* 0x000000130400720c */ /* 0x040fe20003fa4070 */
[----:B------:R-:W-:Y:S01]  /*1960*/  IMAD.MOV.U32 R9, RZ, RZ, R16 ;  /* 0x000000ffff097224 */ /* 0x000fe200078e0010 */
[----:B------:R-:W-:Y:S01]  /*1970*/  ISETP.GT.U32.AND P6, PT, R4, R8, PT ;  /* 0x000000080400720c */ /* 0x000fe20003fc4070 */
[----:B------:R-:W-:Y:S01]  /*1980*/  @!P2 IMAD.MOV R0, RZ, RZ, -R0 ;  /* 0x000000ffff00a224 */ /* 0x000fe200078e0a00 */
[----:B------:R-:W-:Y:S01]  /*1990*/  @!P3 LOP3.LUT R0, RZ, R2, RZ, 0x33, !PT ;  /* 0x00000002ff00b212 */ /* 0x000fe200078e33ff */
[----:B------:R-:W-:Y:S01]  /*19a0*/  IMAD.HI.U32 R2, R23, R13, RZ ;  /* 0x0000000d17027227 */ /* 0x000fe200078e00ff */
[----:B------:R-:W-:-:S02]  /*19b0*/  ISETP.GE.AND P2, PT, R11, RZ, PT ;  /* 0x000000ff0b00720c */ /* 0x000fc40003f46270 */
[----:B------:R-:W-:Y:S01]  /*19c0*/  ISETP.GE.AND P3, PT, R10, RZ, PT ;  /* 0x000000ff0a00720c */ /* 0x000fe20003f66270 */
[--C-:B------:R-:W-:Y:S01]  /*19d0*/  @!P0 IMAD.IADD R15, R15, 0x1, -R4.reuse ;  /* 0x000000010f0f8824 */ /* 0x100fe200078e0a04 */
[----:B------:R-:W-:Y:S01]  /*19e0*/  ISETP.GE.AND P0, PT, R14, RZ, PT ;  /* 0x000000ff0e00720c */ /* 0x000fe20003f06270 */
[----:B------:R-:W-:Y:S01]  /*19f0*/  IMAD.HI.U32 R6, R23, R9, RZ ;  /* 0x0000000917067227 */ /* 0x000fe200078e00ff */
[C---:B------:R-:W-:Y:S01]  /*1a00*/  LOP3.LUT R10, R21.reuse, 0x1e8, RZ, 0xfc, !PT ;  /* 0x000001e8150a7812 */ /* 0x040fe200078efcff */
[----:B------:R0:W-:Y:S01]  /*1a10*/  STL [R1+0x13e0], R0 ;  /* 0x0013e00001007387 */ /* 0x0001e20000100800 */
[----:B------:R-:W-:Y:S01]  /*1a20*/  LOP3.LUT R14, R21, 0x1e4, RZ, 0xfc, !PT ;  /* 0x000001e4150e7812 */ /* 0x000fe200078efcff */
[--C-:B------:R-:W-:Y:S01]  /*1a30*/  @!P5 IMAD.IADD R19, R19, 0x1, -R4.reuse ;  /* 0x000000011313d824 */ /* 0x100fe200078e0a04 */
[----:B------:R-:W-:Y:S01]  /*1a40*/  ISETP.GT.U32.AND P5, PT, R4, R15, PT ;  /* 0x0000000f0400720c */ /* 0x000fe20003fa4070 */
[----:B------:R-:W-:Y:S01]  /*1a50*/  @!P6 IMAD.IADD R8, R8, 0x1, -R4 ;  /* 0x000000010808e824 */ /* 0x000fe200078e0a04 */
[----:B------:R-:W-:Y:S01]  /*1a60*/  LOP3.LUT R16, R21, 0x1e0, RZ, 0xfc, !PT ;  /* 0x000001e015107812 */ /* 0x000fe200078efcff */
[----:B------:R-:W-:Y:S01]  /*1a70*/  IMAD.MOV R2, RZ, RZ, -R2 ;  /* 0x000000ffff027224 */ /* 0x000fe200078e0a02 */
[----:B------:R-:W-:Y:S01]  /*1a80*/  IABS R7, R10 ;  /* 0x0000000a00077213 */ /* 0x000fe20000000000 */
[----:B------:R-:W-:Y:S01]  /*1a90*/  IMAD.MOV R6, RZ, RZ, -R6 ;  /* 0x000000ffff067224 */ /* 0x000fe200078e0a06 */
[C---:B------:R-:W-:Y:S01]  /*1aa0*/  ISETP.GT.U32.AND P6, PT, R4.reuse, R8, PT ;  /* 0x000000080400720c */ /* 0x040fe20003fc4070 */
[C---:B------:R-:W-:Y:S01]  /*1ab0*/  IMAD R11, R4.reuse, R2, R13 ;  /* 0x00000002040b7224 */ /* 0x040fe200078e020d */
[----:B------:R-:W-:Y:S01]  /*1ac0*/  IABS R17, R14 ;  /* 0x0000000e00117213 */ /* 0x000fe20000000000 */
[----:B------:R-:W-:Y:S01]  /*1ad0*/  @!P4 IMAD.IADD R5, R5, 0x1, -R4 ;  /* 0x000000010505c824 */ /* 0x000fe200078e0a04 */
[----:B------:R-:W-:Y:S01]  /*1ae0*/  IABS R13, R16 ;  /* 0x00000010000d7213 */ /* 0x000fe20000000000 */
[----:B------:R-:W-:-:S02]  /*1af0*/  IMAD R9, R4, R6, R9 ;  /* 0x0000000604097224 */ /* 0x000fc400078e0209 */
[----:B------:R-:W-:Y:S01]  /*1b00*/  @!P5 IMAD.IADD R15, R15, 0x1, -R4 ;  /* 0x000000010f0fd824 */ /* 0x000fe200078e0a04 */
[C---:B------:R-:W-:Y:S01]  /*1b10*/  ISETP.GT.U32.AND P5, PT, R4.reuse, R11, PT ;  /* 0x0000000b0400720c */ /* 0x040fe20003fa4070 */
[----:B------:R-:W-:Y:S01]  /*1b20*/  IMAD.HI.U32 R2, R23, R7, RZ ;  /* 0x0000000717027227 */ /* 0x000fe200078e00ff */
[----:B------:R-:W-:-:S03]  /*1b30*/  ISETP.GT.U32.AND P4, PT, R4, R5, PT ;  /* 0x000000050400720c */ /* 0x000fc60003f84070 */
[----:B------:R-:W-:Y:S01]  /*1b40*/  @!P6 IMAD.IADD R8, R8, 0x1, -R4 ;  /* 0x000000010808e824 */ /* 0x000fe200078e0a04 */
[----:B------:R-:W-:Y:S01]  /*1b50*/  ISETP.GT.U32.AND P6, PT, R4, R9, PT ;  /* 0x000000090400720c */ /* 0x000fe20003fc4070 */
[----:B------:R-:W-:-:S04]  /*1b60*/  IMAD.HI.U32 R6, R23, R17, RZ ;  /* 0x0000001117067227 */ /* 0x000fc800078e00ff */
[----:B------:R-:W-:-:S04]  /*1b70*/  IMAD.HI.U32 R18, R23, R13, RZ ;  /* 0x0000000d17127227 */ /* 0x000fc800078e00ff */
[--C-:B------:R-:W-:Y:S01]  /*1b80*/  @!P5 IMAD.IADD R11, R11, 0x1, -R4.reuse ;  /* 0x000000010b0bd824 */ /* 0x100fe200078e0a04 */
[----:B------:R-:W-:Y:S01]  /*1b90*/  ISETP.GE.AND P5, PT, R12, RZ, PT ;  /* 0x000000ff0c00720c */ /* 0x000fe20003fa6270 */
[--C-:B------:R-:W-:Y:S01]  /*1ba0*/  @!P4 IMAD.IADD R5, R5, 0x1, -R4.reuse ;  /* 0x000000010505c824 */ /* 0x100fe200078e0a04 */
[----:B------:R-:W-:Y:S01]  /*1bb0*/  ISETP.GE.AND P4, PT, R21, RZ, PT ;  /* 0x000000ff1500720c */ /* 0x000fe20003f86270 */
[----:B------:R-:W-:Y:S01]  /*1bc0*/  @!P6 IMAD.IADD R9, R9, 0x1, -R4 ;  /* 0x000000010909e824 */ /* 0x000fe200078e0a04 */
[----:B------:R-:W-:Y:S01]  /*1bd0*/  ISETP.GT.U32.AND P6, PT, R4, R11, PT ;  /* 0x0000000b0400720c */ /* 0x000fe20003fc4070 */
[----:B------:R-:W-:Y:S01]  /*1be0*/  IMAD.MOV R2, RZ, RZ, -R2 ;  /* 0x000000ffff027224 */ /* 0x000fe200078e0a02 */
[----:B------:R-:W-:Y:S01]  /*1bf0*/  LOP3.LUT R12, R21, 0x1d8, RZ, 0xfc, !PT ;  /* 0x000001d8150c7812 */ /* 0x000fe200078efcff */
[----:B------:R-:W-:Y:S02]  /*1c00*/  IMAD.MOV R6, RZ, RZ, -R6 ;  /* 0x000000ffff067224 */ /* 0x000fe400078e0a06 */
[----:B------:R-:W-:-:S02]  /*1c10*/  IMAD.MOV R18, RZ, RZ, -R18 ;  /* 0x000000ffff127224 */ /* 0x000fc400078e0a12 */
[C---:B------:R-:W-:Y:S02]  /*1c20*/  IMAD R7, R4.reuse, R2, R7 ;  /* 0x0000000204077224 */ /* 0x040fe400078e0207 */
[C---:B------:R-:W-:Y:S01]  /*1c30*/  IMAD R17, R4.reuse, R6, R17 ;  /* 0x0000000604117224 */ /* 0x040fe200078e0211 */
[----:B------:R-:W-:Y:S01]  /*1c40*/  LOP3.LUT R6, R21, 0x1dc, RZ, 0xfc, !PT ;  /* 0x000001dc15067812 */ /* 0x000fe200078efcff */
[----:B------:R-:W-:Y:S01]  /*1c50*/  IMAD.MOV.U32 R2, RZ, RZ, R19 ;  /* 0x000000ffff027224 */ /* 0x000fe200078e0013 */
[----:B------:R-:W-:Y:S01]  /*1c60*/  IABS R19, R12 ;  /* 0x0000000c00137213 */ /* 0x000fe20000000000 */
[----:B------:R-:W-:Y:S02]  /*1c70*/  IMAD.MOV.U32 R20, RZ, RZ, R15 ;  /* 0x000000ffff147224 */ /* 0x000fe400078e000f */
[C---:B------:R-:W-:Y:S01]  /*1c80*/  IMAD R13, R4.reuse, R18, R13 ;  /* 0x00000012040d7224 */ /* 0x040fe200078e020d */
[----:B------:R-:W-:Y:S01]  /*1c90*/  IABS R18, R6 ;  /* 0x0000000600127213 */ /* 0x000fe20000000000 */
[----:B------:R-:W-:Y:S01]  /*1ca0*/  @!P4 IMAD.MOV R2, RZ, RZ, -R2 ;  /* 0x000000ffff02c224 */ /* 0x000fe200078e0a02 */
[C---:B------:R-:W-:Y:S01]  /*1cb0*/  ISETP.GT.U32.AND P4, PT, R4.reuse, R7, PT ;  /* 0x000000070400720c */ /* 0x040fe20003f84070 */
[----:B------:R-:W-:Y:S01]  /*1cc0*/  @!P1 IMAD.MOV R20, RZ, RZ, -R20 ;  /* 0x000000ffff149224 */ /* 0x000fe200078e0a14 */
[C---:B------:R-:W-:Y:S01]  /*1cd0*/  ISETP.GT.U32.AND P1, PT, R4.reuse, R9, PT ;  /* 0x000000090400720c */ /* 0x040fe20003f24070 */
[----:B------:R-:W-:Y:S01]  /*1ce0*/  @!P6 IMAD.IADD R11, R11, 0x1, -R4 ;  /* 0x000000010b0be824 */ /* 0x000fe200078e0a04 */
[C---:B------:R-:W-:Y:S01]  /*1cf0*/  ISETP.GT.U32.AND P6, PT, R4.reuse, R13, PT ;  /* 0x0000000d0400720c */ /* 0x040fe20003fc4070 */
[----:B------:R-:W-:Y:S01]  /*1d00*/  @!P2 IMAD.MOV R5, RZ, RZ, -R5 ;  /* 0x000000ffff05a224 */ /* 0x000fe200078e0a05 */
[----:B------:R-:W-:Y:S01]  /*1d10*/  ISETP.GT.U32.AND P2, PT, R4, R17, PT ;  /* 0x000000110400720c */ /* 0x000fe20003f44070 */
[----:B------:R-:W-:Y:S01]  /*1d20*/  IMAD.MOV.U32 R15, RZ, RZ, R18 ;  /* 0x000000ffff0f7224 */ /* 0x000fe200078e0012 */
[----:B------:R1:W-:Y:S01]  /*1d30*/  STL [R1], R20 ;  /* 0x0000001401007387 */ /* 0x0003e20000100800 */
[----:B0-----:R-:W-:-:S02]  /*1d40*/  IMAD.MOV.U32 R0, RZ, RZ, R11 ;  /* 0x000000ffff007224 */ /* 0x001fc400078e000b */
[----:B------:R-:W-:-:S04]  /*1d50*/  IMAD.HI.U32 R18, R23, R15, RZ ;  /* 0x0000000f17127227 */ /* 0x000fc800078e00ff */
[----:B------:R-:W-:Y:S02]  /*1d60*/  @!P0 IMAD.MOV R0, RZ, RZ, -R0 ;  /* 0x000000ffff008224 */ /* 0x000fe400078e0a00 */
[----:B------:R-:W-:Y:S01]  /*1d70*/  IMAD.MOV R18, RZ, RZ, -R18 ;  /* 0x000000ffff127224 */ /* 0x000fe200078e0a12 */
[----:B-1----:R-:W-:Y:S01]  /*1d80*/  LOP3.LUT R20, R21, 0x1bc, RZ, 0xfc, !PT ;  /* 0x000001bc15147812 */ /* 0x002fe200078efcff */
[--C-:B------:R-:W-:Y:S01]  /*1d90*/  @!P1 IMAD.IADD R9, R9, 0x1, -R4.reuse ;  /* 0x0000000109099824 */ /* 0x100fe200078e0a04 */
[----:B------:R0:W-:Y:S01]  /*1da0*/  STL [R1+0x40], R0 ;  /* 0x0000400001007387 */ /* 0x0001e20000100800 */
[--C-:B------:R-:W-:Y:S01]  /*1db0*/  @!P4 IMAD.IADD R7, R7, 0x1, -R4.reuse ;  /* 0x000000010707c824 */ /* 0x100fe200078e0a04 */
[----:B------:R-:W-:Y:S01]  /*1dc0*/  ISETP.GE.AND P1, PT, R14, RZ, PT ;  /* 0x000000ff0e00720c */ /* 0x000fe20003f26270 */
[----:B------:R-:W-:Y:S01]  /*1dd0*/  @!P6 IMAD.IADD R13, R13, 0x1, -R4 ;  /* 0x000000010d0de824 */ /* 0x000fe200078e0a04 */
[----:B------:R-:W-:Y:S01]  /*1de0*/  ISETP.GE.AND P4, PT, R16, RZ, PT ;  /* 0x000000ff1000720c */ /* 0x000fe20003f86270 */
[----:B------:R-:W-:-:S02]  /*1df0*/  IMAD R15, R4, R18, R15 ;  /* 0x00000012040f7224 */ /* 0x000fc400078e020f */
[----:B------:R-:W-:Y:S01]  /*1e00*/  @!P2 IMAD.IADD R17, R17, 0x1, -R4 ;  /* 0x000000011111a824 */ /* 0x000fe200078e0a04 */
[----:B------:R-:W-:Y:S01]  /*1e10*/  ISETP.GT.U32.AND P2, PT, R4, R7, PT ;  /* 0x000000070400720c */ /* 0x000fe20003f44070 */
[----:B------:R-:W-:Y:S01]  /*1e20*/  @!P3 IMAD.MOV R8, RZ, RZ, -R8 ;  /* 0x000000ffff08b224 */ /* 0x000fe200078e0a08 */
[----:B------:R-:W-:Y:S01]  /*1e30*/  ISETP.GE.AND P3, PT, R10, RZ, PT ;  /* 0x000000ff0a00720c */ /* 0x000fe20003f66270 */
[----:B0-----:R-:W-:Y:S01]  /*1e40*/  IMAD.MOV.U32 R0, RZ, RZ, R9 ;  /* 0x000000ffff007224 */ /* 0x001fe200078e0009 */
[C---:B------:R-:W-:Y:S01]  /*1e50*/  ISETP.GT.U32.AND P0, PT, R4.reuse, R13, PT ;  /* 0x0000000d0400720c */ /* 0x040fe20003f04070 */
[----:B------:R-:W-:Y:S01]  /*1e60*/  IMAD.MOV.U32 R10, RZ, RZ, R19 ;  /* 0x000000ffff0a7224 */ /* 0x000fe200078e0013 */
[C---:B------:R-:W-:Y:S01]  /*1e70*/  ISETP.GT.U32.AND P6, PT, R4.reuse, R17, PT ;  /* 0x000000110400720c */ /* 0x040fe20003fc4070 */
[----:B------:R-:W-:Y:S01]  /*1e80*/  @!P5 IMAD.MOV R0, RZ, RZ, -R0 ;  /* 0x000000ffff00d224 */ /* 0x000fe200078e0a00 */
[----:B------:R-:W-:Y:S01]  /*1e90*/  ISETP.GT.U32.AND P5, PT, R4, R15, PT ;  /* 0x0000000f0400720c */ /* 0x000fe20003fa4070 */
[----:B------:R-:W-:-:S03]  /*1ea0*/  IMAD.HI.U32 R14, R23, R10, RZ ;  /* 0x0000000a170e7227 */ /* 0x000fc600078e00ff */
[----:B------:R0:W-:Y:S01]  /*1eb0*/  STL [R1+0x50], R0 ;  /* 0x0000500001007387 */ /* 0x0001e20000100800 */
[----:B------:R-:W-:Y:S01]  /*1ec0*/  IMAD.MOV R11, RZ, RZ, -R14 ;  /* 0x000000ffff0b7224 */ /* 0x000fe200078e0a0e */
[----:B------:R-:W-:Y:S01]  /*1ed0*/  LOP3.LUT R14, R21, 0x1d4, RZ, 0xfc, !PT ;  /* 0x000001d4150e7812 */ /* 0x000fe200078efcff */
[----:B------:R-:W-:Y:S01]  /*1ee0*/  @!P2 IMAD.IADD R7, R7, 0x1, -R4 ;  /* 0x000000010707a824 */ /* 0x000fe200078e0a04 */
[----:B------:R-:W-:Y:S01]  /*1ef0*/  ISETP.GE.AND P2, PT, R6, RZ, PT ;  /* 0x000000ff0600720c */ /* 0x000fe20003f46270 */
[----:B------:R-:W-:Y:S01]  /*1f00*/  IMAD R11, R4, R11, R10 ;  /* 0x0000000b040b7224 */ /* 0x000fe200078e020a */
[----:B------:R-:W-:Y:S01]  /*1f10*/  LOP3.LUT R10, R21, 0x1d0, RZ, 0xfc, !PT ;  /* 0x000001d0150a7812 */ /* 0x000fe200078efcff */
[--C-:B------:R-:W-:Y:S01]  /*1f20*/  @!P0 IMAD.IADD R13, R13, 0x1, -R4.reuse ;  /* 0x000000010d0d8824 */ /* 0x100fe200078e0a04 */
[----:B------:R-:W-:Y:S01]  /*1f30*/  ISETP.GE.AND P0, PT, R12, RZ, PT ;  /* 0x000000ff0c00720c */ /* 0x000fe20003f06270 */
[--C-:B------:R-:W-:Y:S01]  /*1f40*/  @!P5 IMAD.IADD R15, R15, 0x1, -R4.reuse ;  /* 0x000000010f0fd824 */ /* 0x100fe200078e0a04 */
[----:B------:R-:W-:Y:S01]  /*1f50*/  LOP3.LUT R12, R21, 0x1cc, RZ, 0xfc, !PT ;  /* 0x000001cc150c7812 */ /* 0x000fe200078efcff */
[----:B0-----:R-:W-:Y:S01]  /*1f60*/  IMAD.MOV.U32 R0, RZ, RZ, R7 ;  /* 0x000000ffff007224 */ /* 0x001fe200078e0007 */
[----:B------:R-:W-:Y:S01]  /*1f70*/  IABS R6, R10 ;  /* 0x0000000a00067213 */ /* 0x000fe20000000000 */
[----:B------:R-:W-:Y:S01]  /*1f80*/  @!P6 IMAD.IADD R17, R17, 0x1, -R4 ;  /* 0x000000011111e824 */ /* 0x000fe200078e0a04 */
[----:B------:R-:W-:Y:S01]  /*1f90*/  IABS R9, R14 ;  /* 0x0000000e00097213 */ /* 0x000fe20000000000 */
[----:B------:R-:W-:Y:S01]  /*1fa0*/  @!P3 IMAD.MOV R0, RZ, RZ, -R0 ;  /* 0x000000ffff00b224 */ /* 0x000fe200078e0a00 */
[----:B------:R-:W-:Y:S01]  /*1fb0*/  ISETP.GE.AND P5, PT, R14, RZ, PT ;  /* 0x000000ff0e00720c */ /* 0x000fe20003fa6270 */
[----:B------:R-:W-:Y:S01]  /*1fc0*/  IMAD.HI.U32 R16, R23, R6, RZ ;  /* 0x0000000617107227 */ /* 0x000fe200078e00ff */
[----:B------:R-:W-:-:S02]  /*1fd0*/  IABS R14, R12 ;  /* 0x0000000c000e7213 */ /* 0x000fc40000000000 */
[C---:B------:R-:W-:Y:S01]  /*1fe0*/  ISETP.GT.U32.AND P3, PT, R4.reuse, R15, PT ;  /* 0x0000000f0400720c */ /* 0x040fe20003f64070 */
[----:B------:R-:W-:Y:S01]  /*1ff0*/  IMAD.MOV R19, RZ, RZ, -R16 ;  /* 0x000000ffff137224 */ /* 0x000fe200078e0a10 */
[----:B------:R-:W-:Y:S01]  /*2000*/  ISETP.GT.U32.AND P6, PT, R4, R11, PT ;  /* 0x0000000b0400720c */ /* 0x000fe20003fc4070 */
[----:B------:R-:W-:Y:S01]  /*2010*/  IMAD.MOV.U32 R7, RZ, RZ, R14 ;  /* 0x000000ffff077224 */ /* 0x000fe200078e000e */
[----:B------:R0:W-:Y:S01]  /*2020*/  STL [R1+0x5c], R0 ;  /* 0x00005c0001007387 */ /* 0x0001e20000100800 */
[----:B------:R-:W-:Y:S01]  /*2030*/  IMAD.MOV.U32 R16, RZ, RZ, R17 ;  /* 0x000000ffff107224 */ /* 0x000fe200078e0011 */
[----:B------:R-:W-:Y:S01]  /*2040*/  LOP3.LUT R17, R21, 0x1a4, RZ, 0xfc, !PT ;  /* 0x000001a415117812 */ /* 0x000fe200078efcff */
[----:B------:R-:W-:-:S04]  /*2050*/  IMAD.HI.U32 R18, R23, R9, RZ ;  /* 0x0000000917127227 */ /* 0x000fc800078e00ff */
[----:B------:R-:W-:Y:S02]  /*2060*/  @!P1 IMAD.MOV R16, RZ, RZ, -R16 ;  /* 0x000000ffff109224 */ /* 0x000fe400078e0a10 */
[----:B------:R-:W-:Y:S02]  /*2070*/  @!P3 IMAD.IADD R15, R15, 0x1, -R4 ;  /* 0x000000010f0fb824 */ /* 0x000fe400078e0a04 */
[----:B0-----:R-:W-:Y:S01]  /*2080*/  IMAD.MOV.U32 R0, RZ, RZ, R13 ;  /* 0x000000ffff007224 */ /* 0x001fe200078e000d */
[----:B------:R0:W-:Y:S01]  /*2090*/  STL [R1+0x64], R16 ;  /* 0x0000641001007387 */ /* 0x0001e20000100800 */
[----:B------:R-:W-:-:S04]  /*20a0*/  IMAD.HI.U32 R13, R23, R7, RZ ;  /* 0x00000007170d7227 */ /* 0x000fc800078e00ff */
[----:B------:R-:W-:Y:S01]  /*20b0*/  IMAD.MOV R14, RZ, RZ, -R13 ;  /* 0x000000ffff0e7224 */ /* 0x000fe200078e0a0d */
[----:B------:R-:W-:Y:S01]  /*20c0*/  LOP3.LUT R13, R21, 0x1c4, RZ, 0xfc, !PT ;  /* 0x000001c4150d7812 */ /* 0x000fe200078efcff */
[----:B------:R-:W-:Y:S02]  /*20d0*/  IMAD.MOV R18, RZ, RZ, -R18 ;  /* 0x000000ffff127224 */ /* 0x000fe400078e0a12 */
[C---:B------:R-:W-:Y:S01]  /*20e0*/  IMAD R7, R4.reuse, R14, R7 ;  /* 0x0000000e04077224 */ /* 0x040fe200078e0207 */
[----:B------:R-:W-:Y:S01]  /*20f0*/  IABS R24, R13 ;  /* 0x0000000d00187213 */ /* 0x000fe20000000000 */
[----:B0-----:R-:W-:Y:S02]  /*2100*/  IMAD.MOV.U32 R16, RZ, RZ, R15 ;  /* 0x000000ffff107224 */ /* 0x001fe400078e000f */
[----:B------:R-:W-:Y:S02]  /*2110*/  @!P6 IMAD.IADD R11, R11, 0x1, -R4 ;  /* 0x000000010b0be824 */ /* 0x000fe400078e0a04 */
[C---:B------:R-:W-:Y:S01]  /*2120*/  IMAD R9, R4.reuse, R18, R9 ;  /* 0x0000001204097224 */ /* 0x040fe200078e0209 */
[----:B------:R-:W-:Y:S01]  /*2130*/  LOP3.LUT R18, R21, 0x1a0, RZ, 0xfc, !PT ;  /* 0x000001a015127812 */ /* 0x000fe200078efcff */
[----:B------:R-:W-:Y:S01]  /*2140*/  @!P2 IMAD.MOV R16, RZ, RZ, -R16 ;  /* 0x000000ffff10a224 */ /* 0x000fe200078e0a10 */
[C---:B------:R-:W-:Y:S01]  /*2150*/  ISETP.GT.U32.AND P2, PT, R4.reuse, R7, PT ;  /* 0x000000070400720c */ /* 0x040fe20003f44070 */
[C---:B------:R-:W-:Y:S01]  /*2160*/  IMAD R6, R4.reuse, R19, R6 ;  /* 0x0000001304067224 */ /* 0x040fe200078e0206 */
[C---:B------:R-:W-:Y:S01]  /*2170*/  ISETP.GT.U32.AND P6, PT, R4.reuse, R11, PT ;  /* 0x0000000b0400720c */ /* 0x040fe20003fc4070 */
[----:B------:R-:W-:Y:S01]  /*2180*/  @!P4 IMAD.MOV R0, RZ, RZ, -R0 ;  /* 0x000000ffff00c224 */ /* 0x000fe200078e0a00 */
[----:B------:R-:W-:-:S02]  /*2190*/  ISETP.GT.U32.AND P1, PT, R4, R9, PT ;  /* 0x000000090400720c */ /* 0x000fc40003f24070 */
[----:B------:R-:W-:Y:S02]  /*21a0*/  ISETP.GT.U32.AND P3, PT, R4, R6, PT ;  /* 0x000000060400720c */ /* 0x000fe40003f64070 */
[----:B------:R0:W-:Y:S01]  /*21b0*/  STL [R1+0x17c], R0 ;  /* 0x00017c0001007387 */ /* 0x0001e20000100800 */
[----:B------:R-:W-:Y:S02]  /*21c0*/  ISETP.GE.AND P4, PT, R10, RZ, PT ;  /* 0x000000ff0a00720c */ /* 0x000fe40003f86270 */
[----:B------:R-:W-:Y:S01]  /*21d0*/  LOP3.LUT R10, R21, 0x1c8, RZ, 0xfc, !PT ;  /* 0x000001c8150a7812 */ /* 0x000fe200078efcff */
[----:B------:R-:W-:Y:S01]  /*21e0*/  STL [R1+0x188], R16 ;  /* 0x0001881001007387 */ /* 0x000fe20000100800 */
[--C-:B------:R-:W-:Y:S02]  /*21f0*/  @!P2 IMAD.IADD R7, R7, 0x1, -R4.reuse ;  /* 0x000000010707a824 */ /* 0x100fe400078e0a04 */
[--C-:B------:R-:W-:Y:S01]  /*2200*/  @!P6 IMAD.IADD R11, R11, 0x1, -R4.reuse ;  /* 0x000000010b0be824 */ /* 0x100fe200078e0a04 */
[----:B------:R-:W-:Y:S01]  /*2210*/  IABS R25, R10 ;  /* 0x0000000a00197213 */ /* 0x000fe20000000000 */
[--C-:B------:R-:W-:Y:S01]  /*2220*/  @!P1 IMAD.IADD R9, R9, 0x1, -R4.reuse ;  /* 0x0000000109099824 */ /* 0x100fe200078e0a04 */
[----:B------:R-:W-:Y:S01]  /*2230*/  ISETP.GT.U32.AND P2, PT, R4, R7, PT ;  /* 0x000000070400720c */ /* 0x000fe20003f44070 */
[----:B------:R-:W-:Y:S01]  /*2240*/  @!P3 IMAD.IADD R6, R6, 0x1, -R4 ;  /* 0x000000010606b824 */ /* 0x000fe200078e0a04 */
[----:B------:R-:W-:Y:S01]  /*2250*/  ISETP.GE.AND P6, PT, R12, RZ, PT ;  /* 0x000000ff0c00720c */ /* 0x000fe20003fc6270 */
[----:B0-----:R-:W-:Y:S01]  /*2260*/  IMAD.MOV.U32 R0, RZ, RZ, R11 ;  /* 0x000000ffff007224 */ /* 0x001fe200078e000b */
[C---:B------:R-:W-:Y:S01]  /*2270*/  ISETP.GT.U32.AND P1, PT, R4.reuse, R9, PT ;  /* 0x000000090400720c */ /* 0x040fe20003f24070 */
[----:B------:R-:W-:Y:S01]  /*2280*/  IMAD.HI.U32 R11, R23, R24, RZ ;  /* 0x00000018170b7227 */ /* 0x000fe200078e00ff */
[----:B------:R-:W-:-:S02]  /*2290*/  ISETP.GT.U32.AND P3, PT, R4, R6, PT ;  /* 0x000000060400720c */ /* 0x000fc40003f64070 */
[----:B------:R-:W-:Y:S01]  /*22a0*/  LOP3.LUT R12, R21, 0x1c0, RZ, 0xfc, !PT ;  /* 0x000001c0150c7812 */ /* 0x000fe200078efcff */
[----:B------:R-:W-:Y:S02]  /*22b0*/  IMAD.MOV R11, RZ, RZ, -R11 ;  /* 0x000000ffff0b7224 */ /* 0x000fe400078e0a0b */
[----:B------:R-:W-:Y:S01]  /*22c0*/  IMAD.HI.U32 R14, R23, R25, RZ ;  /* 0x00000019170e7227 */ /* 0x000fe200078e00ff */
[----:B------:R-:W-:-:S03]  /*22d0*/  IABS R22, R12 ;  /* 0x0000000c00167213 */ /* 0x000fc60000000000 */
[C---:B------:R-:W-:Y:S02]  /*22e0*/  IMAD R24, R4.reuse, R11, R24 ;  /* 0x0000000b04187224 */ /* 0x040fe400078e0218 */
[--C-:B------:R-:W-:Y:S02]  /*22f0*/  @!P2 IMAD.IADD R7, R7, 0x1, -R4.reuse ;  /* 0x000000010707a824 */ /* 0x100fe400078e0a04 */
[----:B------:R-:W-:Y:S01]  /*2300*/  @!P1 IMAD.IADD R9, R9, 0x1, -R4 ;  /* 0x0000000109099824 */ /* 0x000fe200078e0a04 */
[----:B------:R-:W-:Y:S01]  /*2310*/  ISETP.GT.U32.AND P2, PT, R4, R24, PT ;  /* 0x000000180400720c */ /* 0x000fe20003f44070 */
[----:B------:R-:W-:Y:S01]  /*2320*/  @!P0 IMAD.MOV R0, RZ, RZ, -R0 ;  /* 0x000000ffff008224 */ /* 0x000fe200078e0a00 */
[----:B------:R-:W-:Y:S01]  /*2330*/  ISETP.GE.AND P1, PT, R13, RZ, PT ;  /* 0x000000ff0d00720c */ /* 0x000fe20003f26270 */
[----:B------:R-:W-:Y:S01]  /*2340*/  IMAD.MOV R13, RZ, RZ, -R14 ;  /* 0x000000ffff0d7224 */ /* 0x000fe200078e0a0e */
[----:B------:R-:W-:Y:S01]  /*2350*/  ISETP.GE.AND P0, PT, R10, RZ, PT ;  /* 0x000000ff0a00720c */ /* 0x000fe20003f06270 */
[----:B------:R-:W-:Y:S01]  /*2360*/  @!P3 IMAD.IADD R6, R6, 0x1, -R4 ;  /* 0x000000010606b824 */ /* 0x000fe200078e0a04 */
[----:B------:R0:W-:Y:S01]  /*2370*/  STL [R1+0x1a0], R0 ;  /* 0x0001a00001007387 */ /* 0x0001e20000100800 */
[----:B------:R-:W-:Y:S01]  /*2380*/  IMAD R25, R4, R13, R25 ;  /* 0x0000000d04197224 */ /* 0x000fe200078e0219 */
[----:B------:R-:W-:Y:S01]  /*2390*/  ISETP.GE.AND P3, PT, R12, RZ, PT ;  /* 0x000000ff0c00720c */ /* 0x000fe20003f66270 */
[----:B------:R-:W-:Y:S01]  /*23a0*/  IMAD.MOV.U32 R15, RZ, RZ, R9 ;  /* 0x000000ffff0f7224 */ /* 0x000fe200078e0009 */
[----:B------:R-:W-:Y:S01]  /*23b0*/  LOP3.LUT R12, R21, 0x1b8, RZ, 0xfc, !PT ;  /* 0x000001b8150c7812 */ /* 0x000fe200078efcff */
[----:B------:R-:W-:Y:S01]  /*23c0*/  IMAD.HI.U32 R10, R23, R22, RZ ;  /* 0x00000016170a7227 */ /* 0x000fe200078e00ff */
[----:B------:R-:W-:-:S02]  /*23d0*/  LOP3.LUT R9, R21, 0x1b0, RZ, 0xfc, !PT ;  /* 0x000001b015097812 */ /* 0x000fc400078efcff */
[----:B------:R-:W-:Y:S01]  /*23e0*/  IABS R19, R12 ;  /* 0x0000000c00137213 */ /* 0x000fe20000000000 */
[----:B------:R-:W-:Y:S01]  /*23f0*/  @!P5 IMAD.MOV R15, RZ, RZ, -R15 ;  /* 0x000000ffff0fd224 */ /* 0x000fe200078e0a0f */
[----:B------:R-:W-:Y:S01]  /*2400*/  ISETP.GT.U32.AND P5, PT, R4, R25, PT ;  /* 0x000000190400720c */ /* 0x000fe20003fa4070 */
[----:B0-----:R-:W-:Y:S01]  /*2410*/  IMAD.MOV.U32 R0, RZ, RZ, R6 ;  /* 0x000000ffff007224 */ /* 0x001fe200078e0006 */
[----:B------:R-:W-:Y:S01]  /*2420*/  IABS R14, R9 ;  /* 0x00000009000e7213 */ /* 0x000fe20000000000 */
[----:B------:R-:W-:Y:S01]  /*2430*/  @!P2 IMAD.IADD R24, R24, 0x1, -R4 ;  /* 0x000000011818a824 */ /* 0x000fe200078e0a04 */
[----:B------:R0:W-:Y:S01]  /*2440*/  STL [R1+0x1b0], R15 ;  /* 0x0001b00f01007387 */ /* 0x0001e20000100800 */
[----:B------:R-:W-:Y:S01]  /*2450*/  @!P4 IMAD.MOV R0, RZ, RZ, -R0 ;  /* 0x000000ffff00c224 */ /* 0x000fe200078e0a00 */
[----:B------:R-:W-:Y:S01]  /*2460*/  ISETP.GE.AND P4, PT, R20, RZ, PT ;  /* 0x000000ff1400720c */ /* 0x000fe20003f86270 */
[----:B------:R-:W-:Y:S01]  /*2470*/  IMAD.MOV R10, RZ, RZ, -R10 ;  /* 0x000000ffff0a7224 */ /* 0x000fe200078e0a0a */
[----:B------:R-:W-:Y:S01]  /*2480*/  IABS R20, R20 ;  /* 0x0000001400147213 */ /* 0x000fe20000000000 */
[----:B------:R-:W-:Y:S01]  /*2490*/  IMAD.HI.U32 R11, R23, R19, RZ ;  /* 0x00000013170b7227 */ /* 0x000fe200078e00ff */
[----:B------:R1:W-:Y:S01]  /*24a0*/  STL [R1+0x1b8], R0 ;  /* 0x0001b80001007387 */ /* 0x0003e20000100800 */
[----:B------:R-:W-:-:S02]  /*24b0*/  ISETP.GT.U32.AND P2, PT, R4, R24, PT ;  /* 0x000000180400720c */ /* 0x000fc40003f44070 */
[----:B------:R-:W-:Y:S01]  /*24c0*/  IMAD R22, R4, R10, R22 ;  /* 0x0000000a04167224 */ /* 0x000fe200078e0216 */
[----:B------:R-:W-:Y:S01]  /*24d0*/  LOP3.LUT R10, R21, 0x1b4, RZ, 0xfc, !PT ;  /* 0x000001b4150a7812 */ /* 0x000fe200078efcff */
[----:B------:R-:W-:-:S03]  /*24e0*/  IMAD.HI.U32 R13, R23, R20, RZ ;  /* 0x00000014170d7227 */ /* 0x000fc600078e00ff */
[----:B0-----:R-:W-:Y:S01]  /*24f0*/  IABS R15, R10 ;  /* 0x0000000a000f7213 */ /* 0x001fe20000000000 */
[----:B------:R-:W-:Y:S02]  /*2500*/  IMAD.MOV R13, RZ, RZ, -R13 ;  /* 0x000000ffff0d7224 */ /* 0x000fe400078e0a0d */
[----:B-1----:R-:W-:Y:S02]  /*2510*/  IMAD.MOV.U32 R0, RZ, RZ, R7 ;  /* 0x000000ffff007224 */ /* 0x002fe400078e0007 */
[----:B------:R-:W-:Y:S02]  /*2520*/  @!P5 IMAD.IADD R25, R25, 0x1, -R4 ;  /* 0x000000011919d824 */ /* 0x000fe400078e0a04 */
[----:B------:R-:W-:Y:S01]  /*2530*/  @!P6 IMAD.MOV R0, RZ, RZ, -R0 ;  /* 0x000000ffff00e224 */ /* 0x000fe200078e0a00 */
[C---:B------:R-:W-:Y:S01]  /*2540*/  ISETP.GT.U32.AND P6, PT, R4.reuse, R22, PT ;  /* 0x000000160400720c */ /* 0x040fe20003fc4070 */
[C---:B------:R-:W-:Y:S01]  /*2550*/  IMAD R20, R4.reuse, R13, R20 ;  /* 0x0000000d04147224 */ /* 0x040fe200078e0214 */
[----:B------:R-:W-:Y:S01]  /*2560*/  ISETP.GT.U32.AND P5, PT, R4, R25, PT ;  /* 0x000000190400720c */ /* 0x000fe20003fa4070 */
[----:B------:R-:W-:Y:S01]  /*2570*/  IMAD.MOV R11, RZ, RZ, -R11 ;  /* 0x000000ffff0b7224 */ /* 0x000fe200078e0a0b */
[----:B------:R0:W-:Y:S01]  /*2580*/  STL [R1+0x19c], R0 ;  /* 0x00019c0001007387 */ /* 0x0001e20000100800 */
[----:B------:R-:W-:Y:S01]  /*2590*/  @!P2 IMAD.IADD R24, R24, 0x1, -R4 ;  /* 0x000000011818a824 */ /* 0x000fe200078e0a04 */
[C---:B------:R-:W-:Y:S01]  /*25a0*/  ISETP.GT.U32.AND P2, PT, R4.reuse, R20, PT ;  /* 0x000000140400720c */ /* 0x040fe20003f44070 */
[----:B------:R-:W-:Y:S01]  /*25b0*/  IMAD R19, R4, R11, R19 ;  /* 0x0000000b04137224 */ /* 0x000fe200078e0213 */
[----:B------:R-:W-:Y:S01]  /*25c0*/  IABS R13, R17 ;  /* 0x00000011000d7213 */ /* 0x000fe20000000000 */
[----:B------:R-:W-:-:S04]  /*25d0*/  IMAD.HI.U32 R16, R23, R15, RZ ;  /* 0x0000000f17107227 */ /* 0x000fc800078e00ff */
[----:B------:R-:W-:Y:S01]  /*25e0*/  @!P6 IMAD.IADD R22, R22, 0x1, -R4 ;  /* 0x000000011616e824 */ /* 0x000fe200078e0a04 */
[----:B------:R-:W-:Y:S01]  /*25f0*/  ISETP.GT.U32.AND P6, PT, R4, R19, PT ;  /* 0x000000130400720c */ /* 0x000fe20003fc4070 */
[----:B------:R-:W-:Y:S01]  /*2600*/  IMAD.MOV R7, RZ, RZ, -R16 ;  /* 0x000000ffff077224 */ /* 0x000fe200078e0a10 */
[----:B------:R-:W-:Y:S01]  /*2610*/  LOP3.LUT R16, R21, 0x1a8, RZ, 0xfc, !PT ;  /* 0x000001a815107812 */ /* 0x000fe200078efcff */
[--C-:B------:R-:W-:Y:S01]  /*2620*/  @!P5 IMAD.IADD R25, R25, 0x1, -R4.reuse ;  /* 0x000000011919d824 */ /* 0x100fe200078e0a04 */
[----:B------:R-:W-:Y:S01]  /*2630*/  ISETP.GE.AND P5, PT, R12, RZ, PT ;  /* 0x000000ff0c00720c */ /* 0x000fe20003fa6270 */
[----:B------:R-:W-:Y:S01]  /*2640*/  IMAD R15, R4, R7, R15 ;  /* 0x00000007040f7224 */ /* 0x000fe200078e020f */
[----:B------:R-:W-:Y:S01]  /*2650*/  LOP3.LUT R7, R21, 0x1ac, RZ, 0xfc, !PT ;  /* 0x000001ac15077812 */ /* 0x000fe200078efcff */
[----:B------:R-:W-:Y:S01]  /*2660*/  @!P2 IMAD.IADD R20, R20, 0x1, -R4 ;  /* 0x000000011414a824 */ /* 0x000fe200078e0a04 */
[----:B------:R-:W-:Y:S01]  /*2670*/  ISETP.GT.U32.AND P2, PT, R4, R22, PT ;  /* 0x000000160400720c */ /* 0x000fe20003f44070 */
[----:B------:R-:W-:Y:S01]  /*2680*/  IMAD.HI.U32 R6, R23, R14, RZ ;  /* 0x0000000e17067227 */ /* 0x000fe200078e00ff */
[----:B------:R-:W-:-:S02]  /*2690*/  IABS R12, R7 ;  /* 0x00000007000c7213 */ /* 0x000fc40000000000 */
[----:B------:R-:W-:Y:S01]  /*26a0*/  IABS R11, R16 ;  /* 0x00000010000b7213 */ /* 0x000fe20000000000 */
[----:B0-----:R-:W-:Y:S02]  /*26b0*/  IMAD.MOV.U32 R0, RZ, RZ, R25 ;  /* 0x000000ffff007224 */ /* 0x001fe400078e0019 */
[----:B------:R-:W-:Y:S02]  /*26c0*/  IMAD.MOV R6, RZ, RZ, -R6 ;  /* 0x000000ffff067224 */ /* 0x000fe400078e0a06 */
[----:B------:R-:W-:Y:S02]  /*26d0*/  @!P6 IMAD.IADD R19, R19, 0x1, -R4 ;  /* 0x000000011313e824 */ /* 0x000fe400078e0a04 */
[----:B------:R-:W-:Y:S01]  /*26e0*/  @!P0 IMAD.MOV R0, RZ, RZ, -R0 ;  /* 0x000000ffff008224 */ /* 0x000fe200078e0a00 */
[C---:B------:R-:W-:Y:S01]  /*26f0*/  ISETP.GT.U32.AND P0, PT, R4.reuse, R20, PT ;  /* 0x000000140400720c */ /* 0x040fe20003f04070 */
[----:B------:R-:W-:Y:S01]  /*2700*/  IMAD.HI.U32 R25, R23, R12, RZ ;  /* 0x0000000c17197227 */ /* 0x000fe200078e00ff */
[----:B------:R-:W-:-:S02]  /*2710*/  ISETP.GT.U32.AND P6, PT, R4, R19, PT ;  /* 0x000000130400720c */ /* 0x000fc40003fc4070 */
[----:B------:R0:W-:Y:S01]  /*2720*/  STL [R1+0x178], R0 ;  /* 0x0001780001007387 */ /* 0x0001e20000100800 */
[----:B------:R-:W-:Y:S01]  /*2730*/  IMAD R14, R4, R6, R14 ;  /* 0x00000006040e7224 */ /* 0x000fe200078e020e */
[----:B------:R-:W-:Y:S01]  /*2740*/  IABS R6, R18 ;  /* 0x0000001200067213 */ /* 0x000fe20000000000 */
[----:B------:R-:W-:-:S04]  /*2750*/  IMAD.HI.U32 R26, R23, R11, RZ ;  /* 0x0000000b171a7227 */ /* 0x000fc800078e00ff */
[----:B------:R-:W-:Y:S02]  /*2760*/  IMAD.MOV R25, RZ, RZ, -R25 ;  /* 0x000000ffff197224 */ /* 0x000fe400078e0a19 */
[----:B------:R-:W-:Y:S01]  /*2770*/  @!P2 IMAD.IADD R22, R22, 0x1, -R4 ;  /* 0x000000011616a824 */ /* 0x000fe200078e0a04 */
[C---:B------:R-:W-:Y:S01]  /*2780*/  ISETP.GT.U32.AND P2, PT, R4.reuse, R14, PT ;  /* 0x0000000e0400720c */ /* 0x040fe20003f44070 */
[----:B0-----:R-:W-:Y:S02]  /*2790*/  IMAD.MOV.U32 R0, RZ, RZ, R24 ;  /* 0x000000ffff007224 */ /* 0x001fe400078e0018 */
[----:B------:R-:W-:Y:S02]  /*27a0*/  IMAD.MOV R26, RZ, RZ, -R26 ;  /* 0x000000ffff1a7224 */ /* 0x000fe400078e0a1a */
[C---:B------:R-:W-:Y:S02]  /*27b0*/  IMAD R12, R4.reuse, R25, R12 ;  /* 0x00000019040c7224 */ /* 0x040fe400078e020c */
[----:B------:R-:W-:Y:S01]  /*27c0*/  @!P1 IMAD.MOV R0, RZ, RZ, -R0 ;  /* 0x000000ffff009224 */ /* 0x000fe200078e0a00 */
[C---:B------:R-:W-:Y:S01]  /*27d0*/  ISETP.GT.U32.AND P1, PT, R4.reuse, R15, PT ;  /* 0x0000000f0400720c */ /* 0x040fe20003f24070 */
[----:B------:R-:W-:-:S02]  /*27e0*/  IMAD R11, R4, R26, R11 ;  /* 0x0000001a040b7224 */ /* 0x000fc400078e020b */
[--C-:B------:R-:W-:Y:S01]  /*27f0*/  @!P0 IMAD.IADD R20, R20, 0x1, -R4.reuse ;  /* 0x0000000114148824 */ /* 0x100fe200078e0a04 */
[C---:B------:R-:W-:Y:S01]  /*2800*/  ISETP.GT.U32.AND P0, PT, R4.reuse, R12, PT ;  /* 0x0000000c0400720c */ /* 0x040fe20003f04070 */
[--C-:B------:R-:W-:Y:S01]  /*2810*/  @!P6 IMAD.IADD R19, R19, 0x1, -R4.reuse ;  /* 0x000000011313e824 */ /* 0x100fe200078e0a04 */
[----:B------:R-:W-:Y:S01]  /*2820*/  ISETP.GT.U32.AND P6, PT, R4, R11, PT ;  /* 0x0000000b0400720c */ /* 0x000fe20003fc4070 */
[----:B------:R0:W-:Y:S01]  /*2830*/  STL [R1+0x6c], R0 ;  /* 0x00006c0001007387 */ /* 0x0001e20000100800 */
[----:B------:R-:W-:Y:S01]  /*2840*/  @!P2 IMAD.IADD R14, R14, 0x1, -R4 ;  /* 0x000000010e0ea824 */ /* 0x000fe200078e0a04 */
[----:B------:R-:W-:Y:S01]  /*2850*/  ISETP.GE.AND P2, PT, R9, RZ, PT ;  /* 0x000000ff0900720c */ /* 0x000fe20003f46270 */
[----:B------:R-:W-:Y:S02]  /*2860*/  IMAD.MOV.U32 R27, RZ, RZ, R22 ;  /* 0x000000ffff1b7224 */ /* 0x000fe400078e0016 */
[----:B------:R-:W-:-:S04]  /*2870*/  IMAD.HI.U32 R24, R23, R13, RZ ;  /* 0x0000000d17187227 */ /* 0x000fc800078e00ff */
[----:B------:R-:W-:Y:S01]  /*2880*/  @!P3 IMAD.MOV R27, RZ, RZ, -R27 ;  /* 0x000000ffff1bb224 */ /* 0x000fe200078e0a1b */
[----:B------:R-:W-:Y:S01]  /*2890*/  ISETP.GT.U32.AND P3, PT, R4, R14, PT ;  /* 0x0000000e0400720c */ /* 0x000fe20003f64070 */
[----:B0-----:R-:W-:Y:S02]  /*28a0*/  IMAD.MOV.U32 R0, RZ, RZ, R20 ;  /* 0x000000ffff007224 */ /* 0x001fe400078e0014 */
[----:B------:R-:W-:Y:S01]  /*28b0*/  @!P1 IMAD.IADD R15, R15, 0x1, -R4 ;  /* 0x000000010f0f9824 */ /* 0x000fe200078e0a04 */
[----:B------:R-:W-:Y:S01]  /*28c0*/  STL [R1+0x84], R27 ;  /* 0x0000841b01007387 */ /* 0x000fe20000100800 */
[----:B------:R-:W-:Y:S01]  /*28d0*/  @!P4 IMAD.MOV R0, RZ, RZ, -R0 ;  /* 0x000000ffff00c224 */ /* 0x000fe200078e0a00 */
[----:B------:R-:W-:Y:S01]  /*28e0*/  ISETP.GE.AND P1, PT, R10, RZ, PT ;  /* 0x000000ff0a00720c */ /* 0x000fe20003f26270 */
[----:B------:R-:W-:Y:S01]  /*28f0*/  IMAD.HI.U32 R25, R23, R6, RZ ;  /* 0x0000000617197227 */ /* 0x000fe200078e00ff */
[----:B------:R-:W-:Y:S02]  /*2900*/  LOP3.LUT R10, R21, 0x198, RZ, 0xfc, !PT ;  /* 0x00000198150a7812 */ /* 0x000fe400078efcff */
[----:B------:R0:W-:Y:S01]  /*2910*/  STL [R1+0x8c], R0 ;  /* 0x00008c0001007387 */ /* 0x0001e20000100800 */
[----:B------:R-:W-:Y:S01]  /*2920*/  @!P0 IMAD.IADD R12, R12, 0x1, -R4 ;  /* 0x000000010c0c8824 */ /* 0x000fe200078e0a04 */
[----:B------:R-:W-:Y:S01]  /*2930*/  ISETP.GT.U32.AND P0, PT, R4, R15, PT ;  /* 0x0000000f0400720c */ /* 0x000fe20003f04070 */
[----:B------:R-:W-:Y:S01]  /*2940*/  IMAD.MOV R24, RZ, RZ, -R24 ;  /* 0x000000ffff187224 */ /* 0x000fe200078e0a18 */
[----:B------:R-:W-:Y:S01]  /*2950*/  IABS R20, R10 ;  /* 0x0000000a00147213 */ /* 0x000fe20000000000 */
[----:B------:R-:W-:-:S02]  /*2960*/  IMAD.MOV R25, RZ, RZ, -R25 ;  /* 0x000000ffff197224 */ /* 0x000fc400078e0a19 */
[----:B------:R-:W-:Y:S01]  /*2970*/  @!P6 IMAD.IADD R11, R11, 0x1, -R4 ;  /* 0x000000010b0be824 */ /* 0x000fe200078e0a04 */
[C---:B------:R-:W-:Y:S01]  /*2980*/  ISETP.GT.U32.AND P6, PT, R4.reuse, R12, PT ;  /* 0x0000000c0400720c */ /* 0x040fe20003fc4070 */
[C---:B------:R-:W-:Y:S01]  /*2990*/  IMAD R9, R4.reuse, R24, R13 ;  /* 0x0000001804097224 */ /* 0x040fe200078e020d */
[----:B------:R-:W-:Y:S01]  /*29a0*/  LOP3.LUT R13, R21, 0x19c, RZ, 0xfc, !PT ;  /* 0x0000019c150d7812 */ /* 0x000fe200078efcff */
[----:B0-----:R-:W-:Y:S01]  /*29b0*/  IMAD.MOV.U32 R0, RZ, RZ, R19 ;  /* 0x000000ffff007224 */ /* 0x001fe200078e0013 */
[C---:B------:R-:W-:Y:S01]  /*29c0*/  ISETP.GT.U32.AND P4, PT, R4.reuse, R11, PT ;  /* 0x0000000b0400720c */ /* 0x040fe20003f84070 */
[C---:B------:R-:W-:Y:S01]  /*29d0*/  IMAD R6, R4.reuse, R25, R6 ;  /* 0x0000001904067224 */ /* 0x040fe200078e0206 */
[----:B------:R-:W-:Y:S01]  /*29e0*/  IABS R19, R13 ;  /* 0x0000000d00137213 */ /* 0x000fe20000000000 */
[----:B------:R-:W-:Y:S01]  /*29f0*/  @!P5 IMAD.MOV R0, RZ, RZ, -R0 ;  /* 0x000000ffff00d224 */ /* 0x000fe200078e0a00 */
[----:B------:R-:W-:Y:S01]  /*2a00*/  ISETP.GT.U32.AND P5, PT, R4, R9, PT ;  /* 0x000000090400720c */ /* 0x000fe20003fa4070 */
[--C-:B------:R-:W-:Y:S01]  /*2a10*/  @!P3 IMAD.IADD R14, R14, 0x1, -R4.reuse ;  /* 0x000000010e0eb824 */ /* 0x100fe200078e0a04 */
[----:B------:R-:W-:Y:S01]  /*2a20*/  ISETP.GT.U32.AND P3, PT, R4, R6, PT ;  /* 0x000000060400720c */ /* 0x000fe20003f64070 */
[--C-:B------:R-:W-:Y:S01]  /*2a30*/  @!P0 IMAD.IADD R15, R15, 0x1, -R4.reuse ;  /* 0x000000010f0f8824 */ /* 0x100fe200078e0a04 */
[----:B------:R-:W-:Y:S01]  /*2a40*/  ISETP.GE.AND P0, PT, R7, RZ, PT ;  /* 0x000000ff0700720c */ /* 0x000fe20003f06270 */
[----:B------:R-:W-:Y:S01]  /*2a50*/  @!P6 IMAD.IADD R12, R12, 0x1, -R4 ;  /* 0x000000010c0ce824 */ /* 0x000fe200078e0a04 */
[----:B------:R-:W-:Y:S01]  /*2a60*/  ISETP.GE.AND P6, PT, R16, RZ, PT ;  /* 0x000000ff1000720c */ /* 0x000fe20003fc6270 */
[----:B------:R-:W-:Y:S01]  /*2a70*/  IMAD.MOV.U32 R7, RZ, RZ, R20 ;  /* 0x000000ffff077224 */ /* 0x000fe200078e0014 */
[----:B------:R0:W-:Y:S01]  /*2a80*/  STL [R1+0x94], R0 ;  /* 0x0000940001007387 */ /* 0x0001e20000100800 */
[----:B------:R-:W-:-:S04]  /*2a90*/  IMAD.HI.U32 R16, R23, R19, RZ ;  /* 0x0000001317107227 */ /* 0x000fc800078e00ff */
[----:B------:R-:W-:Y:S02]  /*2aa0*/  IMAD.MOV.U32 R22, RZ, RZ, R15 ;  /* 0x000000ffff167224 */ /* 0x000fe400078e000f */
[--C-:B------:R-:W-:Y:S01]  /*2ab0*/  @!P4 IMAD.IADD R11, R11, 0x1, -R4.reuse ;  /* 0x000000010b0bc824 */ /* 0x100fe200078e0a04 */
[----:B------:R-:W-:Y:S01]  /*2ac0*/  ISETP.GE.AND P4, PT, R17, RZ, PT ;  /* 0x000000ff1100720c */ /* 0x000fe20003f86270 */
[----:B------:R-:W-:Y:S01]  /*2ad0*/  @!P5 IMAD.IADD R9, R9, 0x1, -R4 ;  /* 0x000000010909d824 */ /* 0x000fe200078e0a04 */
[----:B------:R-:W-:Y:S01]  /*2ae0*/  ISETP.GE.AND P5, PT, R18, RZ, PT ;  /* 0x000000ff1200720c */ /* 0x000fe20003fa6270 */
[----:B0-----:R-:W-:Y:S01]  /*2af0*/  IMAD.MOV.U32 R0, RZ, RZ, R14 ;  /* 0x000000ffff007224 */ /* 0x001fe200078e000e */
[----:B------:R-:W-:Y:S01]  /*2b00*/  LOP3.LUT R18, R21, 0x178, RZ, 0xfc, !PT ;  /* 0x0000017815127812 */ /* 0x000fe200078efcff */
[----:B------:R-:W-:-:S04]  /*2b10*/  IMAD.HI.U32 R17, R23, R7, RZ ;  /* 0x0000000717117227 */ /* 0x000fc800078e00ff */
[----:B------:R-:W-:Y:S02]  /*2b20*/  IMAD.MOV R16, RZ, RZ, -R16 ;  /* 0x000000ffff107224 */ /* 0x000fe400078e0a10 */
[----:B------:R-:W-:Y:S01]  /*2b30*/  @!P1 IMAD.MOV R22, RZ, RZ, -R22 ;  /* 0x000000ffff169224 */ /* 0x000fe200078e0a16 */
[----:B------:R-:W-:Y:S01]  /*2b40*/  ISETP.GT.U32.AND P1, PT, R4, R9, PT ;  /* 0x000000090400720c */ /* 0x000fe20003f24070 */
[----:B------:R-:W-:Y:S01]  /*2b50*/  @!P3 IMAD.IADD R6, R6, 0x1, -R4 ;  /* 0x000000010606b824 */ /* 0x000fe200078e0a04 */
[----:B------:R-:W-:Y:S01]  /*2b60*/  ISETP.GE.AND P3, PT, R13, RZ, PT ;  /* 0x000000ff0d00720c */ /* 0x000fe20003f66270 */
[----:B------:R-:W-:Y:S01]  /*2b70*/  @!P2 IMAD.MOV R0, RZ, RZ, -R0 ;  /* 0x000000ffff00a224 */ /* 0x000fe200078e0a00 */
[----:B------:R0:W-:Y:S01]  /*2b80*/  STL [R1+0xa0], R22 ;  /* 0x0000a01601007387 */ /* 0x0001e20000100800 */
[----:B------:R-:W-:Y:S01]  /*2b90*/  IMAD.MOV R15, RZ, RZ, -R17 ;  /* 0x000000ffff0f7224 */ /* 0x000fe200078e0a11 */
[C---:B------:R-:W-:Y:S01]  /*2ba0*/  ISETP.GT.U32.AND P2, PT, R4.reuse, R6, PT ;  /* 0x000000060400720c */ /* 0x040fe20003f44070 */
[C---:B------:R-:W-:Y:S01]  /*2bb0*/  IMAD R13, R4.reuse, R16, R19 ;  /* 0x00000010040d7224 */ /* 0x040fe200078e0213 */
[----:B------:R1:W-:Y:S01]  /*2bc0*/  STL [R1+0xbc], R0 ;  /* 0x0000bc0001007387 */ /* 0x0003e20000100800 */
[C---:B------:R-:W-:Y:S01]  /*2bd0*/  IMAD R7, R4.reuse, R15, R7 ;  /* 0x0000000f04077224 */ /* 0x040fe200078e0207 */
[----:B------:R-:W-:Y:S01]  /*2be0*/  LOP3.LUT R15, R21, 0x18c, RZ, 0xfc, !PT ;  /* 0x0000018c150f7812 */ /* 0x000fe200078efcff */
[----:B------:R-:W-:Y:S01]  /*2bf0*/  @!P0 IMAD.MOV R12, RZ, RZ, -R12 ;  /* 0x000000ffff0c8224 */ /* 0x000fe200078e0a0c */
[----:B------:R-:W-:Y:S01]  /*2c00*/  ISETP.GT.U32.AND P0, PT, R4, R13, PT ;  /* 0x0000000d0400720c */ /* 0x000fe20003f04070 */
[----:B------:R-:W-:Y:S01]  /*2c10*/  @!P1 IMAD.IADD R9, R9, 0x1, -R4 ;  /* 0x0000000109099824 */ /* 0x000fe200078e0a04 */
[----:B------:R-:W-:-:S02]  /*2c20*/  ISETP.GE.AND P1, PT, R10, RZ, PT ;  /* 0x000000ff0a00720c */ /* 0x000fc40003f26270 */
[----:B------:R2:W-:Y:S01]  /*2c30*/  STL [R1+0xc4], R12 ;  /* 0x0000c40c01007387 */ /* 0x0005e20000100800 */
[C---:B0-----:R-:W-:Y:S01]  /*2c40*/  LOP3.LUT R22, R21.reuse, 0x17c, RZ, 0xfc, !PT ;  /* 0x0000017c15167812 */ /* 0x041fe200078efcff */
[----:B-1----:R-:W-:Y:S01]  /*2c50*/  IMAD.MOV.U32 R0, RZ, RZ, R11 ;  /* 0x000000ffff007224 */ /* 0x002fe200078e000b */
[----:B------:R-:W-:Y:S01]  /*2c60*/  LOP3.LUT R11, R21, 0x194, RZ, 0xfc, !PT ;  /* 0x00000194150b7812 */ /* 0x000fe200078efcff */
[----:B------:R-:W-:Y:S01]  /*2c70*/  @!P2 IMAD.IADD R6, R6, 0x1, -R4 ;  /* 0x000000010606a824 */ /* 0x000fe200078e0a04 */
[----:B------:R-:W-:Y:S01]  /*2c80*/  IABS R17, R18 ;  /* 0x0000001200117213 */ /* 0x000fe20000000000 */
[----:B------:R-:W-:Y:S01]  /*2c90*/  @!P6 IMAD.MOV R0, RZ, RZ, -R0 ;  /* 0x000000ffff00e224 */ /* 0x000fe200078e0a00 */
[----:B------:R-:W-:Y:S02]  /*2ca0*/  ISETP.GT.U32.AND P6, PT, R4, R7, PT ;  /* 0x000000070400720c */ /* 0x000fe40003fc4070 */
[----:B------:R-:W-:Y:S01]  /*2cb0*/  @!P0 IMAD.IADD R13, R13, 0x1, -R4 ;  /* 0x000000010d0d8824 */ /* 0x000fe200078e0a04 */
[----:B--2---:R-:W-:Y:S01]  /*2cc0*/  LOP3.LUT R12, R21, 0x190, RZ, 0xfc, !PT ;  /* 0x00000190150c7812 */ /* 0x004fe200078efcff */
[----:B------:R0:W-:Y:S01]  /*2cd0*/  STL [R1+0xcc], R0 ;  /* 0x0000cc0001007387 */ /* 0x0001e20000100800 */
[----:B------:R-:W-:-:S02]  /*2ce0*/  IABS R10, R11 ;  /* 0x0000000b000a7213 */ /* 0x000fc40000000000 */
[----:B------:R-:W-:Y:S02]  /*2cf0*/  IABS R14, R12 ;  /* 0x0000000c000e7213 */ /* 0x000fe40000000000 */
[----:B------:R-:W-:Y:S01]  /*2d00*/  ISETP.GE.AND P0, PT, R12, RZ, PT ;  /* 0x000000ff0c00720c */ /* 0x000fe20003f06270 */
[----:B------:R-:W-:Y:S01]  /*2d10*/  IMAD.HI.U32 R12, R23, R10, RZ ;  /* 0x0000000a170c7227 */ /* 0x000fe200078e00ff */
[----:B------:R-:W-:-:S03]  /*2d20*/  ISETP.GE.AND P2, PT, R11, RZ, PT ;  /* 0x000000ff0b00720c */ /* 0x000fc60003f46270 */
[----:B0-----:R-:W-:Y:S02]  /*2d30*/  IMAD.MOV.U32 R0, RZ, RZ, R9 ;  /* 0x000000ffff007224 */ /* 0x001fe400078e0009 */
[----:B------:R-:W-:Y:S01]  /*2d40*/  @!P6 IMAD.IADD R7, R7, 0x1, -R4 ;  /* 0x000000010707e824 */ /* 0x000fe200078e0a04 */
[C---:B------:R-:W-:Y:S01]  /*2d50*/  ISETP.GT.U32.AND P6, PT, R4.reuse, R13, PT ;  /* 0x0000000d0400720c */ /* 0x040fe20003fc4070 */
[----:B------:R-:W-:Y:S02]  /*2d60*/  @!P4 IMAD.MOV R0, RZ, RZ, -R0 ;  /* 0x000000ffff00c224 */ /* 0x000fe400078e0a00 */
[----:B------:R-:W-:Y:S01]  /*2d70*/  IMAD.MOV.U32 R11, RZ, RZ, R14 ;  /* 0x000000ffff0b7224 */ /* 0x000fe200078e000e */
[----:B------:R-:W-:Y:S02]  /*2d80*/  ISETP.GT.U32.AND P4, PT, R4, R7, PT ;  /* 0x000000070400720c */ /* 0x000fe40003f84070 */
[----:B------:R0:W-:Y:S01]  /*2d90*/  STL [R1+0xf0], R0 ;  /* 0x0000f00001007387 */ /* 0x0001e20000100800 */
[----:B------:R-:W-:Y:S01]  /*2da0*/  IMAD.HI.U32 R9, R23, R11, RZ ;  /* 0x0000000b17097227 */ /* 0x000fe200078e00ff */
[----:B------:R-:W-:-:S03]  /*2db0*/  LOP3.LUT R14, R21, 0x184, RZ, 0xfc, !PT ;  /* 0x00000184150e7812 */ /* 0x000fc600078efcff */
[----:B------:R-:W-:Y:S02]  /*2dc0*/  IMAD.MOV R9, RZ, RZ, -R9 ;  /* 0x000000ffff097224 */ /* 0x000fe400078e0a09 */
[----:B------:R-:W-:Y:S02]  /*2dd0*/  @!P6 IMAD.IADD R13, R13, 0x1, -R4 ;  /* 0x000000010d0de824 */ /* 0x000fe400078e0a04 */
[----:B------:R-:W-:Y:S02]  /*2de0*/  IMAD R9, R4, R9, R11 ;  /* 0x0000000904097224 */ /* 0x000fe400078e020b */
[----:B0-----:R-:W-:Y:S02]  /*2df0*/  IMAD.MOV.U32 R0, RZ, RZ, R6 ;  /* 0x000000ffff007224 */ /* 0x001fe400078e0006 */
[----:B------:R-:W-:Y:S01]  /*2e00*/  IMAD.MOV R6, RZ, RZ, -R12 ;  /* 0x000000ffff067224 */ /* 0x000fe200078e0a0c */
[----:B------:R-:W-:Y:S01]  /*2e10*/  LOP3.LUT R12, R21, 0x188, RZ, 0xfc, !PT ;  /* 0x00000188150c7812 */ /* 0x000fe200078efcff */
[----:B------:R-:W-:-:S02]  /*2e20*/  IMAD.MOV.U32 R16, RZ, RZ, R13 ;  /* 0x000000ffff107224 */ /* 0x000fc400078e000d */
[C---:B------:R-:W-:Y:S01]  /*2e30*/  IMAD R10, R4.reuse, R6, R10 ;  /* 0x00000006040a7224 */ /* 0x040fe200078e020a */
[----:B------:R-:W-:Y:S01]  /*2e40*/  LOP3.LUT R6, R21, 0x180, RZ, 0xfc, !PT ;  /* 0x0000018015067812 */ /* 0x000fe200078efcff */
[----:B------:R-:W-:Y:S01]  /*2e50*/  @!P3 IMAD.MOV R16, RZ, RZ, -R16 ;  /* 0x000000ffff10b224 */ /* 0x000fe200078e0a10 */
[C---:B------:R-:W-:Y:S01]  /*2e60*/  ISETP.GT.U32.AND P3, PT, R4.reuse, R9, PT ;  /* 0x000000090400720c */ /* 0x040fe20003f64070 */
[----:B------:R-:W-:Y:S01]  /*2e70*/  @!P5 IMAD.MOV R0, RZ, RZ, -R0 ;  /* 0x000000ffff00d224 */ /* 0x000fe200078e0a00 */
[----:B------:R-:W-:Y:S01]  /*2e80*/  ISETP.GT.U32.AND P6, PT, R4, R10, PT ;  /* 0x0000000a0400720c */ /* 0x000fe20003fc4070 */
[----:B------:R-:W-:Y:S01]  /*2e90*/  @!P4 IMAD.IADD R7, R7, 0x1, -R4 ;  /* 0x000000010707c824 */ /* 0x000fe200078e0a04 */
[----:B------:R-:W-:Y:S02]  /*2ea0*/  ISETP.GE.AND P5, PT, R15, RZ, PT ;  /* 0x000000ff0f00720c */ /* 0x000fe40003fa6270 */
[----:B------:R-:W-:Y:S01]  /*2eb0*/  IABS R15, R15 ;  /* 0x0000000f000f7213 */ /* 0x000fe20000000000 */
[----:B------:R0:W-:Y:S01]  /*2ec0*/  STL [R1+0xf8], R0 ;  /* 0x0000f80001007387 */ /* 0x0001e20000100800 */
[----:B------:R-:W-:-:S02]  /*2ed0*/  ISETP.GE.AND P4, PT, R12, RZ, PT ;  /* 0x000000ff0c00720c */ /* 0x000fc40003f86270 */
[----:B------:R-:W-:Y:S01]  /*2ee0*/  IABS R12, R12 ;  /* 0x0000000c000c7213 */ /* 0x000fe20000000000 */
[----:B------:R-:W-:Y:S01]  /*2ef0*/  IMAD.HI.U32 R11, R23, R15, RZ ;  /* 0x0000000f170b7227 */ /* 0x000fe200078e00ff */
[----:B------:R1:W-:Y:S01]  /*2f00*/  STL [R1+0x100], R16 ;  /* 0x0001001001007387 */ /* 0x0003e20000100800 */
[----:B------:R-:W-:Y:S02]  /*2f10*/  IABS R13, R6 ;  /* 0x00000006000d7213 */ /* 0x000fe40000000000 */
[----:B------:R-:W-:Y:S02]  /*2f20*/  @!P6 IMAD.IADD R10, R10, 0x1, -R4 ;  /* 0x000000010a0ae824 */ /* 0x000fe400078e0a04 */
[----:B0-----:R-:W-:Y:S02]  /*2f30*/  IMAD.MOV.U32 R0, RZ, RZ, R7 ;  /* 0x000000ffff007224 */ /* 0x001fe400078e0007 */
[----:B------:R-:W-:Y:S01]  /*2f40*/  IMAD.MOV R11, RZ, RZ, -R11 ;  /* 0x000000ffff0b7224 */ /* 0x000fe200078e0a0b */
[----:B------:R-:W-:Y:S01]  /*2f50*/  ISETP.GT.U32.AND P6, PT, R4, R10, PT ;  /* 0x0000000a0400720c */ /* 0x000fe20003fc4070 */
[----:B------:R-:W-:Y:S01]  /*2f60*/  @!P1 IMAD.MOV R0, RZ, RZ, -R0 ;  /* 0x000000ffff009224 */ /* 0x000fe200078e0a00 */
[----:B------:R-:W-:Y:S01]  /*2f70*/  ISETP.GE.AND P1, PT, R14, RZ, PT ;  /* 0x000000ff0e00720c */ /* 0x000fe20003f26270 */
[----:B------:R-:W-:Y:S01]  /*2f80*/  @!P3 IMAD.IADD R9, R9, 0x1, -R4 ;  /* 0x000000010909b824 */ /* 0x000fe200078e0a04 */
[----:B------:R-:W-:Y:S01]  /*2f90*/  IABS R14, R14 ;  /* 0x0000000e000e7213 */ /* 0x000fe20000000000 */
[C---:B------:R-:W-:Y:S01]  /*2fa0*/  IMAD R15, R4.reuse, R11, R15 ;  /* 0x0000000b040f7224 */ /* 0x040fe200078e020f */
[----:B------:R0:W-:Y:S01]  /*2fb0*/  STL [R1+0x108], R0 ;  /* 0x0001080001007387 */ /* 0x0001e20000100800 */
[----:B------:R-:W-:Y:S01]  /*2fc0*/  IMAD.HI.U32 R7, R23, R12, RZ ;  /* 0x0000000c17077227 */ /* 0x000fe200078e00ff */
[----:B------:R-:W-:-:S03]  /*2fd0*/  ISETP.GT.U32.AND P3, PT, R4, R9, PT ;  /* 0x000000090400720c */ /* 0x000fc60003f64070 */
[----:B-1----:R-:W-:-:S04]  /*2fe0*/  IMAD.HI.U32 R16, R23, R14, RZ ;  /* 0x0000000e17107227 */ /* 0x002fc800078e00ff */
[----:B------:R-:W-:Y:S01]  /*2ff0*/  @!P6 IMAD.IADD R10, R10, 0x1, -R4 ;  /* 0x000000010a0ae824 */ /* 0x000fe200078e0a04 */
[----:B------:R-:W-:Y:S01]  /*3000*/  ISETP.GT.U32.AND P6, PT, R4, R15, PT ;  /* 0x0000000f0400720c */ /* 0x000fe20003fc4070 */
[----:B------:R-:W-:-:S04]  /*3010*/  IMAD.HI.U32 R11, R23, R13, RZ ;  /* 0x0000000d170b7227 */ /* 0x000fc800078e00ff */
[----:B------:R-:W-:Y:S02]  /*3020*/  IMAD.MOV R16, RZ, RZ, -R16 ;  /* 0x000000ffff107224 */ /* 0x000fe400078e0a10 */
[----:B------:R-:W-:Y:S02]  /*3030*/  IMAD.MOV R7, RZ, RZ, -R7 ;  /* 0x000000ffff077224 */ /* 0x000fe400078e0a07 */
[----:B------:R-:W-:Y:S02]  /*3040*/  IMAD.MOV R11, RZ, RZ, -R11 ;  /* 0x000000ffff0b7224 */ /* 0x000fe400078e0a0b */
[C---:B------:R-:W-:Y:S02]  /*3050*/  IMAD R14, R4.reuse, R16, R14 ;  /* 0x00000010040e7224 */ /* 0x040fe400078e020e */
[----:B------:R-:W-:Y:S01]  /*3060*/  IMAD R12, R4, R7, R12 ;  /* 0x00000007040c7224 */ /* 0x000fe200078e020c */
[----:B------:R-:W-:Y:S01]  /*3070*/  IABS R7, R22 ;  /* 0x0000001600077213 */ /* 0x000fe20000000000 */
[----:B0-----:R-:W-:-:S02]  /*3080*/  IMAD.MOV.U32 R0, RZ, RZ, R10 ;  /* 0x000000ffff007224 */ /* 0x001fc400078e000a */
[C---:B------:R-:W-:Y:S01]  /*3090*/  IMAD R13, R4.reuse, R11, R13 ;  /* 0x0000000b040d7224 */ /* 0x040fe200078e020d */
[----:B------:R-:W-:Y:S01]  /*30a0*/  LOP3.LUT R11, R21, 0x174, RZ, 0xfc, !PT ;  /* 0x00000174150b7812 */ /* 0x000fe200078efcff */
[----:B------:R-:W-:Y:S01]  /*30b0*/  @!P3 IMAD.IADD R9, R9, 0x1, -R4 ;  /* 0x000000010909b824 */ /* 0x000fe200078e0a04 */
[C---:B------:R-:W-:Y:S01]  /*30c0*/  ISETP.GT.U32.AND P3, PT, R4.reuse, R14, PT ;  /* 0x0000000e0400720c */ /* 0x040fe20003f64070 */
[----:B------:R-:W-:Y:S01]  /*30d0*/  @!P2 IMAD.MOV R0, RZ, RZ, -R0 ;  /* 0x000000ffff00a224 */ /* 0x000fe200078e0a00 */
[C---:B------:R-:W-:Y:S01]  /*30e0*/  ISETP.GT.U32.AND P2, PT, R4.reuse, R12, PT ;  /* 0x0000000c0400720c */ /* 0x040fe20003f44070 */
[----:B------:R-:W-:Y:S01]  /*30f0*/  @!P6 IMAD.IADD R15, R15, 0x1, -R4 ;  /* 0x000000010f0fe824 */ /* 0x000fe200078e0a04 */
[----:B------:R-:W-:Y:S01]  /*3100*/  ISETP.GT.U32.AND P6, PT, R4, R13, PT ;  /* 0x0000000d0400720c */ /* 0x000fe20003fc4070 */
[----:B------:R-:W-:Y:S01]  /*3110*/  IMAD.HI.U32 R10, R23, R7, RZ ;  /* 0x00000007170a7227 */ /* 0x000fe200078e00ff */
[----:B------:R0:W-:Y:S01]  /*3120*/  STL [R1+0x128], R0 ;  /* 0x0001280001007387 */ /* 0x0001e20000100800 */
[----:B------:R-:W-:-:S02]  /*3130*/  IABS R20, R11 ;  /* 0x0000000b00147213 */ /* 0x000fc40000000000 */
[----:B------:R-:W-:-:S03]  /*3140*/  IMAD.MOV R10, RZ, RZ, -R10 ;  /* 0x000000ffff0a7224 */ /* 0x000fc600078e0a0a */
[----:B------:R-:W-:-:S04]  /*3150*/  IMAD.HI.U32 R16, R23, R20, RZ ;  /* 0x0000001417107227 */ /* 0x000fc800078e00ff */
[--C-:B------:R-:W-:Y:S02]  /*3160*/  @!P3 IMAD.IADD R14, R14, 0x1, -R4.reuse ;  /* 0x000000010e0eb824 */ /* 0x100fe400078e0a04 */
[--C-:B------:R-:W-:Y:S01]  /*3170*/  @!P2 IMAD.IADD R12, R12, 0x1, -R4.reuse ;  /* 0x000000010c0ca824 */ /* 0x100fe200078e0a04 */
[C---:B------:R-:W-:Y:S01]  /*3180*/  ISETP.GT.U32.AND P2, PT, R4.reuse, R15, PT ;  /* 0x0000000f0400720c */ /* 0x040fe20003f44070 */
[----:B------:R-:W-:Y:S01]  /*3190*/  @!P6 IMAD.IADD R13, R13, 0x1, -R4 ;  /* 0x000000010d0de824 */ /* 0x000fe200078e0a04 */
[C---:B------:R-:W-:Y:S01]  /*31a0*/  ISETP.GT.U32.AND P6, PT, R4.reuse, R14, PT ;  /* 0x0000000e0400720c */ /* 0x040fe20003fc4070 */
[----:B0-----:R-:W-:Y:S01]  /*31b0*/  IMAD.MOV.U32 R0, RZ, RZ, R9 ;  /* 0x000000ffff007224 */ /* 0x001fe200078e0009 */
[----:B------:R-:W-:Y:S01]  /*31c0*/  ISETP.GT.U32.AND P3, PT, R4, R12, PT ;  /* 0x0000000c0400720c */ /* 0x000fe20003f64070 */
[----:B------:R-:W-:-:S04]  /*31d0*/  IMAD.HI.U32 R9, R23, R17, RZ ;  /* 0x0000001117097227 */ /* 0x000fc800078e00ff */
[----:B------:R-:W-:Y:S02]  /*31e0*/  IMAD.MOV R9, RZ, RZ, -R9 ;  /* 0x000000ffff097224 */ /* 0x000fe400078e0a09 */
[----:B------:R-:W-:Y:S01]  /*31f0*/  @!P0 IMAD.MOV R0, RZ, RZ, -R0 ;  /* 0x000000ffff008224 */ /* 0x000fe200078e0a00 */
[C---:B------:R-:W-:Y:S01]  /*3200*/  ISETP.GT.U32.AND P0, PT, R4.reuse, R13, PT ;  /* 0x0000000d0400720c */ /* 0x040fe20003f04070 */
[C---:B------:R-:W-:Y:S01]  /*3210*/  IMAD R7, R4.reuse, R10, R7 ;  /* 0x0000000a04077224 */ /* 0x040fe200078e0207 */
[C---:B------:R-:W-:Y:S01]  /*3220*/  LOP3.LUT R10, R21.reuse, 0x170, RZ, 0xfc, !PT ;  /* 0x00000170150a7812 */ /* 0x040fe200078efcff */
[C---:B------:R-:W-:Y:S01]  /*3230*/  IMAD R17, R4.reuse, R9, R17 ;  /* 0x0000000904117224 */ /* 0x040fe200078e0211 */
[----:B------:R-:W-:Y:S01]  /*3240*/  LOP3.LUT R9, R21, 0x16c, RZ, 0xfc, !PT ;  /* 0x0000016c15097812 */ /* 0x000fe200078efcff */
[--C-:B------:R-:W-:Y:S01]  /*3250*/  @!P2 IMAD.IADD R15, R15, 0x1, -R4.reuse ;  /* 0x000000010f0fa824 */ /* 0x100fe200078e0a04 */
[----:B------:R-:W-:Y:S01]  /*3260*/  ISETP.GT.U32.AND P2, PT, R4, R7, PT ;  /* 0x000000070400720c */ /* 0x000fe20003f44070 */
[--C-:B------:R-:W-:Y:S01]  /*3270*/  @!P6 IMAD.IADD R14, R14, 0x1, -R4.reuse ;  /* 0x000000010e0ee824 */ /* 0x100fe200078e0a04 */
[----:B------:R-:W-:Y:S01]  /*3280*/  ISETP.GT.U32.AND P6, PT, R4, R17, PT ;  /* 0x000000110400720c */ /* 0x000fe20003fc4070 */
[--C-:B------:R-:W-:Y:S01]  /*3290*/  @!P3 IMAD.IADD R12, R12, 0x1, -R4.reuse ;  /* 0x000000010c0cb824 */ /* 0x100fe200078e0a04 */
[----:B------:R0:W-:Y:S01]  /*32a0*/  STL [R1+0x130], R0 ;  /* 0x0001300001007387 */ /* 0x0001e20000100800 */
[----:B------:R-:W-:Y:S01]  /*32b0*/  IMAD.MOV.U32 R24, RZ, RZ, R15 ;  /* 0x000000ffff187224 */ /* 0x000fe200078e000f */
[----:B------:R-:W-:Y:S01]  /*32c0*/  IABS R19, R10 ;  /* 0x0000000a00137213 */ /* 0x000fe20000000000 */
[----:B------:R-:W-:Y:S01]  /*32d0*/  @!P0 IMAD.IADD R13, R13, 0x1, -R4 ;  /* 0x000000010d0d8824 */ /* 0x000fe200078e0a04 */
[----:B------:R-:W-:Y:S01]  /*32e0*/  ISETP.GE.AND P0, PT, R22, RZ, PT ;  /* 0x000000ff1600720c */ /* 0x000fe20003f06270 */
[----:B------:R-:W-:Y:S01]  /*32f0*/  IMAD.MOV R16, RZ, RZ, -R16 ;  /* 0x000000ffff107224 */ /* 0x000fe200078e0a10 */
[----:B------:R-:W-:Y:S01]  /*3300*/  IABS R22, R9 ;  /* 0x0000000900167213 */ /* 0x000fe20000000000 */
[----:B------:R-:W-:Y:S01]  /*3310*/  @!P5 IMAD.MOV R24, RZ, RZ, -R24 ;  /* 0x000000ffff18d224 */ /* 0x000fe200078e0a18 */
[----:B------:R-:W-:Y:S01]  /*3320*/  ISETP.GE.AND P3, PT, R6, RZ, PT ;  /* 0x000000ff0600720c */ /* 0x000fe20003f66270 */
[--C-:B------:R-:W-:Y:S01]  /*3330*/  @!P2 IMAD.IADD R7, R7, 0x1, -R4.reuse ;  /* 0x000000010707a824 */ /* 0x100fe200078e0a04 */
[----:B------:R-:W-:Y:S01]  /*3340*/  ISETP.GE.AND P2, PT, R18, RZ, PT ;  /* 0x000000ff1200720c */ /* 0x000fe20003f46270 */
[----:B------:R-:W-:Y:S01]  /*3350*/  @!P6 IMAD.IADD R17, R17, 0x1, -R4 ;  /* 0x000000011111e824 */ /* 0x000fe200078e0a04 */
[----:B------:R-:W-:Y:S01]  /*3360*/  STL [R1+0x138], R24 ;  /* 0x0001381801007387 */ /* 0x000fe20000100800 */
[----:B0-----:R-:W-:Y:S01]  /*3370*/  IMAD.MOV.U32 R0, RZ, RZ, R12 ;  /* 0x000000ffff007224 */ /* 0x001fe200078e000c */
[----:B------:R-:W-:Y:S01]  /*3380*/  ISETP.GT.U32.AND P5, PT, R4, R7, PT ;  /* 0x000000070400720c */ /* 0x000fe20003fa4070 */
[----:B------:R-:W-:-:S02]  /*3390*/  IMAD.MOV.U32 R18, RZ, RZ, R22 ;  /* 0x000000ffff127224 */ /* 0x000fc400078e0016 */
[----:B------:R-:W-:Y:S01]  /*33a0*/  @!P4 IMAD.MOV R0, RZ, RZ, -R0 ;  /* 0x000000ffff00c224 */ /* 0x000fe200078e0a00 */
[----:B------:R-:W-:Y:S01]  /*33b0*/  ISETP.GT.U32.AND P4, PT, R4, R17, PT ;  /* 0x000000110400720c */ /* 0x000fe20003f84070 */
[----:B------:R-:W-:-:S03]  /*33c0*/  IMAD.HI.U32 R15, R23, R18, RZ ;  /* 0x00000012170f7227 */ /* 0x000fc600078e00ff */
[----:B------:R0:W-:Y:S01]  /*33d0*/  STL [R1+0x168], R0 ;  /* 0x0001680001007387 */ /* 0x0001e20000100800 */
[----:B------:R-:W-:Y:S02]  /*33e0*/  IMAD.MOV R12, RZ, RZ, -R15 ;  /* 0x000000ffff0c7224 */ /* 0x000fe400078e0a0f */
[C---:B------:R-:W-:Y:S02]  /*33f0*/  IMAD R20, R4.reuse, R16, R20 ;  /* 0x0000001004147224 */ /* 0x040fe400078e0214 */
[C---:B------:R-:W-:Y:S02]  /*3400*/  IMAD R18, R4.reuse, R12, R18 ;  /* 0x0000000c04127224 */ /* 0x040fe400078e0212 */
[----:B------:R-:W-:Y:S01]  /*3410*/  IMAD.HI.U32 R6, R23, R19, RZ ;  /* 0x0000001317067227 */ /* 0x000fe200078e00ff */
[----:B------:R-:W-:-:S03]  /*3420*/  ISETP.GT.U32.AND P6, PT, R4, R20, PT ;  /* 0x000000140400720c */ /* 0x000fc60003fc4070 */
[----:B------:R-:W-:Y:S01]  /*3430*/  @!P4 IMAD.IADD R17, R17, 0x1, -R4 ;  /* 0x000000011111c824 */ /* 0x000fe200078e0a04 */
[C---:B------:R-:W-:Y:S01]  /*3440*/  ISETP.GT.U32.AND P4, PT, R4.reuse, R18, PT ;  /* 0x000000120400720c */ /* 0x040fe20003f84070 */
[----:B------:R-:W-:Y:S02]  /*3450*/  IMAD.MOV R6, RZ, RZ, -R6 ;  /* 0x000000ffff067224 */ /* 0x000fe400078e0a06 */
[----:B0-----:R-:W-:Y:S01]  /*3460*/  IMAD.MOV.U32 R0, RZ, RZ, R13 ;  /* 0x000000ffff007224 */ /* 0x001fe200078e000d */
[C---:B------:R-:W-:Y:S01]  /*3470*/  LOP3.LUT R13, R21.reuse, 0x160, RZ, 0xfc, !PT ;  /* 0x00000160150d7812 */ /* 0x040fe200078efcff */
[C---:B------:R-:W-:Y:S01]  /*3480*/  IMAD R19, R4.reuse, R6, R19 ;  /* 0x0000000604137224 */ /* 0x040fe200078e0213 */
[----:B------:R-:W-:Y:S01]  /*3490*/  LOP3.LUT R6, R21, 0x168, RZ, 0xfc, !PT ;  /* 0x0000016815067812 */ /* 0x000fe200078efcff */
[----:B------:R-:W-:Y:S01]  /*34a0*/  @!P3 IMAD.MOV R0, RZ, RZ, -R0 ;  /* 0x000000ffff00b224 */ /* 0x000fe200078e0a00 */
[----:B------:R-:W-:Y:S01]  /*34b0*/  IABS R16, R13 ;  /* 0x0000000d00107213 */ /* 0x000fe20000000000 */
[--C-:B------:R-:W-:Y:S01]  /*34c0*/  @!P5 IMAD.IADD R7, R7, 0x1, -R4.reuse ;  /* 0x000000010707d824 */ /* 0x100fe200078e0a04 */
[----:B------:R-:W-:Y:S01]  /*34d0*/  ISETP.GT.U32.AND P3, PT, R4, R19, PT ;  /* 0x000000130400720c */ /* 0x000fe20003f64070 */
[--C-:B------:R-:W-:Y:S01]  /*34e0*/  @!P6 IMAD.IADD R20, R20, 0x1, -R4.reuse ;  /* 0x000000011414e824 */ /* 0x100fe200078e0a04 */
[----:B------:R-:W-:Y:S01]  /*34f0*/  ISETP.GE.AND P5, PT, R10, RZ, PT ;  /* 0x000000ff0a00720c */ /* 0x000fe20003fa6270 */
[----:B------:R-:W-:Y:S01]  /*3500*/  @!P4 IMAD.IADD R18, R18, 0x1, -R4 ;  /* 0x000000011212c824 */ /* 0x000fe200078e0a04 */
[----:B------:R-:W-:Y:S01]  /*3510*/  LOP3.LUT R10, R21, 0x164, RZ, 0xfc, !PT ;  /* 0x00000164150a7812 */ /* 0x000fe200078efcff */
[----:B------:R-:W-:Y:S01]  /*3520*/  @!P1 IMAD.MOV R14, RZ, RZ, -R14 ;  /* 0x000000ffff0e9224 */ /* 0x000fe200078e0a0e */
[----:B------:R-:W-:Y:S01]  /*3530*/  ISETP.GE.AND P6, PT, R9, RZ, PT ;  /* 0x000000ff0900720c */ /* 0x000fe20003fc6270 */
[----:B------:R-:W-:Y:S01]  /*3540*/  IMAD.MOV.U32 R24, RZ, RZ, R17 ;  /* 0x000000ffff187224 */ /* 0x000fe200078e0011 */
[----:B------:R-:W-:Y:S01]  /*3550*/  IABS R9, R10 ;  /* 0x0000000a00097213 */ /* 0x000fe20000000000 */
[----:B------:R-:W-:Y:S01]  /*3560*/  IMAD.HI.U32 R22, R23, R16, RZ ;  /* 0x0000001017167227 */ /* 0x000fe200078e00ff */
[----:B------:R-:W-:Y:S01]  /*3570*/  ISETP.GE.AND P1, PT, R11, RZ, PT ;  /* 0x000000ff0b00720c */ /* 0x000fe20003f26270 */
[----:B------:R0:W-:Y:S01]  /*3580*/  STL [R1+0x16c], R14 ;  /* 0x00016c0e01007387 */ /* 0x0001e20000100800 */
[C---:B------:R-:W-:Y:S01]  /*3590*/  ISETP.GT.U32.AND P4, PT, R4.reuse, R18, PT ;  /* 0x000000120400720c */ /* 0x040fe20003f84070 */
[----:B------:R-:W-:Y:S01]  /*35a0*/  IMAD.HI.U32 R11, R23, R9, RZ ;  /* 0x00000009170b7227 */ /* 0x000fe200078e00ff */
[----:B------:R-:W-:Y:S01]  /*35b0*/  IABS R15, R6 ;  /* 0x00000006000f7213 */ /* 0x000fe20000000000 */
[----:B------:R1:W-:Y:S02]  /*35c0*/  STL [R1+0x170], R0 ;  /* 0x0001700001007387 */ /* 0x0003e40000100800 */
[----:B------:R-:W-:Y:S01]  /*35d0*/  @!P3 IMAD.IADD R19, R19, 0x1, -R4 ;  /* 0x000000011313b824 */ /* 0x000fe200078e0a04 */
[----:B------:R-:W-:Y:S01]  /*35e0*/  ISETP.GT.U32.AND P3, PT, R4, R20, PT ;  /* 0x000000140400720c */ /* 0x000fe20003f64070 */
[----:B------:R-:W-:-:S02]  /*35f0*/  IMAD.MOV R11, RZ, RZ, -R11 ;  /* 0x000000ffff0b7224 */ /* 0x000fc400078e0a0b */
[----:B------:R-:W-:-:S04]  /*3600*/  IMAD.HI.U32 R12, R23, R15, RZ ;  /* 0x0000000f170c7227 */ /* 0x000fc800078e00ff */
[----:B------:R-:W-:Y:S01]  /*3610*/  IMAD R9, R4, R11, R9 ;  /* 0x0000000b04097224 */ /* 0x000fe200078e0209 */
[C---:B------:R-:W-:Y:S01]  /*3620*/  LOP3.LUT R11, R21.reuse, 0x158, RZ, 0xfc, !PT ;  /* 0x00000158150b7812 */ /* 0x040fe200078efcff */
[----:B------:R-:W-:Y:S02]  /*3630*/  IMAD.MOV R12, RZ, RZ, -R12 ;  /* 0x000000ffff0c7224 */ /* 0x000fe400078e0a0c */
[--C-:B------:R-:W-:Y:S01]  /*3640*/  @!P4 IMAD.IADD R18, R18, 0x1, -R4.reuse ;  /* 0x000000011212c824 */ /* 0x100fe200078e0a04 */
[C---:B------:R-:W-:Y:S01]  /*3650*/  ISETP.GT.U32.AND P4, PT, R4.reuse, R9, PT ;  /* 0x000000090400720c */ /* 0x040fe20003f84070 */
[----:B------:R-:W-:Y:S01]  /*3660*/  IMAD R15, R4, R12, R15 ;  /* 0x0000000c040f7224 */ /* 0x000fe200078e020f */
[----:B0-----:R-:W-:Y:S01]  /*3670*/  IABS R14, R11 ;  /* 0x0000000b000e7213 */ /* 0x001fe20000000000 */
[----:B-1----:R-:W-:Y:S01]  /*3680*/  IMAD.MOV.U32 R0, RZ, RZ, R7 ;  /* 0x000000ffff007224 */ /* 0x002fe200078e0007 */
[----:B------:R-:W-:Y:S01]  /*3690*/  LOP3.LUT R7, R21, 0x15c, RZ, 0xfc, !PT ;  /* 0x0000015c15077812 */ /* 0x000fe200078efcff */
[----:B------:R-:W-:Y:S01]  /*36a0*/  @!P3 IMAD.IADD R20, R20, 0x1, -R4 ;  /* 0x000000011414b824 */ /* 0x000fe200078e0a04 */
[C---:B------:R-:W-:Y:S01]  /*36b0*/  ISETP.GT.U32.AND P3, PT, R4.reuse, R15, PT ;  /* 0x0000000f0400720c */ /* 0x040fe20003f64070 */
[----:B------:R-:W-:Y:S01]  /*36c0*/  @!P0 IMAD.MOV R0, RZ, RZ, -R0 ;  /* 0x000000ffff008224 */ /* 0x000fe200078e0a00 */
[----:B------:R-:W-:Y:S01]  /*36d0*/  ISETP.GT.U32.AND P0, PT, R4, R19, PT ;  /* 0x000000130400720c */ /* 0x000fe20003f04070 */
[----:B------:R-:W-:Y:S01]  /*36e0*/  IMAD.HI.U32 R17, R23, R14, RZ ;  /* 0x0000000e17117227 */ /* 0x000fe200078e00ff */
[----:B------:R-:W-:-:S02]  /*36f0*/  IABS R12, R7 ;  /* 0x00000007000c7213 */ /* 0x000fc40000000000 */
[----:B------:R0:W-:Y:S01]  /*3700*/  STL [R1+0x174], R0 ;  /* 0x0001740001007387 */ /* 0x0001e20000100800 */
[----:B------:R-:W-:Y:S02]  /*3710*/  @!P4 IMAD.IADD R9, R9, 0x1, -R4 ;  /* 0x000000010909c824 */ /* 0x000fe400078e0a04 */
[----:B------:R-:W-:Y:S02]  /*3720*/  @!P2 IMAD.MOV R24, RZ, RZ, -R24 ;  /* 0x000000ffff18a224 */ /* 0x000fe400078e0a18 */
[----:B------:R-:W-:Y:S02]  /*3730*/  IMAD.MOV R17, RZ, RZ, -R17 ;  /* 0x000000ffff117224 */ /* 0x000fe400078e0a11 */
[--C-:B------:R-:W-:Y:S01]  /*3740*/  @!P3 IMAD.IADD R15, R15, 0x1, -R4.reuse ;  /* 0x000000010f0fb824 */ /* 0x100fe200078e0a04 */
[----:B------:R-:W-:Y:S01]  /*3750*/  STL [R1+0x124], R24 ;  /* 0x0001241801007387 */ /* 0x000fe20000100800 */
[----:B------:R-:W-:Y:S01]  /*3760*/  @!P0 IMAD.IADD R19, R19, 0x1, -R4 ;  /* 0x0000000113138824 */ /* 0x000fe200078e0a04 */
[----:B------:R-:W-:Y:S01]  /*3770*/  ISETP.GE.AND P0, PT, R6, RZ, PT ;  /* 0x000000ff0600720c */ /* 0x000fe20003f06270 */
[----:B0-----:R-:W-:Y:S01]  /*3780*/  IMAD.MOV.U32 R0, RZ, RZ, R20 ;  /* 0x000000ffff007224 */ /* 0x001fe200078e0014 */
[----:B------:R-:W-:Y:S01]  /*3790*/  ISETP.GT.U32.AND P2, PT, R4, R15, PT ;  /* 0x0000000f0400720c */ /* 0x000fe20003f44070 */
[----:B------:R-:W-:Y:S01]  /*37a0*/  IMAD.HI.U32 R6, R23, R12, RZ ;  /* 0x0000000c17067227 */ /* 0x000fe200078e00ff */
[----:B------:R-:W-:-:S02]  /*37b0*/  ISETP.GE.AND P3, PT, R10, RZ, PT ;  /* 0x000000ff0a00720c */ /* 0x000fc40003f66270 */
[----:B------:R-:W-:Y:S01]  /*37c0*/  LOP3.LUT R10, R21, 0x154, RZ, 0xfc, !PT ;  /* 0x00000154150a7812 */ /* 0x000fe200078efcff */
[----:B------:R-:W-:Y:S01]  /*37d0*/  @!P1 IMAD.MOV R0, RZ, RZ, -R0 ;  /* 0x000000ffff009224 */ /* 0x000fe200078e0a00 */
[C---:B------:R-:W-:Y:S01]  /*37e0*/  ISETP.GT.U32.AND P1, PT, R4.reuse, R9, PT ;  /* 0x000000090400720c */ /* 0x040fe20003f24070 */
[----:B------:R-:W-:Y:S02]  /*37f0*/  IMAD.MOV R22, RZ, RZ, -R22 ;  /* 0x000000ffff167224 */ /* 0x000fe400078e0a16 */
[----:B------:R-:W-:Y:S01]  /*3800*/  @!P5 IMAD.MOV R19, RZ, RZ, -R19 ;  /* 0x000000ffff13d224 */ /* 0x000fe200078e0a13 */
[----:B------:R-:W-:Y:S01]  /*3810*/  ISETP.GE.AND P5, PT, R13, RZ, PT ;  /* 0x000000ff0d00720c */ /* 0x000fe20003fa6270 */
[C---:B------:R-:W-:Y:S01]  /*3820*/  IMAD R13, R4.reuse, R17, R14 ;  /* 0x00000011040d7224 */ /* 0x040fe200078e020e */
[----:B------:R0:W-:Y:S01]  /*3830*/  STL [R1+0x134], R0 ;  /* 0x0001340001007387 */ /* 0x0001e20000100800 */
[----:B------:R-:W-:Y:S02]  /*3840*/  IMAD.MOV R6, RZ, RZ, -R6 ;  /* 0x000000ffff067224 */ /* 0x000fe400078e0a06 */
[C---:B------:R-:W-:Y:S01]  /*3850*/  IMAD R16, R4.reuse, R22, R16 ;  /* 0x0000001604107224 */ /* 0x040fe200078e0210 */
[----:B------:R-:W-:Y:S01]  /*3860*/  STL [R1+0x13c], R19 ;  /* 0x00013c1301007387 */ /* 0x000fe20000100800 */
[C---:B------:R-:W-:Y:S01]  /*3870*/  IMAD R12, R4.reuse, R6, R12 ;  /* 0x00000006040c7224 */ /* 0x040fe200078e020c */
[----:B------:R-:W-:Y:S01]  /*3880*/  IABS R6, R10 ;  /* 0x0000000a00067213 */ /* 0x000fe20000000000 */
[--C-:B------:R-:W-:Y:S01]  /*3890*/  @!P1 IMAD.IADD R9, R9, 0x1, -R4.reuse ;  /* 0x0000000109099824 */ /* 0x100fe200078e0a04 */
[C---:B------:R-:W-:Y:S01]  /*38a0*/  ISETP.GT.U32.AND P1, PT, R4.reuse, R13, PT ;  /* 0x0000000d0400720c */ /* 0x040fe20003f24070 */
[----:B------:R-:W-:Y:S01]  /*38b0*/  @!P2 IMAD.IADD R15, R15, 0x1, -R4 ;  /* 0x000000010f0fa824 */ /* 0x000fe200078e0a04 */
[----:B------:R-:W-:Y:S01]  /*38c0*/  ISETP.GT.U32.AND P4, PT, R4, R16, PT ;  /* 0x000000100400720c */ /* 0x000fe20003f84070 */
[----:B0-----:R-:W-:Y:S01]  /*38d0*/  IMAD.MOV.U32 R0, RZ, RZ, R18 ;  /* 0x000000ffff007224 */ /* 0x001fe200078e0012 */
[----:B------:R-:W-:Y:S01]  /*38e0*/  ISETP.GE.AND P2, PT, R7, RZ, PT ;  /* 0x000000ff0700720c */ /* 0x000fe20003f46270 */
[----:B------:R-:W-:Y:S01]  /*38f0*/  IMAD.HI.U32 R14, R23, R6, RZ ;  /* 0x00000006170e7227 */ /* 0x000fe200078e00ff */
[----:B------:R-:W-:-:S02]  /*3900*/  LOP3.LUT R7, R21, 0x150, RZ, 0xfc, !PT ;  /* 0x0000015015077812 */ /* 0x000fc400078efcff */
[----:B------:R-:W-:Y:S01]  /*3910*/  LOP3.LUT R22, R21, 0x100, RZ, 0xfc, !PT ;  /* 0x0000010015167812 */ /* 0x000fe200078efcff */
[----:B------:R-:W-:Y:S01]  /*3920*/  @!P6 IMAD.MOV R0, RZ, RZ, -R0 ;  /* 0x000000ffff00e224 */ /* 0x000fe200078e0a00 */
[----:B------:R-:W-:Y:S01]  /*3930*/  ISETP.GT.U32.AND P6, PT, R4, R12, PT ;  /* 0x0000000c0400720c */ /* 0x000fe20003fc4070 */
[----:B------:R-:W-:Y:S01]  /*3940*/  IMAD.MOV R14, RZ, RZ, -R14 ;  /* 0x000000ffff0e7224 */ /* 0x000fe200078e0a0e */
[----:B------:R-:W-:Y:S01]  /*3950*/  IABS R24, R22 ;  /* 0x0000001600187213 */ /* 0x000fe20000000000 */
[--C-:B------:R-:W-:Y:S01]  /*3960*/  @!P1 IMAD.IADD R13, R13, 0x1, -R4.reuse ;  /* 0x000000010d0d9824 */ /* 0x100fe200078e0a04 */
[----:B------:R0:W-:Y:S01]  /*3970*/  STL [R1+0x18c], R0 ;  /* 0x00018c0001007387 */ /* 0x0001e20000100800 */
[----:B------:R-:W-:Y:S01]  /*3980*/  @!P4 IMAD.IADD R16, R16, 0x1, -R4 ;  /* 0x000000011010c824 */ /* 0x000fe200078e0a04 */
[----:B------:R-:W-:Y:S01]  /*3990*/  ISETP.GE.AND P4, PT, R11, RZ, PT ;  /* 0x000000ff0b00720c */ /* 0x000fe20003f86270 */
[C---:B------:R-:W-:Y:S01]  /*39a0*/  IMAD R6, R4.reuse, R14, R6 ;  /* 0x0000000e04067224 */ /* 0x040fe200078e0206 */
[----:B------:R-:W-:Y:S01]  /*39b0*/  ISETP.GT.U32.AND P1, PT, R4, R13, PT ;  /* 0x0000000d0400720c */ /* 0x000fe20003f24070 */
[----:B------:R-:W-:Y:S01]  /*39c0*/  IMAD.HI.U32 R27, R23, R24, RZ ;  /* 0x00000018171b7227 */ /* 0x000fe200078e00ff */
[----:B------:R-:W-:-:S03]  /*39d0*/  LOP3.LUT R11, R21, 0x14c, RZ, 0xfc, !PT ;  /* 0x0000014c150b7812 */ /* 0x000fc600078efcff */
[----:B------:R-:W-:Y:S01]  /*39e0*/  @!P6 IMAD.IADD R12, R12, 0x1, -R4 ;  /* 0x000000010c0ce824 */ /* 0x000fe200078e0a04 */
[C---:B------:R-:W-:Y:S01]  /*39f0*/  ISETP.GT.U32.AND P6, PT, R4.reuse, R16, PT ;  /* 0x000000100400720c */ /* 0x040fe20003fc4070 */
[----:B0-----:R-:W-:Y:S01]  /*3a00*/  IMAD.MOV.U32 R0, RZ, RZ, R15 ;  /* 0x000000ffff007224 */ /* 0x001fe200078e000f */
[----:B------:R-:W-:Y:S01]  /*3a10*/  IABS R15, R7 ;  /* 0x00000007000f7213 */ /* 0x000fe20000000000 */
[----:B------:R-:W-:Y:S01]  /*3a20*/  IMAD.MOV R27, RZ, RZ, -R27 ;  /* 0x000000ffff1b7224 */ /* 0x000fe200078e0a1b */
[----:B------:R-:W-:Y:S01]  /*3a30*/  IABS R14, R11 ;  /* 0x0000000b000e7213 */ /* 0x000fe20000000000 */
[----:B------:R-:W-:Y:S01]  /*3a40*/  @!P0 IMAD.MOV R0, RZ, RZ, -R0 ;  /* 0x000000ffff008224 */ /* 0x000fe200078e0a00 */
[----:B------:R-:W-:Y:S01]  /*3a50*/  ISETP.GT.U32.AND P0, PT, R4, R12, PT ;  /* 0x0000000c0400720c */ /* 0x000fe20003f04070 */
[--C-:B------:R-:W-:Y:S02]  /*3a60*/  @!P1 IMAD.IADD R13, R13, 0x1, -R4.reuse ;  /* 0x000000010d0d9824 */ /* 0x100fe400078e0a04 */
[----:B------:R-:W-:Y:S01]  /*3a70*/  IMAD.HI.U32 R18, R23, R14, RZ ;  /* 0x0000000e17127227 */ /* 0x000fe200078e00ff */
[----:B------:R0:W-:Y:S03]  /*3a80*/  STL [R1+0x190], R0 ;  /* 0x0001900001007387 */ /* 0x0001e60000100800 */
[----:B------:R-:W-:Y:S01]  /*3a90*/  @!P6 IMAD.IADD R16, R16, 0x1, -R4 ;  /* 0x000000011010e824 */ /* 0x000fe200078e0a04 */
[----:B------:R-:W-:Y:S01]  /*3aa0*/  ISETP.GT.U32.AND P6, PT, R4, R6, PT ;  /* 0x000000060400720c */ /* 0x000fe20003fc4070 */
[----:B------:R-:W-:-:S02]  /*3ab0*/  IMAD.MOV R18, RZ, RZ, -R18 ;  /* 0x000000ffff127224 */ /* 0x000fc400078e0a12 */
[----:B------:R-:W-:Y:S02]  /*3ac0*/  IMAD R24, R4, R27, R24 ;  /* 0x0000001b04187224 */ /* 0x000fe400078e0218 */
[----:B------:R-:W-:Y:S01]  /*3ad0*/  @!P0 IMAD.IADD R12, R12, 0x1, -R4 ;  /* 0x000000010c0c8824 */ /* 0x000fe200078e0a04 */
[----:B------:R-:W-:Y:S01]  /*3ae0*/  ISETP.GE.AND P0, PT, R7, RZ, PT ;  /* 0x000000ff0700720c */ /* 0x000fe20003f06270 */
[----:B0-----:R-:W-:Y:S01]  /*3af0*/  IMAD.MOV.U32 R0, RZ, RZ, R9 ;  /* 0x000000ffff007224 */ /* 0x001fe200078e0009 */
[----:B------:R-:W-:Y:S01]  /*3b00*/  LOP3.LUT R7, R21, 0x148, RZ, 0xfc, !PT ;  /* 0x0000014815077812 */ /* 0x000fe200078efcff */
[----:B------:R-:W-:-:S04]  /*3b10*/  IMAD.HI.U32 R9, R23, R15, RZ ;  /* 0x0000000f17097227 */ /* 0x000fc800078e00ff */
[----:B------:R-:W-:Y:S02]  /*3b20*/  IMAD.MOV R9, RZ, RZ, -R9 ;  /* 0x000000ffff097224 */ /* 0x000fe400078e0a09 */
[----:B------:R-:W-:Y:S01]  /*3b30*/  @!P3 IMAD.MOV R0, RZ, RZ, -R0 ;  /* 0x000000ffff00b224 */ /* 0x000fe200078e0a00 */
[----:B------:R-:W-:Y:S01]  /*3b40*/  ISETP.GE.AND P3, PT, R10, RZ, PT ;  /* 0x000000ff0a00720c */ /* 0x000fe20003f66270 */
[----:B------:R-:W-:Y:S01]  /*3b50*/  IMAD R15, R4, R9, R15 ;  /* 0x00000009040f7224 */ /* 0x000fe200078e020f */
[----:B------:R-:W-:Y:S01]  /*3b60*/  IABS R10, R7 ;  /* 0x00000007000a7213 */ /* 0x000fe20000000000 */
[----:B------:R-:W-:Y:S01]  /*3b70*/  @!P6 IMAD.IADD R6, R6, 0x1, -R4 ;  /* 0x000000010606e824 */ /* 0x000fe200078e0a04 */
[----:B------:R0:W-:Y:S01]  /*3b80*/  STL [R1+0x194], R0 ;  /* 0x0001940001007387 */ /* 0x0001e20000100800 */
[C---:B------:R-:W-:Y:S01]  /*3b90*/  IMAD R14, R4.reuse, R18, R14 ;  /* 0x00000012040e7224 */ /* 0x040fe200078e020e */
[----:B------:R-:W-:Y:S02]  /*3ba0*/  ISETP.GT.U32.AND P1, PT, R4, R15, PT ;  /* 0x0000000f0400720c */ /* 0x000fe40003f24070 */
[----:B------:R-:W-:Y:S01]  /*3bb0*/  ISETP.GE.AND P6, PT, R11, RZ, PT ;  /* 0x000000ff0b00720c */ /* 0x000fe20003fc6270 */
[----:B------:R-:W-:Y:S01]  /*3bc0*/  IMAD.HI.U32 R11, R23, R10, RZ ;  /* 0x0000000a170b7227 */ /* 0x000fe200078e00ff */
[----:B------:R-:W-:-:S03]  /*3bd0*/  LOP3.LUT R9, R21, 0x144, RZ, 0xfc, !PT ;  /* 0x0000014415097812 */ /* 0x000fc600078efcff */
[----:B------:R-:W-:Y:S01]  /*3be0*/  IMAD.MOV R11, RZ, RZ, -R11 ;  /* 0x000000ffff0b7224 */ /* 0x000fe200078e0a0b */
[----:B------:R-:W-:Y:S01]  /*3bf0*/  IABS R17, R9 ;  /* 0x0000000900117213 */ /* 0x000fe20000000000 */
[----:B0-----:R-:W-:Y:S02]  /*3c00*/  IMAD.MOV.U32 R0, RZ, RZ, R16 ;  /* 0x000000ffff007224 */ /* 0x001fe400078e0010 */
[----:B------:R-:W-:Y:S02]  /*3c10*/  IMAD.MOV.U32 R16, RZ, RZ, R12 ;  /* 0x000000ffff107224 */ /* 0x000fe400078e000c */
[----:B------:R-:W-:Y:S02]  /*3c20*/  @!P1 IMAD.IADD R15, R15, 0x1, -R4 ;  /* 0x000000010f0f9824 */ /* 0x000fe400078e0a04 */
[----:B------:R-:W-:Y:S01]  /*3c30*/  @!P5 IMAD.MOV R0, RZ, RZ, -R0 ;  /* 0x000000ffff00d224 */ /* 0x000fe200078e0a00 */
[C---:B------:R-:W-:Y:S01]  /*3c40*/  ISETP.GT.U32.AND P5, PT, R4.reuse, R6, PT ;  /* 0x000000060400720c */ /* 0x040fe20003fa4070 */
[----:B------:R-:W-:Y:S01]  /*3c50*/  @!P2 IMAD.MOV R16, RZ, RZ, -R16 ;  /* 0x000000ffff10a224 */ /* 0x000fe200078e0a10 */
[C---:B------:R-:W-:Y:S01]  /*3c60*/  ISETP.GT.U32.AND P1, PT, R4.reuse, R15, PT ;  /* 0x0000000f0400720c */ /* 0x040fe20003f24070 */
[C---:B------:R-:W-:Y:S01]  /*3c70*/  IMAD R10, R4.reuse, R11, R10 ;  /* 0x0000000b040a7224 */ /* 0x040fe200078e020a */
[----:B------:R-:W-:Y:S01]  /*3c80*/  ISETP.GT.U32.AND P2, PT, R4, R14, PT ;  /* 0x0000000e0400720c */ /* 0x000fe20003f44070 */
[----:B------:R-:W-:Y:S01]  /*3c90*/  IMAD.HI.U32 R12, R23, R17, RZ ;  /* 0x00000011170c7227 */ /* 0x000fe200078e00ff */
[----:B------:R0:W-:Y:S03]  /*3ca0*/  STL [R1+0x198], R0 ;  /* 0x0001980001007387 */ /* 0x0001e60000100800 */
[----:B------:R-:W-:Y:S01]  /*3cb0*/  IMAD.MOV R12, RZ, RZ, -R12 ;  /* 0x000000ffff0c7224 */ /* 0x000fe200078e0a0c */
[----:B------:R1:W-:Y:S03]  /*3cc0*/  STL [R1+0x164], R16 ;  /* 0x0001641001007387 */ /* 0x0003e60000100800 */
[--C-:B------:R-:W-:Y:S01]  /*3cd0*/  @!P5 IMAD.IADD R6, R6, 0x1, -R4.reuse ;  /* 0x000000010606d824 */ /* 0x100fe200078e0a04 */
[----:B------:R-:W-:Y:S01]  /*3ce0*/  ISETP.GE.AND P5, PT, R9, RZ, PT ;  /* 0x000000ff0900720c */ /* 0x000fe20003fa6270 */
[--C-:B------:R-:W-:Y:S01]  /*3cf0*/  @!P1 IMAD.IADD R15, R15, 0x1, -R4.reuse ;  /* 0x000000010f0f9824 */ /* 0x100fe200078e0a04 */
[----:B------:R-:W-:Y:S01]  /*3d00*/  ISETP.GT.U32.AND P1, PT, R4, R10, PT ;  /* 0x0000000a0400720c */ /* 0x000fe20003f24070 */
[----:B------:R-:W-:-:S02]  /*3d10*/  @!P2 IMAD.IADD R14, R14, 0x1, -R4 ;  /* 0x000000010e0ea824 */ /* 0x000fc400078e0a04 */
[----:B0-----:R-:W-:Y:S01]  /*3d20*/  IMAD.MOV.U32 R0, RZ, RZ, R13 ;  /* 0x000000ffff007224 */ /* 0x001fe200078e000d */
[C---:B------:R-:W-:Y:S01]  /*3d30*/  LOP3.LUT R13, R21.reuse, 0x140, RZ, 0xfc, !PT ;  /* 0x00000140150d7812 */ /* 0x040fe200078efcff */
[C---:B------:R-:W-:Y:S01]  /*3d40*/  IMAD R17, R4.reuse, R12, R17 ;  /* 0x0000000c04117224 */ /* 0x040fe200078e0211 */
[C---:B------:R-:W-:Y:S01]  /*3d50*/  ISETP.GT.U32.AND P2, PT, R4.reuse, R14, PT ;  /* 0x0000000e0400720c */ /* 0x040fe20003f44070 */
[----:B-1----:R-:W-:Y:S01]  /*3d60*/  IMAD.MOV.U32 R16, RZ, RZ, R6 ;  /* 0x000000ffff107224 */ /* 0x002fe200078e0006 */
[----:B------:R-:W-:Y:S01]  /*3d70*/  LOP3.LUT R12, R21, 0x13c, RZ, 0xfc, !PT ;  /* 0x0000013c150c7812 */ /* 0x000fe200078efcff */
[----:B------:R-:W-:Y:S01]  /*3d80*/  @!P4 IMAD.MOV R0, RZ, RZ, -R0 ;  /* 0x000000ffff00c224 */ /* 0x000fe200078e0a00 */
[----:B------:R-:W-:Y:S01]  /*3d90*/  IABS R9, R13 ;  /* 0x0000000d00097213 */ /* 0x000fe20000000000 */
[----:B------:R-:W-:Y:S01]  /*3da0*/  @!P3 IMAD.MOV R16, RZ, RZ, -R16 ;  /* 0x000000ffff10b224 */ /* 0x000fe200078e0a10 */
[----:B------:R-:W-:Y:S01]  /*3db0*/  ISETP.GT.U32.AND P3, PT, R4, R17, PT ;  /* 0x000000110400720c */ /* 0x000fe20003f64070 */
[----:B------:R-:W-:Y:S01]  /*3dc0*/  @!P1 IMAD.IADD R10, R10, 0x1, -R4 ;  /* 0x000000010a0a9824 */ /* 0x000fe200078e0a04 */
[----:B------:R0:W-:Y:S01]  /*3dd0*/  STL [R1+0x180], R0 ;  /* 0x0001800001007387 */ /* 0x0001e20000100800 */
[----:B------:R-:W-:-:S02]  /*3de0*/  IABS R11, R12 ;  /* 0x0000000c000b7213 */ /* 0x000fc40000000000 */
[----:B------:R-:W-:Y:S01]  /*3df0*/  ISETP.GE.AND P4, PT, R7, RZ, PT ;  /* 0x000000ff0700720c */ /* 0x000fe20003f86270 */
[----:B------:R-:W-:Y:S01]  /*3e00*/  STL [R1+0x1a8], R16 ;  /* 0x0001a81001007387 */ /* 0x000fe20000100800 */
[----:B------:R-:W-:Y:S01]  /*3e10*/  ISETP.GT.U32.AND P1, PT, R4, R10, PT ;  /* 0x0000000a0400720c */ /* 0x000fe20003f24070 */
[----:B------:R-:W-:Y:S01]  /*3e20*/  @!P2 IMAD.IADD R14, R14, 0x1, -R4 ;  /* 0x000000010e0ea824 */ /* 0x000fe200078e0a04 */
[----:B------:R-:W-:Y:S01]  /*3e30*/  ISETP.GE.AND P2, PT, R12, RZ, PT ;  /* 0x000000ff0c00720c */ /* 0x000fe20003f46270 */
[----:B------:R-:W-:Y:S01]  /*3e40*/  IMAD.HI.U32 R12, R23, R11, RZ ;  /* 0x0000000b170c7227 */ /* 0x000fe200078e00ff */
[----:B------:R-:W-:-:S03]  /*3e50*/  LOP3.LUT R7, R21, 0x138, RZ, 0xfc, !PT ;  /* 0x0000013815077812 */ /* 0x000fc600078efcff */
[----:B0-----:R-:W-:Y:S01]  /*3e60*/  IMAD.MOV.U32 R0, RZ, RZ, R15 ;  /* 0x000000ffff007224 */ /* 0x001fe200078e000f */
[----:B------:R-:W-:Y:S01]  /*3e70*/  IABS R6, R7 ;  /* 0x0000000700067213 */ /* 0x000fe20000000000 */
[----:B------:R-:W-:Y:S02]  /*3e80*/  @!P3 IMAD.IADD R17, R17, 0x1, -R4 ;  /* 0x000000011111b824 */ /* 0x000fe400078e0a04 */
[----:B------:R-:W-:Y:S01]  /*3e90*/  @!P0 IMAD.MOV R0, RZ, RZ, -R0 ;  /* 0x000000ffff008224 */ /* 0x000fe200078e0a00 */
[----:B------:R-:W-:Y:S01]  /*3ea0*/  ISETP.GE.AND P0, PT, R13, RZ, PT ;  /* 0x000000ff0d00720c */ /* 0x000fe20003f06270 */
[----:B------:R-:W-:Y:S01]  /*3eb0*/  IMAD.HI.U32 R15, R23, R9, RZ ;  /* 0x00000009170f7227 */ /* 0x000fe200078e00ff */
[----:B------:R-:W-:Y:S02]  /*3ec0*/  ISETP.GT.U32.AND P3, PT, R4, R17, PT ;  /* 0x000000110400720c */ /* 0x000fe40003f64070 */
[----:B------:R0:W-:Y:S01]  /*3ed0*/  STL [R1+0x1ac], R0 ;  /* 0x0001ac0001007387 */ /* 0x0001e20000100800 */
[----:B------:R-:W-:-:S02]  /*3ee0*/  IMAD.MOV R15, RZ, RZ, -R15 ;  /* 0x000000ffff0f7224 */ /* 0x000fc400078e0a0f */
[----:B------:R-:W-:Y:S02]  /*3ef0*/  IMAD.MOV R12, RZ, RZ, -R12 ;  /* 0x000000ffff0c7224 */ /* 0x000fe400078e0a0c */
[----:B------:R-:W-:Y:S02]  /*3f00*/  @!P1 IMAD.IADD R10, R10, 0x1, -R4 ;  /* 0x000000010a0a9824 */ /* 0x000fe400078e0a04 */
[----:B------:R-:W-:Y:S02]  /*3f10*/  IMAD R9, R4, R15, R9 ;  /* 0x0000000f04097224 */ /* 0x000fe400078e0209 */
[----:B------:R-:W-:-:S03]  /*3f20*/  IMAD.HI.U32 R13, R23, R6, RZ ;  /* 0x00000006170d7227 */ /* 0x000fc600078e00ff */
[C---:B------:R-:W-:Y:S01]  /*3f30*/  ISETP.GT.U32.AND P1, PT, R4.reuse, R9, PT ;  /* 0x000000090400720c */ /* 0x040fe20003f24070 */
[----:B0-----:R-:W-:Y:S02]  /*3f40*/  IMAD.MOV.U32 R0, RZ, RZ, R14 ;  /* 0x000000ffff007224 */ /* 0x001fe400078e000e */
[----:B------:R-:W-:Y:S02]  /*3f50*/  IMAD.MOV R13, RZ, RZ, -R13 ;  /* 0x000000ffff0d7224 */ /* 0x000fe400078e0a0d */
[----:B------:R-:W-:Y:S01]  /*3f60*/  @!P6 IMAD.MOV R0, RZ, RZ, -R0 ;  /* 0x000000ffff00e224 */ /* 0x000fe200078e0a00 */
[----:B------:R-:W-:Y:S01]  /*3f70*/  ISETP.GE.AND P6, PT, R7, RZ, PT ;  /* 0x000000ff0700720c */ /* 0x000fe20003fc6270 */
[C---:B------:R-:W-:Y:S01]  /*3f80*/  IMAD R7, R4.reuse, R12, R11 ;  /* 0x0000000c04077224 */ /* 0x040fe200078e020b */
[----:B------:R-:W-:Y:S01]  /*3f90*/  LOP3.LUT R12, R21, 0x128, RZ, 0xfc, !PT ;  /* 0x00000128150c7812 */ /* 0x000fe200078efcff */
[----:B------:R-:W-:Y:S01]  /*3fa0*/  @!P3 IMAD.IADD R17, R17, 0x1, -R4 ;  /* 0x000000011111b824 */ /* 0x000fe200078e0a04 */
[----:B------:R0:W-:Y:S01]  /*3fb0*/  STL [R1+0x1a4], R0 ;  /* 0x0001a40001007387 */ /* 0x0001e20000100800 */
[----:B------:R-:W-:Y:S01]  /*3fc0*/  IMAD R6, R4, R13, R6 ;  /* 0x0000000d04067224 */ /* 0x000fe200078e0206 */
[----:B------:R-:W-:Y:S01]  /*3fd0*/  LOP3.LUT R13, R21, 0x134, RZ, 0xfc, !PT ;  /* 0x00000134150d7812 */ /* 0x000fe200078efcff */
[----:B------:R-:W-:Y:S01]  /*3fe0*/  @!P1 IMAD.IADD R9, R9, 0x1, -R4 ;  /* 0x0000000109099824 */ /* 0x000fe200078e0a04 */
[----:B------:R-:W-:-:S02]  /*3ff0*/  IABS R16, R12 ;  /* 0x0000000c00107213 */ /* 0x000fc40000000000 */
[----:B------:R-:W-:Y:S02]  /*4000*/  ISETP.GE.AND P3, PT, R13, RZ, PT ;  /* 0x000000ff0d00720c */ /* 0x000fe40003f66270 */
[C---:B------:R-:W-:Y:S01]  /*4010*/  ISETP.GT.U32.AND P1, PT, R4.reuse, R9, PT ;  /* 0x000000090400720c */ /* 0x040fe20003f24070 */
[----:B0-----:R-:W-:Y:S01]  /*4020*/  IMAD.MOV.U32 R0, RZ, RZ, R10 ;  /* 0x000000ffff007224 */ /* 0x001fe200078e000a */
[----:B------:R-:W-:Y:S02]  /*4030*/  IABS R13, R13 ;  /* 0x0000000d000d7213 */ /* 0x000fe40000000000 */
[----:B------:R-:W-:Y:S01]  /*4040*/  LOP3.LUT R10, R21, 0x130, RZ, 0xfc, !PT ;  /* 0x00000130150a7812 */ /* 0x000fe200078efcff */
[----:B------:R-:W-:Y:S01]  /*4050*/  @!P4 IMAD.MOV R0, RZ, RZ, -R0 ;  /* 0x000000ffff00c224 */ /* 0x000fe200078e0a00 */
[----:B------:R-:W-:Y:S02]  /*4060*/  ISETP.GT.U32.AND P4, PT, R4, R7, PT ;  /* 0x000000070400720c */ /* 0x000fe40003f84070 */
[----:B------:R-:W-:-:S02]  /*4070*/  IABS R14, R10 ;  /* 0x0000000a000e7213 */ /* 0x000fc40000000000 */
[----:B------:R0:W-:Y:S01]  /*4080*/  STL [R1+0x1b4], R0 ;  /* 0x0001b40001007387 */ /* 0x0001e20000100800 */
[----:B------:R-:W-:Y:S02]  /*4090*/  LOP3.LUT R11, R21, 0x12c, RZ, 0xfc, !PT ;  /* 0x0000012c150b7812 */ /* 0x000fe400078efcff */
[----:B------:R-:W-:Y:S01]  /*40a0*/  @!P1 IMAD.IADD R9, R9, 0x1, -R4 ;  /* 0x0000000109099824 */ /* 0x000fe200078e0a04 */
[----:B------:R-:W-:Y:S01]  /*40b0*/  ISETP.GE.AND P1, PT, R10, RZ, PT ;  /* 0x000000ff0a00720c */ /* 0x000fe20003f26270 */
[----:B------:R-:W-:Y:S01]  /*40c0*/  IMAD.HI.U32 R18, R23, R14, RZ ;  /* 0x0000000e17127227 */ /* 0x000fe200078e00ff */
[----:B------:R-:W-:-:S03]  /*40d0*/  IABS R15, R11 ;  /* 0x0000000b000f7213 */ /* 0x000fc60000000000 */
[----:B------:R-:W-:Y:S02]  /*40e0*/  IMAD.MOV R18, RZ, RZ, -R18 ;  /* 0x000000ffff127224 */ /* 0x000fe400078e0a12 */
[----:B0-----:R-:W-:Y:S02]  /*40f0*/  IMAD.MOV.U32 R0, RZ, RZ, R17 ;  /* 0x000000ffff007224 */ /* 0x001fe400078e0011 */
[----:B------:R-:W-:Y:S02]  /*4100*/  @!P4 IMAD.IADD R7, R7, 0x1, -R4 ;  /* 0x000000010707c824 */ /* 0x000fe400078e0a04 */
[----:B------:R-:W-:Y:S01]  /*4110*/  @!P5 IMAD.MOV R0, RZ, RZ, -R0 ;  /* 0x000000ffff00d224 */ /* 0x000fe200078e0a00 */
[C---:B------:R-:W-:Y:S01]  /*4120*/  ISETP.GT.U32.AND P5, PT, R4.reuse, R6, PT ;  /* 0x000000060400720c */ /* 0x040fe20003fa4070 */
[----:B------:R-:W-:Y:S01]  /*4130*/  IMAD.HI.U32 R17, R23, R13, RZ ;  /* 0x0000000d17117227 */ /* 0x000fe200078e00ff */
[----:B------:R-:W-:Y:S02]  /*4140*/  ISETP.GT.U32.AND P4, PT, R4, R7, PT ;  /* 0x000000070400720c */ /* 0x000fe40003f84070 */
[----:B------:R0:W-:Y:S01]  /*4150*/  STL [R1+0x184], R0 ;  /* 0x0001840001007387 */ /* 0x0001e20000100800 */
[----:B------:R-:W-:-:S02]  /*4160*/  IMAD.MOV R17, RZ, RZ, -R17 ;  /* 0x000000ffff117224 */ /* 0x000fc400078e0a11 */
[----:B------:R-:W-:Y:S01]  /*4170*/  IMAD.MOV.U32 R20, RZ, RZ, R9 ;  /* 0x000000ffff147224 */ /* 0x000fe200078e0009 */
[----:B------:R-:W-:Y:S01]  /*4180*/  LOP3.LUT R9, R21, 0x124, RZ, 0xfc, !PT ;  /* 0x0000012415097812 */ /* 0x000fe200078efcff */
[C---:B------:R-:W-:Y:S02]  /*4190*/  IMAD R13, R4.reuse, R17, R13 ;  /* 0x00000011040d7224 */ /* 0x040fe400078e020d */
[----:B------:R-:W-:Y:S01]  /*41a0*/  IMAD R14, R4, R18, R14 ;  /* 0x00000012040e7224 */ /* 0x000fe200078e020e */
[----:B------:R-:W-:Y:S01]  /*41b0*/  IABS R17, R9 ;  /* 0x0000000900117213 */ /* 0x000fe20000000000 */
[--C-:B------:R-:W-:Y:S02]  /*41c0*/  @!P5 IMAD.IADD R6, R6, 0x1, -R4.reuse ;  /* 0x000000010606d824 */ /* 0x100fe400078e0a04 */
[----:B------:R-:W-:Y:S01]  /*41d0*/  @!P4 IMAD.IADD R7, R7, 0x1, -R4 ;  /* 0x000000010707c824 */ /* 0x000fe200078e0a04 */
[C---:B------:R-:W-:Y:S01]  /*41e0*/  ISETP.GT.U32.AND P4, PT, R4.reuse, R13, PT ;  /* 0x0000000d0400720c */ /* 0x040fe20003f84070 */
[----:B------:R-:W-:Y:S01]  /*41f0*/  IMAD.HI.U32 R10, R23, R16, RZ ;  /* 0x00000010170a7227 */ /* 0x000fe200078e00ff */
[----:B------:R-:W-:-:S03]  /*4200*/  ISETP.GT.U32.AND P5, PT, R4, R6, PT ;  /* 0x000000060400720c */ /* 0x000fc60003fa4070 */
[----:B0-----:R-:W-:Y:S02]  /*4210*/  IMAD.MOV.U32 R0, RZ, RZ, R7 ;  /* 0x000000ffff007224 */ /* 0x001fe400078e0007 */
[----:B------:R-:W-:Y:S01]  /*4220*/  @!P0 IMAD.MOV R20, RZ, RZ, -R20 ;  /* 0x000000ffff148224 */ /* 0x000fe200078e0a14 */
[----:B------:R-:W-:Y:S01]  /*4230*/  ISETP.GT.U32.AND P0, PT, R4, R14, PT ;  /* 0x0000000e0400720c */ /* 0x000fe20003f04070 */
[----:B------:R-:W-:Y:S01]  /*4240*/  @!P2 IMAD.MOV R0, RZ, RZ, -R0 ;  /* 0x000000ffff00a224 */ /* 0x000fe200078e0a00 */
[----:B------:R-:W-:Y:S01]  /*4250*/  ISETP.GE.AND P2, PT, R11, RZ, PT ;  /* 0x000000ff0b00720c */ /* 0x000fe20003f46270 */
[----:B------:R-:W-:Y:S01]  /*4260*/  IMAD.MOV R10, RZ, RZ, -R10 ;  /* 0x000000ffff0a7224 */ /* 0x000fe200078e0a0a */
[----:B------:R-:W-:Y:S01]  /*4270*/  STL [R1+0x160], R20 ;  /* 0x0001601401007387 */ /* 0x000fe20000100800 */
[----:B------:R-:W-:Y:S01]  /*4280*/  IMAD.HI.U32 R19, R23, R15, RZ ;  /* 0x0000000f17137227 */ /* 0x000fe200078e00ff */
[----:B------:R-:W-:Y:S02]  /*4290*/  LOP3.LUT R11, R21, 0x11c, RZ, 0xfc, !PT ;  /* 0x0000011c150b7812 */ /* 0x000fe400078efcff */
[----:B------:R0:W-:Y:S01]  /*42a0*/  STL [R1+0x15c], R0 ;  /* 0x00015c0001007387 */ /* 0x0001e20000100800 */
[----:B------:R-:W-:-:S02]  /*42b0*/  @!P5 IMAD.IADD R6, R6, 0x1, -R4 ;  /* 0x000000010606d824 */ /* 0x000fc400078e0a04 */
[C---:B------:R-:W-:Y:S01]  /*42c0*/  IMAD R7, R4.reuse, R10, R16 ;  /* 0x0000000a04077224 */ /* 0x040fe200078e0210 */
[----:B------:R-:W-:Y:S01]  /*42d0*/  LOP3.LUT R10, R21, 0x120, RZ, 0xfc, !PT ;  /* 0x00000120150a7812 */ /* 0x000fe200078efcff */
[----:B------:R-:W-:Y:S02]  /*42e0*/  IMAD.MOV R19, RZ, RZ, -R19 ;  /* 0x000000ffff137224 */ /* 0x000fe400078e0a13 */
[----:B------:R-:W-:Y:S01]  /*42f0*/  @!P4 IMAD.IADD R13, R13, 0x1, -R4 ;  /* 0x000000010d0dc824 */ /* 0x000fe200078e0a04 */
[----:B------:R-:W-:Y:S01]  /*4300*/  IABS R16, R10 ;  /* 0x0000000a00107213 */ /* 0x000fe20000000000 */
[C---:B------:R-:W-:Y:S02]  /*4310*/  IMAD R15, R4.reuse, R19, R15 ;  /* 0x00000013040f7224 */ /* 0x040fe400078e020f */
[----:B0-----:R-:W-:Y:S01]  /*4320*/  IMAD.MOV.U32 R0, RZ, RZ, R6 ;  /* 0x000000ffff007224 */ /* 0x001fe200078e0006 */
[----:B------:R-:W-:Y:S01]  /*4330*/  ISETP.GT.U32.AND P4, PT, R4, R13, PT ;  /* 0x0000000d0400720c */ /* 0x000fe20003f84070 */
[----:B------:R-:W-:Y:S01]  /*4340*/  @!P0 IMAD.IADD R14, R14, 0x1, -R4 ;  /* 0x000000010e0e8824 */ /* 0x000fe200078e0a04 */
[C---:B------:R-:W-:Y:S01]  /*4350*/  ISETP.GT.U32.AND P5, PT, R4.reuse, R15, PT ;  /* 0x0000000f0400720c */ /* 0x040fe20003fa4070 */
[----:B------:R-:W-:Y:S01]  /*4360*/  @!P6 IMAD.MOV R0, RZ, RZ, -R0 ;  /* 0x000000ffff00e224 */ /* 0x000fe200078e0a00 */
[C---:B------:R-:W-:Y:S01]  /*4370*/  ISETP.GT.U32.AND P6, PT, R4.reuse, R7, PT ;  /* 0x000000070400720c */ /* 0x040fe20003fc4070 */
[----:B------:R-:W-:Y:S01]  /*4380*/  IMAD.HI.U32 R18, R23, R17, RZ ;  /* 0x0000001117127227 */ /* 0x000fe200078e00ff */
[----:B------:R-:W-:-:S02]  /*4390*/  ISETP.GT.U32.AND P0, PT, R4, R14, PT ;  /* 0x0000000e0400720c */ /* 0x000fc40003f04070 */
[----:B------:R-:W-:Y:S01]  /*43a0*/  IABS R6, R11 ;  /* 0x0000000b00067213 */ /* 0x000fe20000000000 */
[----:B------:R-:W-:Y:S01]  /*43b0*/  IMAD.MOV R18, RZ, RZ, -R18 ;  /* 0x000000ffff127224 */ /* 0x000fe200078e0a12 */
[----:B------:R0:W-:Y:S03]  /*43c0*/  STL [R1+0x158], R0 ;  /* 0x0001580001007387 */ /* 0x0001e60000100800 */
[--C-:B------:R-:W-:Y:S01]  /*43d0*/  @!P4 IMAD.IADD R13, R13, 0x1, -R4.reuse ;  /* 0x000000010d0dc824 */ /* 0x100fe200078e0a04 */
[----:B------:R-:W-:Y:S01]  /*43e0*/  ISETP.GE.AND P4, PT, R12, RZ, PT ;  /* 0x000000ff0c00720c */ /* 0x000fe20003f86270 */
[----:B------:R-:W-:Y:S02]  /*43f0*/  IMAD R17, R4, R18, R17 ;  /* 0x0000001204117224 */ /* 0x000fe400078e0211 */
[--C-:B------:R-:W-:Y:S02]  /*4400*/  @!P6 IMAD.IADD R7, R7, 0x1, -R4.reuse ;  /* 0x000000010707e824 */ /* 0x100fe400078e0a04 */
[----:B------:R-:W-:-:S02]  /*4410*/  @!P5 IMAD.IADD R15, R15, 0x1, -R4 ;  /* 0x000000010f0fd824 */ /* 0x000fc400078e0a04 */
[----:B------:R-:W-:Y:S01]  /*4420*/  IMAD.HI.U32 R12, R23, R16, RZ ;  /* 0x00000010170c7227 */ /* 0x000fe200078e00ff */
[C---:B------:R-:W-:Y:S02]  /*4430*/  ISETP.GT.U32.AND P6, PT, R4.reuse, R7, PT ;  /* 0x000000070400720c */ /* 0x040fe40003fc4070 */
[----:B------:R-:W-:Y:S01]  /*4440*/  ISETP.GT.U32.AND P5, PT, R4, R15, PT ;  /* 0x0000000f0400720c */ /* 0x000fe20003fa4070 */
[----:B------:R-:W-:Y:S01]  /*4450*/  @!P0 IMAD.IADD R14, R14, 0x1, -R4 ;  /* 0x000000010e0e8824 */ /* 0x000fe200078e0a04 */
[C---:B------:R-:W-:Y:S01]  /*4460*/  ISETP.GT.U32.AND P0, PT, R4.reuse, R17, PT ;  /* 0x000000110400720c */ /* 0x040fe20003f04070 */
[----:B------:R-:W-:Y:S02]  /*4470*/  IMAD.MOV R12, RZ, RZ, -R12 ;  /* 0x000000ffff0c7224 */ /* 0x000fe400078e0a0c */
[----:B------:R-:W-:Y:S02]  /*4480*/  IMAD.MOV.U32 R19, RZ, RZ, R13 ;  /* 0x000000ffff137224 */ /* 0x000fe400078e000d */
[----:B------:R-:W-:Y:S01]  /*4490*/  IMAD R16, R4, R12, R16 ;  /* 0x0000000c04107224 */ /* 0x000fe200078e0210 */
[----:B------:R-:W-:Y:S01]  /*44a0*/  LOP3.LUT R12, R21, 0x10c, RZ, 0xfc, !PT ;  /* 0x0000010c150c7812 */ /* 0x000fe200078efcff */
[----:B------:R-:W-:-:S04]  /*44b0*/  IMAD.HI.U32 R13, R23, R6, RZ ;  /* 0x00000006170d7227 */ /* 0x000fc800078e00ff */
[--C-:B------:R-:W-:Y:S01]  /*44c0*/  @!P6 IMAD.IADD R7, R7, 0x1, -R4.reuse ;  /* 0x000000010707e824 */ /* 0x100fe200078e0a04 */
[C---:B------:R-:W-:Y:S01]  /*44d0*/  ISETP.GT.U32.AND P6, PT, R4.reuse, R16, PT ;  /* 0x000000100400720c */ /* 0x040fe20003fc4070 */
[--C-:B------:R-:W-:Y:S02]  /*44e0*/  @!P0 IMAD.IADD R17, R17, 0x1, -R4.reuse ;  /* 0x0000000111118824 */ /* 0x100fe400078e0a04 */
[----:B------:R-:W-:Y:S02]  /*44f0*/  IMAD.MOV R13, RZ, RZ, -R13 ;  /* 0x000000ffff0d7224 */ /* 0x000fe400078e0a0d */
[----:B------:R-:W-:Y:S01]  /*4500*/  @!P5 IMAD.IADD R15, R15, 0x1, -R4 ;  /* 0x000000010f0fd824 */ /* 0x000fe200078e0a04 */
[C---:B------:R-:W-:Y:S01]  /*4510*/  ISETP.GT.U32.AND P0, PT, R4.reuse, R17, PT ;  /* 0x000000110400720c */ /* 0x040fe20003f04070 */
[----:B0-----:R-:W-:Y:S01]  /*4520*/  IMAD.MOV.U32 R0, RZ, RZ, R14 ;  /* 0x000000ffff007224 */ /* 0x001fe200078e000e */
[----:B------:R-:W-:Y:S01]  /*4530*/  ISETP.GE.AND P5, PT, R11, RZ, PT ;  /* 0x000000ff0b00720c */ /* 0x000fe20003fa6270 */
[----:B------:R-:W-:Y:S01]  /*4540*/  IMAD R13, R4, R13, R6 ;  /* 0x0000000d040d7224 */ /* 0x000fe200078e0206 */
[----:B------:R-:W-:Y:S01]  /*4550*/  LOP3.LUT R6, R21, 0x118, RZ, 0xfc, !PT ;  /* 0x0000011815067812 */ /* 0x000fe200078efcff */
[----:B------:R-:W-:-:S02]  /*4560*/  IMAD.MOV.U32 R14, RZ, RZ, R15 ;  /* 0x000000ffff0e7224 */ /* 0x000fc400078e000f */
[----:B------:R-:W-:Y:S01]  /*4570*/  @!P3 IMAD.MOV R19, RZ, RZ, -R19 ;  /* 0x000000ffff13b224 */ /* 0x000fe200078e0a13 */
[----:B------:R-:W-:Y:S01]  /*4580*/  IABS R15, R6 ;  /* 0x00000006000f7213 */ /* 0x000fe20000000000 */
[----:B------:R-:W-:Y:S01]  /*4590*/  @!P1 IMAD.MOV R0, RZ, RZ, -R0 ;  /* 0x000000ffff009224 */ /* 0x000fe200078e0a00 */
[----:B------:R-:W-:Y:S01]  /*45a0*/  ISETP.GE.AND P3, PT, R9, RZ, PT ;  /* 0x000000ff0900720c */ /* 0x000fe20003f66270 */
[----:B------:R-:W-:Y:S01]  /*45b0*/  @!P2 IMAD.MOV R14, RZ, RZ, -R14 ;  /* 0x000000ffff0ea224 */ /* 0x000fe200078e0a0e */
[----:B------:R-:W-:Y:S01]  /*45c0*/  STL [R1+0x154], R19 ;  /* 0x0001541301007387 */ /* 0x000fe20000100800 */
[--C-:B------:R-:W-:Y:S01]  /*45d0*/  @!P6 IMAD.IADD R16, R16, 0x1, -R4.reuse ;  /* 0x000000011010e824 */ /* 0x100fe200078e0a04 */
[----:B------:R-:W-:Y:S01]  /*45e0*/  LOP3.LUT R9, R21, 0x114, RZ, 0xfc, !PT ;  /* 0x0000011415097812 */ /* 0x000fe200078efcff */
[----:B------:R-:W-:Y:S01]  /*45f0*/  @!P0 IMAD.IADD R17, R17, 0x1, -R4 ;  /* 0x0000000111118824 */ /* 0x000fe200078e0a04 */
[----:B------:R0:W-:Y:S01]  /*4600*/  STL [R1+0x140], R0 ;  /* 0x0001400001007387 */ /* 0x0001e20000100800 */
[----:B------:R-:W-:-:S02]  /*4610*/  ISETP.GT.U32.AND P0, PT, R4, R13, PT ;  /* 0x0000000d0400720c */ /* 0x000fc40003f04070 */
[----:B------:R-:W-:Y:S01]  /*4620*/  ISETP.GT.U32.AND P6, PT, R4, R16, PT ;  /* 0x000000100400720c */ /* 0x000fe20003fc4070 */
[----:B------:R1:W-:Y:S01]  /*4630*/  STL [R1+0x14c], R14 ;  /* 0x00014c0e01007387 */ /* 0x0003e20000100800 */
[----:B------:R-:W-:Y:S01]  /*4640*/  IABS R11, R9 ;  /* 0x00000009000b7213 */ /* 0x000fe20000000000 */
[----:B------:R-:W-:Y:S01]  /*4650*/  IMAD.MOV.U32 R18, RZ, RZ, R17 ;  /* 0x000000ffff127224 */ /* 0x000fe200078e0011 */
[----:B------:R-:W-:Y:S02]  /*4660*/  ISETP.GE.AND P2, PT, R6, RZ, PT ;  /* 0x000000ff0600720c */ /* 0x000fe40003f46270 */
[----:B------:R-:W-:Y:S01]  /*4670*/  LOP3.LUT R6, R21, 0x110, RZ, 0xfc, !PT ;  /* 0x0000011015067812 */ /* 0x000fe200078efcff */
[----:B0-----:R-:W-:Y:S01]  /*4680*/  IMAD.MOV.U32 R0, RZ, RZ, R7 ;  /* 0x000000ffff007224 */ /* 0x001fe200078e0007 */
[----:B------:R-:W-:Y:S01]  /*4690*/  ISETP.GE.AND P1, PT, R10, RZ, PT ;  /* 0x000000ff0a00720c */ /* 0x000fe20003f26270 */
[----:B------:R-:W-:Y:S01]  /*46a0*/  IMAD.HI.U32 R7, R23, R11, RZ ;  /* 0x0000000b17077227 */ /* 0x000fe200078e00ff */
[----:B------:R-:W-:-:S03]  /*46b0*/  IABS R10, R6 ;  /* 0x00000006000a7213 */ /* 0x000fc60000000000 */
[----:B-1----:R-:W-:-:S04]  /*46c0*/  IMAD.HI.U32 R14, R23, R15, RZ ;  /* 0x0000000f170e7227 */ /* 0x002fc800078e00ff */
[----:B------:R-:W-:Y:S02]  /*46d0*/  IMAD.MOV R14, RZ, RZ, -R14 ;  /* 0x000000ffff0e7224 */ /* 0x000fe400078e0a0e */
[--C-:B------:R-:W-:Y:S02]  /*46e0*/  @!P6 IMAD.IADD R16, R16, 0x1, -R4.reuse ;  /* 0x000000011010e824 */ /* 0x100fe400078e0a04 */
[C---:B------:R-:W-:Y:S02]  /*46f0*/  IMAD R15, R4.reuse, R14, R15 ;  /* 0x0000000e040f7224 */ /* 0x040fe400078e020f */
[----:B------:R-:W-:Y:S02]  /*4700*/  IMAD.MOV R7, RZ, RZ, -R7 ;  /* 0x000000ffff077224 */ /* 0x000fe400078e0a07 */
[----:B------:R-:W-:Y:S01]  /*4710*/  @!P0 IMAD.IADD R13, R13, 0x1, -R4 ;  /* 0x000000010d0d8824 */ /* 0x000fe200078e0a04 */
[C---:B------:R-:W-:Y:S01]  /*4720*/  ISETP.GT.U32.AND P6, PT, R4.reuse, R15, PT ;  /* 0x0000000f0400720c */ /* 0x040fe20003fc4070 */
[----:B------:R-:W-:-:S02]  /*4730*/  IMAD R11, R4, R7, R11 ;  /* 0x00000007040b7224 */ /* 0x000fc400078e020b */
[----:B------:R-:W-:Y:S01]  /*4740*/  @!P3 IMAD.MOV R18, RZ, RZ, -R18 ;  /* 0x000000ffff12b224 */ /* 0x000fe200078e0a12 */
[C---:B------:R-:W-:Y:S01]  /*4750*/  ISETP.GT.U32.AND P0, PT, R4.reuse, R13, PT ;  /* 0x0000000d0400720c */ /* 0x040fe20003f04070 */
[----:B------:R-:W-:Y:S01]  /*4760*/  @!P4 IMAD.MOV R0, RZ, RZ, -R0 ;  /* 0x000000ffff00c224 */ /* 0x000fe200078e0a00 */
[----:B------:R-:W-:Y:S01]  /*4770*/  ISETP.GT.U32.AND P3, PT, R4, R11, PT ;  /* 0x0000000b0400720c */ /* 0x000fe20003f64070 */
[----:B------:R-:W-:Y:S01]  /*4780*/  IMAD.HI.U32 R14, R23, R10, RZ ;  /* 0x0000000a170e7227 */ /* 0x000fe200078e00ff */
[----:B------:R-:W-:Y:S02]  /*4790*/  ISETP.GE.AND P4, PT, R9, RZ, PT ;  /* 0x000000ff0900720c */ /* 0x000fe40003f86270 */
[----:B------:R0:W-:Y:S01]  /*47a0*/  STL [R1+0x150], R0 ;  /* 0x0001500001007387 */ /* 0x0001e20000100800 */
[----:B------:R-:W-:Y:S01]  /*47b0*/  IABS R9, R12 ;  /* 0x0000000c00097213 */ /* 0x000fe20000000000 */
[----:B------:R-:W-:Y:S02]  /*47c0*/  IMAD.MOV R14, RZ, RZ, -R14 ;  /* 0x000000ffff0e7224 */ /* 0x000fe400078e0a0e */
[----:B------:R-:W-:Y:S01]  /*47d0*/  @!P6 IMAD.IADD R15, R15, 0x1, -R4 ;  /* 0x000000010f0fe824 */ /* 0x000fe200078e0a04 */
[----:B------:R1:W-:Y:S01]  /*47e0*/  STL [R1+0x144], R18 ;  /* 0x0001441201007387 */ /* 0x0003e20000100800 */
[----:B------:R-:W-:-:S03]  /*47f0*/  IMAD.HI.U32 R7, R23, R9, RZ ;  /* 0x0000000917077227 */ /* 0x000fc600078e00ff */
[----:B------:R-:W-:Y:S01]  /*4800*/  ISETP.GT.U32.AND P6, PT, R4, R15, PT ;  /* 0x0000000f0400720c */ /* 0x000fe20003fc4070 */
[----:B0-----:R-:W-:Y:S02]  /*4810*/  IMAD.MOV.U32 R0, RZ, RZ, R16 ;  /* 0x000000ffff007224 */ /* 0x001fe400078e0010 */
[----:B------:R-:W-:Y:S01]  /*4820*/  @!P0 IMAD.IADD R13, R13, 0x1, -R4 ;  /* 0x000000010d0d8824 */ /* 0x000fe200078e0a04 */
[----:B------:R-:W-:Y:S01]  /*4830*/  ISETP.GE.AND P0, PT, R12, RZ, PT ;  /* 0x000000ff0c00720c */ /* 0x000fe20003f06270 */
[----:B------:R-:W-:Y:S01]  /*4840*/  @!P1 IMAD.MOV R0, RZ, RZ, -R0 ;  /* 0x000000ffff009224 */ /* 0x000fe200078e0a00 */
[----:B------:R-:W-:Y:S01]  /*4850*/  LOP3.LUT R12, R21, 0x108, RZ, 0xfc, !PT ;  /* 0x00000108150c7812 */ /* 0x000fe200078efcff */
[----:B------:R-:W-:Y:S01]  /*4860*/  @!P3 IMAD.IADD R11, R11, 0x1, -R4 ;  /* 0x000000010b0bb824 */ /* 0x000fe200078e0a04 */
[----:B------:R-:W-:Y:S01]  /*4870*/  ISETP.GE.AND P1, PT, R6, RZ, PT ;  /* 0x000000ff0600720c */ /* 0x000fe20003f26270 */
[C---:B------:R-:W-:Y:S01]  /*4880*/  IMAD R6, R4.reuse, R14, R10 ;  /* 0x0000000e04067224 */ /* 0x040fe200078e020a */
[----:B------:R-:W-:Y:S01]  /*4890*/  IABS R17, R12 ;  /* 0x0000000c00117213 */ /* 0x000fe20000000000 */
[----:B------:R-:W-:Y:S01]  /*48a0*/  IMAD.MOV R7, RZ, RZ, -R7 ;  /* 0x000000ffff077224 */ /* 0x000fe200078e0a07 */
[C---:B------:R-:W-:Y:S01]  /*48b0*/  ISETP.GT.U32.AND P3, PT, R4.reuse, R11, PT ;  /* 0x0000000b0400720c */ /* 0x040fe20003f64070 */
[----:B------:R-:W-:Y:S01]  /*48c0*/  @!P6 IMAD.IADD R15, R15, 0x1, -R4 ;  /* 0x000000010f0fe824 */ /* 0x000fe200078e0a04 */
[C---:B------:R-:W-:Y:S01]  /*48d0*/  ISETP.GT.U32.AND P6, PT, R4.reuse, R6, PT ;  /* 0x000000060400720c */ /* 0x040fe20003fc4070 */
[----:B------:R-:W-:Y:S01]  /*48e0*/  IMAD.HI.U32 R10, R23, R17, RZ ;  /* 0x00000011170a7227 */ /* 0x000fe200078e00ff */
[C---:B-1----:R-:W-:Y:S01]  /*48f0*/  LOP3.LUT R18, R21.reuse, 0x104, RZ, 0xfc, !PT ;  /* 0x0000010415127812 */ /* 0x042fe200078efcff */
[----:B------:R0:W-:Y:S01]  /*4900*/  STL [R1+0x148], R0 ;  /* 0x0001480001007387 */ /* 0x0001e20000100800 */
[C---:B------:R-:W-:Y:S01]  /*4910*/  LOP3.LUT R14, R21.reuse, 0xfc, RZ, 0xfc, !PT ;  /* 0x000000fc150e7812 */ /* 0x040fe200078efcff */
[----:B------:R-:W-:Y:S01]  /*4920*/  IMAD.MOV R10, RZ, RZ, -R10 ;  /* 0x000000ffff0a7224 */ /* 0x000fe200078e0a0a */
[----:B------:R-:W-:Y:S01]  /*4930*/  IABS R26, R18 ;  /* 0x00000012001a7213 */ /* 0x000fe20000000000 */
[C---:B------:R-:W-:Y:S01]  /*4940*/  IMAD R9, R4.reuse, R7, R9 ;  /* 0x0000000704097224 */ /* 0x040fe200078e0209 */
[----:B------:R-:W-:Y:S01]  /*4950*/  LOP3.LUT R7, R21, 0xf8, RZ, 0xfc, !PT ;  /* 0x000000f815077812 */ /* 0x000fe200078efcff */
[C---:B------:R-:W-:Y:S01]  /*4960*/  IMAD R17, R4.reuse, R10, R17 ;  /* 0x0000000a04117224 */ /* 0x040fe200078e0211 */
[----:B------:R-:W-:Y:S01]  /*4970*/  IABS R16, R14 ;  /* 0x0000000e00107213 */ /* 0x000fe20000000000 */
[----:B------:R-:W-:Y:S01]  /*4980*/  @!P3 IMAD.IADD R11, R11, 0x1, -R4 ;  /* 0x000000010b0bb824 */ /* 0x000fe200078e0a04 */
[----:B------:R-:W-:Y:S01]  /*4990*/  ISETP.GT.U32.AND P3, PT, R4, R9, PT ;  /* 0x000000090400720c */ /* 0x000fe20003f64070 */
[----:B------:R-:W-:Y:S01]  /*49a0*/  IMAD.HI.U32 R25, R23, R26, RZ ;  /* 0x0000001a17197227 */ /* 0x000fe200078e00ff */
[----:B------:R-:W-:-:S03]  /*49b0*/  IABS R19, R7 ;  /* 0x0000000700137213 */ /* 0x000fc60000000000 */
[----:B------:R-:W-:Y:S01]  /*49c0*/  @!P6 IMAD.IADD R6, R6, 0x1, -R4 ;  /* 0x000000010606e824 */ /* 0x000fe200078e0a04 */
[C---:B------:R-:W-:Y:S01]  /*49d0*/  ISETP.GT.U32.AND P6, PT, R4.reuse, R17, PT ;  /* 0x000000110400720c */ /* 0x040fe20003fc4070 */
[----:B0-----:R-:W-:Y:S01]  /*49e0*/  IMAD.MOV.U32 R0, RZ, RZ, R13 ;  /* 0x000000ffff007224 */ /* 0x001fe200078e000d */
[----:B------:R-:W-:Y:S01]  /*49f0*/  LOP3.LUT R13, R21, 0xf0, RZ, 0xfc, !PT ;  /* 0x000000f0150d7812 */ /* 0x000fe200078efcff */
[----:B------:R-:W-:Y:S02]  /*4a00*/  IMAD.MOV R25, RZ, RZ, -R25 ;  /* 0x000000ffff197224 */ /* 0x000fe400078e0a19 */
[----:B------:R-:W-:Y:S01]  /*4a10*/  @!P5 IMAD.MOV R0, RZ, RZ, -R0 ;  /* 0x000000ffff00d224 */ /* 0x000fe200078e0a00 */
[C---:B------:R-:W-:Y:S01]  /*4a20*/  ISETP.GT.U32.AND P5, PT, R4.reuse, R6, PT ;  /* 0x000000060400720c */ /* 0x040fe20003fa4070 */
[C---:B------:R-:W-:Y:S02]  /*4a30*/  IMAD R25, R4.reuse, R25, R26 ;  /* 0x0000001904197224 */ /* 0x040fe400078e021a */
[----:B------:R-:W-:Y:S01]  /*4a40*/  @!P3 IMAD.IADD R9, R9, 0x1, -R4 ;  /* 0x000000010909b824 */ /* 0x000fe200078e0a04 */
[----:B------:R0:W-:Y:S01]  /*4a50*/  STL [R1+0x12c], R0 ;  /* 0x00012c0001007387 */ /* 0x0001e20000100800 */
[----:B------:R-:W-:Y:S01]  /*4a60*/  IMAD.HI.U32 R20, R23, R16, RZ ;  /* 0x0000001017147227 */ /* 0x000fe200078e00ff */
[----:B------:R-:W-:-:S03]  /*4a70*/  ISETP.GT.U32.AND P3, PT, R4, R25, PT ;  /* 0x000000190400720c */ /* 0x000fc60003f64070 */
[----:B------:R-:W-:Y:S01]  /*4a80*/  @!P6 IMAD.IADD R17, R17, 0x1, -R4 ;  /* 0x000000011111e824 */ /* 0x000fe200078e0a04 */
[----:B------:R-:W-:Y:S01]  /*4a90*/  ISETP.GT.U32.AND P6, PT, R4, R9, PT ;  /* 0x000000090400720c */ /* 0x000fe20003fc4070 */
[----:B------:R-:W-:-:S04]  /*4aa0*/  IMAD.HI.U32 R10, R23, R19, RZ ;  /* 0x00000013170a7227 */ /* 0x000fc800078e00ff */
[----:B0-----:R-:W-:Y:S01]  /*4ab0*/  IMAD.MOV.U32 R0, RZ, RZ, R15 ;  /* 0x000000ffff007224 */ /* 0x001fe200078e000f */
[----:B------:R-:W-:Y:S01]  /*4ac0*/  IABS R15, R13 ;  /* 0x0000000d000f7213 */ /* 0x000fe20000000000 */
[----:B------:R-:W-:Y:S02]  /*4ad0*/  IMAD.MOV R20, RZ, RZ, -R20 ;  /* 0x000000ffff147224 */ /* 0x000fe400078e0a14 */
[----:B------:R-:W-:Y:S01]  /*4ae0*/  @!P2 IMAD.MOV R0, RZ, RZ, -R0 ;  /* 0x000000ffff00a224 */ /* 0x000fe200078e0a00 */
[C---:B------:R-:W-:Y:S01]  /*4af0*/  ISETP.GT.U32.AND P2, PT, R4.reuse, R17, PT ;  /* 0x000000110400720c */ /* 0x040fe20003f44070 */
[----:B------:R-:W-:Y:S02]  /*4b00*/  IMAD.MOV R10, RZ, RZ, -R10 ;  /* 0x000000ffff0a7224 */ /* 0x000fe400078e0a0a */
[C---:B------:R-:W-:Y:S01]  /*4b10*/  IMAD R16, R4.reuse, R20, R16 ;  /* 0x0000001404107224 */ /* 0x040fe200078e0210 */
[----:B------:R0:W-:Y:S01]  /*4b20*/  STL [R1+0x120], R0 ;  /* 0x0001200001007387 */ /* 0x0001e20000100800 */
[----:B------:R-:W-:Y:S01]  /*4b30*/  @!P3 IMAD.IADD R25, R25, 0x1, -R4 ;  /* 0x000000011919b824 */ /* 0x000fe200078e0a04 */
[----:B------:R-:W-:Y:S01]  /*4b40*/  LOP3.LUT R20, R21, 0xf4, RZ, 0xfc, !PT ;  /* 0x000000f415147812 */ /* 0x000fe200078efcff */
[----:B------:R-:W-:-:S02]  /*4b50*/  IMAD R10, R4, R10, R19 ;  /* 0x0000000a040a7224 */ /* 0x000fc400078e0213 */
[--C-:B------:R-:W-:Y:S01]  /*4b60*/  @!P5 IMAD.IADD R6, R6, 0x1, -R4.reuse ;  /* 0x000000010606d824 */ /* 0x100fe200078e0a04 */
[C---:B------:R-:W-:Y:S01]  /*4b70*/  ISETP.GT.U32.AND P5, PT, R4.reuse, R16, PT ;  /* 0x000000100400720c */ /* 0x040fe20003fa4070 */
[--C-:B------:R-:W-:Y:S01]  /*4b80*/  @!P6 IMAD.IADD R9, R9, 0x1, -R4.reuse ;  /* 0x000000010909e824 */ /* 0x100fe200078e0a04 */
[C---:B------:R-:W-:Y:S01]  /*4b90*/  ISETP.GT.U32.AND P3, PT, R4.reuse, R25, PT ;  /* 0x000000190400720c */ /* 0x040fe20003f64070 */
[----:B------:R-:W-:Y:S01]  /*4ba0*/  @!P2 IMAD.IADD R17, R17, 0x1, -R4 ;  /* 0x000000011111a824 */ /* 0x000fe200078e0a04 */
[----:B------:R-:W-:Y:S01]  /*4bb0*/  ISETP.GT.U32.AND P2, PT, R4, R10, PT ;  /* 0x0000000a0400720c */ /* 0x000fe20003f44070 */
[----:B0-----:R-:W-:Y:S01]  /*4bc0*/  IMAD.MOV.U32 R0, RZ, RZ, R11 ;  /* 0x000000ffff007224 */ /* 0x001fe200078e000b */
[----:B------:R-:W-:Y:S01]  /*4bd0*/  IABS R19, R20 ;  /* 0x0000001400137213 */ /* 0x000fe20000000000 */
[----:B------:R-:W-:Y:S01]  /*4be0*/  IMAD.MOV.U32 R26, RZ, RZ, R6 ;  /* 0x000000ffff1a7224 */ /* 0x000fe200078e0006 */
[----:B------:R-:W-:Y:S01]  /*4bf0*/  ISETP.GE.AND P6, PT, R12, RZ, PT ;  /* 0x000000ff0c00720c */ /* 0x000fe20003fc6270 */
[----:B------:R-:W-:Y:S01]  /*4c00*/  @!P4 IMAD.MOV R0, RZ, RZ, -R0 ;  /* 0x000000ffff00c224 */ /* 0x000fe200078e0a00 */
[----:B------:R-:W-:Y:S01]  /*4c10*/  ISETP.GT.U32.AND P4, PT, R4, R24, PT ;  /* 0x000000180400720c */ /* 0x000fe20003f84070 */
[----:B------:R-:W-:Y:S01]  /*4c20*/  IMAD.HI.U32 R12, R23, R19, RZ ;  /* 0x00000013170c7227 */ /* 0x000fe200078e00ff */
[----:B------:R-:W-:-:S02]  /*4c30*/  LOP3.LUT R6, R21, 0xec, RZ, 0xfc, !PT ;  /* 0x000000ec15067812 */ /* 0x000fc400078efcff */
[----:B------:R0:W-:Y:S01]  /*4c40*/  STL [R1+0x11c], R0 ;  /* 0x00011c0001007387 */ /* 0x0001e20000100800 */
[--C-:B------:R-:W-:Y:S01]  /*4c50*/  @!P5 IMAD.IADD R16, R16, 0x1, -R4.reuse ;  /* 0x000000011010d824 */ /* 0x100fe200078e0a04 */
[----:B------:R-:W-:Y:S01]  /*4c60*/  ISETP.GE.AND P5, PT, R14, RZ, PT ;  /* 0x000000ff0e00720c */ /* 0x000fe20003fa6270 */
[----:B------:R-:W-:Y:S01]  /*4c70*/  @!P3 IMAD.IADD R25, R25, 0x1, -R4 ;  /* 0x000000011919b824 */ /* 0x000fe200078e0a04 */
[----:B------:R-:W-:Y:S01]  /*4c80*/  ISETP.GE.AND P3, PT, R18, RZ, PT ;  /* 0x000000ff1200720c */ /* 0x000fe20003f66270 */
[----:B------:R-:W-:Y:S02]  /*4c90*/  @!P1 IMAD.MOV R26, RZ, RZ, -R26 ;  /* 0x000000ffff1a9224 */ /* 0x000fe400078e0a1a */
[--C-:B------:R-:W-:Y:S01]  /*4ca0*/  @!P2 IMAD.IADD R10, R10, 0x1, -R4.reuse ;  /* 0x000000010a0aa824 */ /* 0x100fe200078e0a04 */
[----:B------:R-:W-:Y:S01]  /*4cb0*/  ISETP.GT.U32.AND P2, PT, R4, R16, PT ;  /* 0x000000100400720c */ /* 0x000fe20003f44070 */
[----:B------:R-:W-:Y:S01]  /*4cc0*/  @!P4 IMAD.IADD R24, R24, 0x1, -R4 ;  /* 0x000000011818c824 */ /* 0x000fe200078e0a04 */
[----:B------:R1:W-:Y:S01]  /*4cd0*/  STL [R1+0x118], R26 ;  /* 0x0001181a01007387 */ /* 0x0003e20000100800 */
[----:B0-----:R-:W-:Y:S01]  /*4ce0*/  IMAD.MOV.U32 R0, RZ, RZ, R9 ;  /* 0x000000ffff007224 */ /* 0x001fe200078e0009 */
[----:B------:R-:W-:Y:S01]  /*4cf0*/  ISETP.GE.AND P4, PT, R22, RZ, PT ;  /* 0x000000ff1600720c */ /* 0x000fe20003f86270 */
[----:B------:R-:W-:Y:S01]  /*4d00*/  IMAD.HI.U32 R11, R23, R15, RZ ;  /* 0x0000000f170b7227 */ /* 0x000fe200078e00ff */
[----:B------:R-:W-:-:S02]  /*4d10*/  ISETP.GT.U32.AND P1, PT, R4, R24, PT ;  /* 0x000000180400720c */ /* 0x000fc40003f24070 */
[C---:B------:R-:W-:Y:S01]  /*4d20*/  LOP3.LUT R9, R21.reuse, 0xe8, RZ, 0xfc, !PT ;  /* 0x000000e815097812 */ /* 0x040fe200078efcff */
[----:B------:R-:W-:Y:S02]  /*4d30*/  IMAD.MOV R12, RZ, RZ, -R12 ;  /* 0x000000ffff0c7224 */ /* 0x000fe400078e0a0c */
[----:B------:R-:W-:Y:S01]  /*4d40*/  @!P0 IMAD.MOV R0, RZ, RZ, -R0 ;  /* 0x000000ffff008224 */ /* 0x000fe200078e0a00 */
[C---:B------:R-:W-:Y:S01]  /*4d50*/  ISETP.GT.U32.AND P0, PT, R4.reuse, R10, PT ;  /* 0x0000000a0400720c */ /* 0x040fe20003f04070 */
[----:B------:R-:W-:Y:S01]  /*4d60*/  IMAD.MOV R11, RZ, RZ, -R11 ;  /* 0x000000ffff0b7224 */ /* 0x000fe200078e0a0b */
[C---:B-1----:R-:W-:Y:S01]  /*4d70*/  LOP3.LUT R26, R21.reuse, 0x28, RZ, 0xfc, !PT ;  /* 0x00000028151a7812 */ /* 0x042fe200078efcff */
[C---:B------:R-:W-:Y:S01]  /*4d80*/  IMAD R12, R4.reuse, R12, R19 ;  /* 0x0000000c040c7224 */ /* 0x040fe200078e0213 */
[----:B------:R0:W-:Y:S01]  /*4d90*/  STL [R1+0x114], R0 ;  /* 0x0001140001007387 */ /* 0x0001e20000100800 */
[----:B------:R-:W-:Y:S01]  /*4da0*/  IMAD.MOV.U32 R14, RZ, RZ, R17 ;  /* 0x000000ffff0e7224 */ /* 0x000fe200078e0011 */
[----:B------:R-:W-:Y:S01]  /*4db0*/  IABS R19, R9 ;  /* 0x0000000900137213 */ /* 0x000fe20000000000 */
[C---:B------:R-:W-:Y:S01]  /*4dc0*/  IMAD R11, R4.reuse, R11, R15 ;  /* 0x0000000b040b7224 */ /* 0x040fe200078e020f */
[----:B------:R-:W-:Y:S01]  /*4dd0*/  LOP3.LUT R17, R21, 0xe4, RZ, 0xfc, !PT ;  /* 0x000000e415117812 */ /* 0x000fe200078efcff */
[----:B------:R-:W-:Y:S01]  /*4de0*/  @!P6 IMAD.MOV R14, RZ, RZ, -R14 ;  /* 0x000000ffff0ee224 */ /* 0x000fe200078e0a0e */
[----:B------:R-:W-:Y:S01]  /*4df0*/  ISETP.GT.U32.AND P6, PT, R4, R12, PT ;  /* 0x0000000c0400720c */ /* 0x000fe20003fc4070 */
[--C-:B------:R-:W-:Y:S01]  /*4e00*/  @!P1 IMAD.IADD R24, R24, 0x1, -R4.reuse ;  /* 0x0000000118189824 */ /* 0x100fe200078e0a04 */
[----:B------:R-:W-:Y:S01]  /*4e10*/  ISETP.GT.U32.AND P1, PT, R4, R11, PT ;  /* 0x0000000b0400720c */ /* 0x000fe20003f24070 */
[--C-:B------:R-:W-:Y:S01]  /*4e20*/  @!P2 IMAD.IADD R16, R16, 0x1, -R4.reuse ;  /* 0x000000011010a824 */ /* 0x100fe200078e0a04 */
[----:B------:R1:W-:Y:S01]  /*4e30*/  STL [R1+0x110], R14 ;  /* 0x0001100e01007387 */ /* 0x0003e20000100800 */
[----:B0-----:R-:W-:Y:S01]  /*4e40*/  IMAD.MOV.U32 R0, RZ, RZ, R25 ;  /* 0x000000ffff007224 */ /* 0x001fe200078e0019 */
[----:B------:R-:W-:Y:S01]  /*4e50*/  ISETP.GE.AND P2, PT, R20, RZ, PT ;  /* 0x000000ff1400720c */ /* 0x000fe20003f46270 */
[----:B------:R-:W-:Y:S01]  /*4e60*/  @!P0 IMAD.IADD R10, R10, 0x1, -R4 ;  /* 0x000000010a0a8824 */ /* 0x000fe200078e0a04 */
[----:B------:R-:W-:Y:S01]  /*4e70*/  ISETP.GE.AND P0, PT, R13, RZ, PT ;  /* 0x000000ff0d00720c */ /* 0x000fe20003f06270 */
[----:B------:R-:W-:Y:S01]  /*4e80*/  @!P3 IMAD.MOV R0, RZ, RZ, -R0 ;  /* 0x000000ffff00b224 */ /* 0x000fe200078e0a00 */
[----:B------:R-:W-:-:S02]  /*4e90*/  ISETP.GE.AND P3, PT, R7, RZ, PT ;  /* 0x000000ff0700720c */ /* 0x000fc40003f66270 */
[----:B------:R-:W-:Y:S01]  /*4ea0*/  IABS R7, R6 ;  /* 0x0000000600077213 */ /* 0x000fe20000000000 */
[----:B------:R-:W-:Y:S01]  /*4eb0*/  @!P6 IMAD.IADD R12, R12, 0x1, -R4 ;  /* 0x000000010c0ce824 */ /* 0x000fe200078e0a04 */
[----:B------:R0:W-:Y:S01]  /*4ec0*/  STL [R1+0x10c], R0 ;  /* 0x00010c0001007387 */ /* 0x0001e20000100800 */
[----:B-1----:R-:W-:Y:S01]  /*4ed0*/  IMAD.MOV.U32 R14, RZ, RZ, R24 ;  /* 0x000000ffff0e7224 */ /* 0x002fe200078e0018 */
[----:B------:R-:W-:Y:S01]  /*4ee0*/  ISETP.GE.AND P6, PT, R6, RZ, PT ;  /* 0x000000ff0600720c */ /* 0x000fe20003fc6270 */
[----:B------:R-:W-:-:S04]  /*4ef0*/  IMAD.HI.U32 R13, R23, R7, RZ ;  /* 0x00000007170d7227 */ /* 0x000fc800078e00ff */
[----:B------:R-:W-:Y:S02]  /*4f00*/  @!P4 IMAD.MOV R14, RZ, RZ, -R14 ;  /* 0x000000ffff0ec224 */ /* 0x000fe400078e0a0e */
[----:B------:R-:W-:Y:S02]  /*4f10*/  IMAD.MOV R13, RZ, RZ, -R13 ;  /* 0x000000ffff0d7224 */ /* 0x000fe400078e0a0d */
[----:B0-----:R-:W-:Y:S01]  /*4f20*/  IMAD.MOV.U32 R0, RZ, RZ, R16 ;  /* 0x000000ffff007224 */ /* 0x001fe200078e0010 */
[----:B------:R-:W-:Y:S01]  /*4f30*/  STL [R1+0x104], R14 ;  /* 0x0001040e01007387 */ /* 0x000fe20000100800 */
[----:B------:R-:W-:Y:S01]  /*4f40*/  @!P1 IMAD.IADD R11, R11, 0x1, -R4 ;  /* 0x000000010b0b9824 */ /* 0x000fe200078e0a04 */
[C---:B------:R-:W-:Y:S01]  /*4f50*/  ISETP.GT.U32.AND P1, PT, R4.reuse, R12, PT ;  /* 0x0000000c0400720c */ /* 0x040fe20003f24070 */
[----:B------:R-:W-:Y:S01]  /*4f60*/  @!P5 IMAD.MOV R0, RZ, RZ, -R0 ;  /* 0x000000ffff00d224 */ /* 0x000fe200078e0a00 */
[----:B------:R-:W-:Y:S01]  /*4f70*/  ISETP.GE.AND P5, PT, R9, RZ, PT ;  /* 0x000000ff0900720c */ /* 0x000fe20003fa6270 */
[C---:B------:R-:W-:Y:S01]  /*4f80*/  IMAD R16, R4.reuse, R13, R7 ;  /* 0x0000000d04107224 */ /* 0x040fe200078e0207 */
[----:B------:R-:W-:Y:S01]  /*4f90*/  ISETP.GT.U32.AND P4, PT, R4, R11, PT ;  /* 0x0000000b0400720c */ /* 0x000fe20003f84070 */
[----:B------:R-:W-:Y:S01]  /*4fa0*/  IMAD.HI.U32 R6, R23, R19, RZ ;  /* 0x0000001317067227 */ /* 0x000fe200078e00ff */
[----:B------:R0:W-:Y:S01]  /*4fb0*/  STL [R1+0xfc], R0 ;  /* 0x0000fc0001007387 */ /* 0x0001e20000100800 */
[----:B------:R-:W-:-:S02]  /*4fc0*/  LOP3.LUT R7, R21, 0xe0, RZ, 0xfc, !PT ;  /* 0x000000e015077812 */ /* 0x000fc400078efcff */
[----:B------:R-:W-:Y:S01]  /*4fd0*/  IMAD.MOV R6, RZ, RZ, -R6 ;  /* 0x000000ffff067224 */ /* 0x000fe200078e0a06 */
[C---:B------:R-:W-:Y:S02]  /*4fe0*/  LOP3.LUT R13, R21.reuse, 0xd4, RZ, 0xfc, !PT ;  /* 0x000000d4150d7812 */ /* 0x040fe400078efcff */
[----:B------:R-:W-:Y:S01]  /*4ff0*/  IABS R9, R7 ;  /* 0x0000000700097213 */ /* 0x000fe20000000000 */
[----:B------:R-:W-:Y:S01]  /*5000*/  IMAD R19, R4, R6, R19 ;  /* 0x0000000604137224 */ /* 0x000fe200078e0213 */
[----:B------:R-:W-:Y:S01]  /*5010*/  LOP3.LUT R6, R21, 0xdc, RZ, 0xfc, !PT ;  /* 0x000000dc15067812 */ /* 0x000fe200078efcff */
[----:B------:R-:W-:Y:S01]  /*5020*/  @!P1 IMAD.IADD R12, R12, 0x1, -R4 ;  /* 0x000000010c0c9824 */ /* 0x000fe200078e0a04 */
[----:B------:R-:W-:Y:S01]  /*5030*/  ISETP.GE.AND P1, PT, R17, RZ, PT ;  /* 0x000000ff1100720c */ /* 0x000fe20003f26270 */
[----:B0-----:R-:W-:Y:S01]  /*5040*/  IMAD.MOV.U32 R0, RZ, RZ, R10 ;  /* 0x000000ffff007224 */ /* 0x001fe200078e000a */
[----:B------:R-:W-:Y:S01]  /*5050*/  IABS R17, R17 ;  /* 0x0000001100117213 */ /* 0x000fe20000000000 */
[----:B------:R-:W-:Y:S01]  /*5060*/  @!P4 IMAD.IADD R11, R11, 0x1, -R4 ;  /* 0x000000010b0bc824 */ /* 0x000fe200078e0a04 */
[C---:B------:R-:W-:Y:S01]  /*5070*/  ISETP.GT.U32.AND P4, PT, R4.reuse, R19, PT ;  /* 0x000000130400720c */ /* 0x040fe20003f84070 */
[----:B------:R-:W-:Y:S01]  /*5080*/  @!P3 IMAD.MOV R0, RZ, RZ, -R0 ;  /* 0x000000ffff00b224 */ /* 0x000fe200078e0a00 */
[----:B------:R-:W-:Y:S01]  /*5090*/  ISETP.GT.U32.AND P3, PT, R4, R16, PT ;  /* 0x000000100400720c */ /* 0x000fe20003f64070 */
[----:B------:R-:W-:Y:S01]  /*50a0*/  IMAD.HI.U32 R10, R23, R9, RZ ;  /* 0x00000009170a7227 */ /* 0x000fe200078e00ff */
[----:B------:R-:W-:-:S02]  /*50b0*/  IABS R15, R6 ;  /* 0x00000006000f7213 */ /* 0x000fc40000000000 */
[----:B------:R0:W-:Y:S01]  /*50c0*/  STL [R1+0xc8], R0 ;  /* 0x0000c80001007387 */ /* 0x0001e20000100800 */
[----:B------:R-:W-:Y:S01]  /*50d0*/  IMAD.MOV R10, RZ, RZ, -R10 ;  /* 0x000000ffff0a7224 */ /* 0x000fe200078e0a0a */
[----:B------:R-:W-:-:S03]  /*50e0*/  IABS R18, R13 ;  /* 0x0000000d00127213 */ /* 0x000fc60000000000 */
[----:B------:R-:W-:Y:S02]  /*50f0*/  IMAD R9, R4, R10, R9 ;  /* 0x0000000a04097224 */ /* 0x000fe400078e0209 */
[--C-:B------:R-:W-:Y:S02]  /*5100*/  @!P4 IMAD.IADD R19, R19, 0x1, -R4.reuse ;  /* 0x000000011313c824 */ /* 0x100fe400078e0a04 */
[----:B------:R-:W-:Y:S01]  /*5110*/  @!P3 IMAD.IADD R16, R16, 0x1, -R4 ;  /* 0x000000011010b824 */ /* 0x000fe200078e0a04 */
[----:B------:R-:W-:Y:S01]  /*5120*/  ISETP.GE.AND P3, PT, R7, RZ, PT ;  /* 0x000000ff0700720c */ /* 0x000fe20003f66270 */
[----:B0-----:R-:W-:Y:S01]  /*5130*/  IMAD.MOV.U32 R0, RZ, RZ, R12 ;  /* 0x000000ffff007224 */ /* 0x001fe200078e000c */
[----:B------:R-:W-:Y:S01]  /*5140*/  ISETP.GT.U32.AND P4, PT, R4, R19, PT ;  /* 0x000000130400720c */ /* 0x000fe20003f84070 */
[----:B------:R-:W-:-:S04]  /*5150*/  IMAD.HI.U32 R12, R23, R17, RZ ;  /* 0x00000011170c7227 */ /* 0x000fc800078e00ff */
[----:B------:R-:W-:Y:S01]  /*5160*/  @!P2 IMAD.MOV R0, RZ, RZ, -R0 ;  /* 0x000000ffff00a224 */ /* 0x000fe200078e0a00 */
[C---:B------:R-:W-:Y:S01]  /*5170*/  ISETP.GT.U32.AND P2, PT, R4.reuse, R16, PT ;  /* 0x000000100400720c */ /* 0x040fe20003f44070 */
[----:B------:R-:W-:Y:S02]  /*5180*/  IMAD.MOV R12, RZ, RZ, -R12 ;  /* 0x000000ffff0c7224 */ /* 0x000fe400078e0a0c */
[----:B------:R-:W-:Y:S01]  /*5190*/  IMAD.HI.U32 R7, R23, R15, RZ ;  /* 0x0000000f17077227 */ /* 0x000fe200078e00ff */
[----:B------:R0:W-:Y:S03]  /*51a0*/  STL [R1+0xc0], R0 ;  /* 0x0000c00001007387 */ /* 0x0001e60000100800 */
[----:B------:R-:W-:Y:S02]  /*51b0*/  IMAD R17, R4, R12, R17 ;  /* 0x0000000c04117224 */ /* 0x000fe400078e0211 */
[----:B------:R-:W-:-:S02]  /*51c0*/  IMAD.MOV R7, RZ, RZ, -R7 ;  /* 0x000000ffff077224 */ /* 0x000fc400078e0a07 */
[--C-:B------:R-:W-:Y:S01]  /*51d0*/  @!P4 IMAD.IADD R19, R19, 0x1, -R4.reuse ;  /* 0x000000011313c824 */ /* 0x100fe200078e0a04 */
[----:B------:R-:W-:Y:S01]  /*51e0*/  ISETP.GT.U32.AND P4, PT, R4, R9, PT ;  /* 0x000000090400720c */ /* 0x000fe20003f84070 */
[----:B------:R-:W-:Y:S01]  /*51f0*/  @!P2 IMAD.IADD R16, R16, 0x1, -R4 ;  /* 0x000000011010a824 */ /* 0x000fe200078e0a04 */
[C---:B------:R-:W-:Y:S01]  /*5200*/  ISETP.GT.U32.AND P2, PT, R4.reuse, R17, PT ;  /* 0x000000110400720c */ /* 0x040fe20003f44070 */
[----:B0-----:R-:W-:Y:S01]  /*5210*/  IMAD.MOV.U32 R0, RZ, RZ, R11 ;  /* 0x000000ffff007224 */ /* 0x001fe200078e000b */
[C---:B------:R-:W-:Y:S01]  /*5220*/  LOP3.LUT R11, R21.reuse, 0xd0, RZ, 0xfc, !PT ;  /* 0x000000d0150b7812 */ /* 0x040fe200078efcff */
[----:B------:R-:W-:Y:S01]  /*5230*/  IMAD R15, R4, R7, R15 ;  /* 0x00000007040f7224 */ /* 0x000fe200078e020f */
[C---:B------:R-:W-:Y:S01]  /*5240*/  LOP3.LUT R7, R21.reuse, 0xcc, RZ, 0xfc, !PT ;  /* 0x000000cc15077812 */ /* 0x040fe200078efcff */
[----:B------:R-:W-:Y:S01]  /*5250*/  @!P0 IMAD.MOV R0, RZ, RZ, -R0 ;  /* 0x000000ffff008224 */ /* 0x000fe200078e0a00 */
[----:B------:R-:W-:Y:S02]  /*5260*/  ISETP.GE.AND P0, PT, R6, RZ, PT ;  /* 0x000000ff0600720c */ /* 0x000fe40003f06270 */
[----:B------:R-:W-:-:S02]  /*5270*/  LOP3.LUT R6, R21, 0xd8, RZ, 0xfc, !PT ;  /* 0x000000d815067812 */ /* 0x000fc400078efcff */
[----:B------:R0:W-:Y:S01]  /*5280*/  STL [R1+0xb0], R0 ;  /* 0x0000b00001007387 */ /* 0x0001e20000100800 */
[--C-:B------:R-:W-:Y:S01]  /*5290*/  @!P4 IMAD.IADD R9, R9, 0x1, -R4.reuse ;  /* 0x000000010909c824 */ /* 0x100fe200078e0a04 */
[----:B------:R-:W-:Y:S01]  /*52a0*/  IABS R10, R6 ;  /* 0x00000006000a7213 */ /* 0x000fe20000000000 */
[----:B------:R-:W-:Y:S01]  /*52b0*/  @!P2 IMAD.IADD R17, R17, 0x1, -R4 ;  /* 0x000000011111a824 */ /* 0x000fe200078e0a04 */
[C---:B------:R-:W-:Y:S02]  /*52c0*/  ISETP.GT.U32.AND P2, PT, R4.reuse, R15, PT ;  /* 0x0000000f0400720c */ /* 0x040fe40003f44070 */
[----:B------:R-:W-:Y:S02]  /*52d0*/  ISETP.GT.U32.AND P4, PT, R4, R9, PT ;  /* 0x000000090400720c */ /* 0x000fe40003f84070 */
[----:B------:R-:W-:Y:S01]  /*52e0*/  IABS R14, R11 ;  /* 0x0000000b000e7213 */ /* 0x000fe20000000000 */
[----:B0-----:R-:W-:Y:S01]  /*52f0*/  IMAD.MOV.U32 R0, RZ, RZ, R16 ;  /* 0x000000ffff007224 */ /* 0x001fe200078e0010 */
[----:B------:R-:W-:Y:S01]  /*5300*/  IABS R12, R7 ;  /* 0x00000007000c7213 */ /* 0x000fe20000000000 */
[----:B------:R-:W-:-:S04]  /*5310*/  IMAD.HI.U32 R16, R23, R10, RZ ;  /* 0x0000000a17107227 */ /* 0x000fc800078e00ff */
[----:B------:R-:W-:Y:S01]  /*5320*/  @!P6 IMAD.MOV R0, RZ, RZ, -R0 ;  /* 0x000000ffff00e224 */ /* 0x000fe200078e0a00 */
[C---:B------:R-:W-:Y:S01]  /*5330*/  ISETP.GT.U32.AND P6, PT, R4.reuse, R17, PT ;  /* 0x000000110400720c */ /* 0x040fe20003fc4070 */
[----:B------:R-:W-:Y:S02]  /*5340*/  IMAD.MOV R16, RZ, RZ, -R16 ;  /* 0x000000ffff107224 */ /* 0x000fe400078e0a10 */
[--C-:B------:R-:W-:Y:S01]  /*5350*/  @!P2 IMAD.IADD R15, R15, 0x1, -R4.reuse ;  /* 0x000000010f0fa824 */ /* 0x100fe200078e0a04 */
[----:B------:R0:W-:Y:S01]  /*5360*/  STL [R1+0xac], R0 ;  /* 0x0000ac0001007387 */ /* 0x0001e20000100800 */
[----:B------:R-:W-:Y:S01]  /*5370*/  @!P4 IMAD.IADD R9, R9, 0x1, -R4 ;  /* 0x000000010909c824 */ /* 0x000fe200078e0a04 */
[----:B------:R-:W-:Y:S02]  /*5380*/  ISETP.GE.AND P4, PT, R13, RZ, PT ;  /* 0x000000ff0d00720c */ /* 0x000fe40003f86270 */
[----:B------:R-:W-:-:S05]  /*5390*/  ISETP.GT.U32.AND P2, PT, R4, R15, PT ;  /* 0x0000000f0400720c */ /* 0x000fca0003f44070 */
[----:B------:R-:W-:Y:S02]  /*53a0*/  @!P6 IMAD.IADD R17, R17, 0x1, -R4 ;  /* 0x000000011111e824 */ /* 0x000fe400078e0a04 */
[----:B0-----:R-:W-:Y:S02]  /*53b0*/  IMAD.MOV.U32 R0, RZ, RZ, R19 ;  /* 0x000000ffff007224 */ /* 0x001fe400078e0013 */
[----:B------:R-:W-:-:S04]  /*53c0*/  IMAD.HI.U32 R19, R23, R18, RZ ;  /* 0x0000001217137227 */ /* 0x000fc800078e00ff */
[----:B------:R-:W-:Y:S01]  /*53d0*/  @!P5 IMAD.MOV R0, RZ, RZ, -R0 ;  /* 0x000000ffff00d224 */ /* 0x000fe200078e0a00 */
[----:B------:R-:W-:Y:S01]  /*53e0*/  ISETP.GE.AND P5, PT, R6, RZ, PT ;  /* 0x000000ff0600720c */ /* 0x000fe20003fa6270 */
[C---:B------:R-:W-:Y:S02]  /*53f0*/  IMAD R6, R4.reuse, R16, R10 ;  /* 0x0000001004067224 */ /* 0x040fe400078e020a */
[----:B------:R-:W-:Y:S01]  /*5400*/  IMAD.HI.U32 R10, R23, R14, RZ ;  /* 0x0000000e170a7227 */ /* 0x000fe200078e00ff */
[----:B------:R0:W-:Y:S02]  /*5410*/  STL [R1+0xf4], R0 ;  /* 0x0000f40001007387 */ /* 0x0001e40000100800 */
[----:B------:R-:W-:Y:S01]  /*5420*/  ISETP.GT.U32.AND P6, PT, R4, R6, PT ;  /* 0x000000060400720c */ /* 0x000fe20003fc4070 */
[----:B------:R-:W-:Y:S02]  /*5430*/  IMAD.MOV R19, RZ, RZ, -R19 ;  /* 0x000000ffff137224 */ /* 0x000fe400078e0a13 */
[----:B------:R-:W-:-:S02]  /*5440*/  IMAD.MOV R10, RZ, RZ, -R10 ;  /* 0x000000ffff0a7224 */ /* 0x000fc400078e0a0a */
[----:B------:R-:W-:Y:S02]  /*5450*/  IMAD R13, R4, R19, R18 ;  /* 0x00000013040d7224 */ /* 0x000fe400078e0212 */
[----:B------:R-:W-:-:S04]  /*5460*/  IMAD.HI.U32 R16, R23, R12, RZ ;  /* 0x0000000c17107227 */ /* 0x000fc800078e00ff */
[----:B0-----:R-:W-:Y:S02]  /*5470*/  IMAD.MOV.U32 R0, RZ, RZ, R17 ;  /* 0x000000ffff007224 */ /* 0x001fe400078e0011 */
[----:B------:R-:W-:Y:S01]  /*5480*/  @!P6 IMAD.IADD R6, R6, 0x1, -R4 ;  /* 0x000000010606e824 */ /* 0x000fe200078e0a04 */
[C---:B------:R-:W-:Y:S01]  /*5490*/  ISETP.GT.U32.AND P6, PT, R4.reuse, R13, PT ;  /* 0x0000000d0400720c */ /* 0x040fe20003fc4070 */
[----:B------:R-:W-:Y:S02]  /*54a0*/  @!P1 IMAD.MOV R0, RZ, RZ, -R0 ;  /* 0x000000ffff009224 */ /* 0x000fe400078e0a00 */
[C---:B------:R-:W-:Y:S01]  /*54b0*/  IMAD R14, R4.reuse, R10, R14 ;  /* 0x0000000a040e7224 */ /* 0x040fe200078e020e */
[C---:B------:R-:W-:Y:S01]  /*54c0*/  ISETP.GT.U32.AND P1, PT, R4.reuse, R6, PT ;  /* 0x000000060400720c */ /* 0x040fe20003f24070 */
[----:B------:R-:W-:Y:S01]  /*54d0*/  IMAD.MOV R16, RZ, RZ, -R16 ;  /* 0x000000ffff107224 */ /* 0x000fe200078e0a10 */
[----:B------:R-:W-:Y:S01]  /*54e0*/  LOP3.LUT R10, R21, 0xc8, RZ, 0xfc, !PT ;  /* 0x000000c8150a7812 */ /* 0x000fe200078efcff */
[----:B------:R-:W-:Y:S01]  /*54f0*/  @!P2 IMAD.IADD R15, R15, 0x1, -R4 ;  /* 0x000000010f0fa824 */ /* 0x000fe200078e0a04 */
[----:B------:R0:W-:Y:S01]  /*5500*/  STL [R1+0xa8], R0 ;  /* 0x0000a80001007387 */ /* 0x0001e20000100800 */
[C---:B------:R-:W-:Y:S01]  /*5510*/  IMAD R12, R4.reuse, R16, R12 ;  /* 0x00000010040c7224 */ /* 0x040fe200078e020c */
[----:B------:R-:W-:Y:S01]  /*5520*/  ISETP.GT.U32.AND P2, PT, R4, R14, PT ;  /* 0x0000000e0400720c */ /* 0x000fe20003f44070 */
[----:B------:R-:W-:Y:S01]  /*5530*/  IMAD.MOV.U32 R17, RZ, RZ, R9 ;  /* 0x000000ffff117224 */ /* 0x000fe200078e0009 */
[----:B------:R-:W-:Y:S01]  /*5540*/  IABS R16, R10 ;  /* 0x0000000a00107213 */ /* 0x000fe20000000000 */
[----:B------:R-:W-:Y:S01]  /*5550*/  @!P6 IMAD.IADD R13, R13, 0x1, -R4 ;  /* 0x000000010d0de824 */ /* 0x000fe200078e0a04 */
[----:B------:R-:W-:Y:S01]  /*5560*/  ISETP.GE.AND P6, PT, R10, RZ, PT ;  /* 0x000000ff0a00720c */ /* 0x000fe20003fc6270 */
[----:B------:R-:W-:Y:S01]  /*5570*/  @!P3 IMAD.MOV R17, RZ, RZ, -R17 ;  /* 0x000000ffff11b224 */ /* 0x000fe200078e0a11 */
[----:B------:R-:W-:Y:S01]  /*5580*/  ISETP.GE.AND P3, PT, R11, RZ, PT ;  /* 0x000000ff0b00720c */ /* 0x000fe20003f66270 */
[----:B------:R-:W-:-:S02]  /*5590*/  IMAD.MOV.U32 R9, RZ, RZ, R16 ;  /* 0x000000ffff097224 */ /* 0x000fc400078e0010 */
[----:B0-----:R-:W-:Y:S01]  /*55a0*/  IMAD.MOV.U32 R0, RZ, RZ, R15 ;  /* 0x000000ffff007224 */ /* 0x001fe200078e000f */
[----:B------:R-:W-:Y:S01]  /*55b0*/  LOP3.LUT R15, R21, 0xc4, RZ, 0xfc, !PT ;  /* 0x000000c4150f7812 */ /* 0x000fe200078efcff */
[----:B------:R-:W-:Y:S01]  /*55c0*/  @!P1 IMAD.IADD R6, R6, 0x1, -R4 ;  /* 0x0000000106069824 */ /* 0x000fe200078e0a04 */
[----:B------:R-:W-:Y:S01]  /*55d0*/  ISETP.GE.AND P1, PT, R7, RZ, PT ;  /* 0x000000ff0700720c */ /* 0x000fe20003f26270 */
[----:B------:R-:W-:Y:S01]  /*55e0*/  @!P0 IMAD.MOV R0, RZ, RZ, -R0 ;  /* 0x000000ffff008224 */ /* 0x000fe200078e0a00 */
[----:B------:R-:W-:Y:S01]  /*55f0*/  ISETP.GT.U32.AND P0, PT, R4, R12, PT ;  /* 0x0000000c0400720c */ /* 0x000fe20003f04070 */
[----:B------:R-:W-:Y:S01]  /*5600*/  IMAD.HI.U32 R11, R23, R9, RZ ;  /* 0x00000009170b7227 */ /* 0x000fe200078e00ff */
[----:B------:R-:W-:Y:S01]  /*5610*/  IABS R7, R15 ;  /* 0x0000000f00077213 */ /* 0x000fe20000000000 */
[----:B------:R0:W-:Y:S02]  /*5620*/  STL [R1+0xe4], R17 ;  /* 0x0000e41101007387 */ /* 0x0001e40000100800 */
[----:B------:R-:W-:Y:S01]  /*5630*/  @!P2 IMAD.IADD R14, R14, 0x1, -R4 ;  /* 0x000000010e0ea824 */ /* 0x000fe200078e0a04 */
[----:B------:R-:W-:Y:S01]  /*5640*/  ISETP.GT.U32.AND P2, PT, R4, R13, PT ;  /* 0x0000000d0400720c */ /* 0x000fe20003f44070 */
[----:B------:R1:W-:Y:S01]  /*5650*/  STL [R1+0xe8], R0 ;  /* 0x0000e80001007387 */ /* 0x0003e20000100800 */
[----:B------:R-:W-:-:S02]  /*5660*/  IMAD.MOV R10, RZ, RZ, -R11 ;  /* 0x000000ffff0a7224 */ /* 0x000fc400078e0a0b */
[----:B------:R-:W-:Y:S01]  /*5670*/  IMAD.MOV.U32 R11, RZ, RZ, R7 ;  /* 0x000000ffff0b7224 */ /* 0x000fe200078e0007 */
[C---:B------:R-:W-:Y:S01]  /*5680*/  LOP3.LUT R7, R21.reuse, 0xbc, RZ, 0xfc, !PT ;  /* 0x000000bc15077812 */ /* 0x040fe200078efcff */
[----:B------:R-:W-:Y:S01]  /*5690*/  IMAD R9, R4, R10, R9 ;  /* 0x0000000a04097224 */ /* 0x000fe200078e0209 */
[----:B------:R-:W-:Y:S01]  /*56a0*/  LOP3.LUT R10, R21, 0xc0, RZ, 0xfc, !PT ;  /* 0x000000c0150a7812 */ /* 0x000fe200078efcff */
[----:B------:R-:W-:Y:S02]  /*56b0*/  @!P0 IMAD.IADD R12, R12, 0x1, -R4 ;  /* 0x000000010c0c8824 */ /* 0x000fe400078e0a04 */
[----:B------:R-:W-:Y:S01]  /*56c0*/  IMAD.HI.U32 R16, R23, R11, RZ ;  /* 0x0000000b17107227 */ /* 0x000fe200078e00ff */
[----:B0-----:R-:W-:Y:S02]  /*56d0*/  IABS R17, R10 ;  /* 0x0000000a00117213 */ /* 0x001fe40000000000 */
[----:B------:R-:W-:Y:S01]  /*56e0*/  ISETP.GT.U32.AND P0, PT, R4, R12, PT ;  /* 0x0000000c0400720c */ /* 0x000fe20003f04070 */
[----:B-1----:R-:W-:Y:S01]  /*56f0*/  IMAD.MOV.U32 R0, RZ, RZ, R6 ;  /* 0x000000ffff007224 */ /* 0x002fe200078e0006 */
[----:B------:R-:W-:Y:S01]  /*5700*/  LOP3.LUT R6, R21, 0xb8, RZ, 0xfc, !PT ;  /* 0x000000b815067812 */ /* 0x000fe200078efcff */
[----:B------:R-:W-:-:S02]  /*5710*/  IMAD.MOV R16, RZ, RZ, -R16 ;  /* 0x000000ffff107224 */ /* 0x000fc400078e0a10 */
[----:B------:R-:W-:Y:S01]  /*5720*/  @!P5 IMAD.MOV R0, RZ, RZ, -R0 ;  /* 0x000000ffff00d224 */ /* 0x000fe200078e0a00 */
[C---:B------:R-:W-:Y:S01]  /*5730*/  ISETP.GT.U32.AND P5, PT, R4.reuse, R14, PT ;  /* 0x0000000e0400720c */ /* 0x040fe20003fa4070 */
[--C-:B------:R-:W-:Y:S01]  /*5740*/  @!P2 IMAD.IADD R13, R13, 0x1, -R4.reuse ;  /* 0x000000010d0da824 */ /* 0x100fe200078e0a04 */
[C---:B------:R-:W-:Y:S01]  /*5750*/  ISETP.GT.U32.AND P2, PT, R4.reuse, R9, PT ;  /* 0x000000090400720c */ /* 0x040fe20003f44070 */
[----:B------:R-:W-:Y:S01]  /*5760*/  IMAD R11, R4, R16, R11 ;  /* 0x00000010040b7224 */ /* 0x000fe200078e020b */
[----:B------:R-:W-:Y:S01]  /*5770*/  IABS R16, R7 ;  /* 0x0000000700107213 */ /* 0x000fe20000000000 */
[----:B------:R0:W-:Y:S01]  /*5780*/  STL [R1+0xec], R0 ;  /* 0x0000ec0001007387 */ /* 0x0001e20000100800 */
[----:B------:R-:W-:Y:S01]  /*5790*/  IABS R18, R6 ;  /* 0x0000000600127213 */ /* 0x000fe20000000000 */
[----:B------:R-:W-:Y:S01]  /*57a0*/  @!P0 IMAD.IADD R12, R12, 0x1, -R4 ;  /* 0x000000010c0c8824 */ /* 0x000fe200078e0a04 */
[----:B------:R-:W-:Y:S01]  /*57b0*/  ISETP.GE.AND P0, PT, R15, RZ, PT ;  /* 0x000000ff0f00720c */ /* 0x000fe20003f06270 */
[----:B------:R-:W-:-:S04]  /*57c0*/  IMAD.HI.U32 R19, R23, R16, RZ ;  /* 0x0000001017137227 */ /* 0x000fc800078e00ff */
[----:B------:R-:W-:Y:S01]  /*57d0*/  @!P5 IMAD.IADD R14, R14, 0x1, -R4 ;  /* 0x000000010e0ed824 */ /* 0x000fe200078e0a04 */
[----:B------:R-:W-:Y:S01]  /*57e0*/  ISETP.GT.U32.AND P5, PT, R4, R11, PT ;  /* 0x0000000b0400720c */ /* 0x000fe20003fa4070 */
[----:B0-----:R-:W-:Y:S02]  /*57f0*/  IMAD.MOV.U32 R0, RZ, RZ, R13 ;  /* 0x000000ffff007224 */ /* 0x001fe400078e000d */
[----:B------:R-:W-:Y:S02]  /*5800*/  IMAD.MOV.U32 R15, RZ, RZ, R18 ;  /* 0x000000ffff0f7224 */ /* 0x000fe400078e0012 */
[----:B------:R-:W-:-:S04]  /*5810*/  IMAD.HI.U32 R18, R23, R17, RZ ;  /* 0x0000001117127227 */ /* 0x000fc800078e00ff */
[----:B------:R-:W-:Y:S02]  /*5820*/  @!P4 IMAD.MOV R0, RZ, RZ, -R0 ;  /* 0x000000ffff00c224 */ /* 0x000fe400078e0a00 */
[----:B------:R-:W-:Y:S01]  /*5830*/  @!P2 IMAD.IADD R9, R9, 0x1, -R4 ;  /* 0x000000010909a824 */ /* 0x000fe200078e0a04 */
[----:B------:R-:W-:Y:S01]  /*5840*/  ISETP.GE.AND P2, PT, R10, RZ, PT ;  /* 0x000000ff0a00720c */ /* 0x000fe20003f46270 */
[----:B------:R-:W-:Y:S01]  /*5850*/  IMAD.MOV R13, RZ, RZ, -R19 ;  /* 0x000000ffff0d7224 */ /* 0x000fe200078e0a13 */
[----:B------:R0:W-:Y:S01]  /*5860*/  STL [R1+0xe0], R0 ;  /* 0x0000e00001007387 */ /* 0x0001e20000100800 */
[----:B------:R-:W-:Y:S02]  /*5870*/  IMAD.MOV R18, RZ, RZ, -R18 ;  /* 0x000000ffff127224 */ /* 0x000fe400078e0a12 */
[----:B------:R-:W-:Y:S01]  /*5880*/  @!P5 IMAD.IADD R11, R11, 0x1, -R4 ;  /* 0x000000010b0bd824 */ /* 0x000fe200078e0a04 */
[C---:B------:R-:W-:Y:S01]  /*5890*/  ISETP.GT.U32.AND P5, PT, R4.reuse, R9, PT ;  /* 0x000000090400720c */ /* 0x040fe20003fa4070 */
[----:B------:R-:W-:-:S02]  /*58a0*/  IMAD R16, R4, R13, R16 ;  /* 0x0000000d04107224 */ /* 0x000fc400078e0210 */
[C---:B------:R-:W-:Y:S01]  /*58b0*/  IMAD R17, R4.reuse, R18, R17 ;  /* 0x0000001204117224 */ /* 0x040fe200078e0211 */
[C---:B------:R-:W-:Y:S01]  /*58c0*/  ISETP.GT.U32.AND P4, PT, R4.reuse, R11, PT ;  /* 0x0000000b0400720c */ /* 0x040fe20003f84070 */
[----:B------:R-:W-:Y:S01]  /*58d0*/  @!P3 IMAD.MOV R14, RZ, RZ, -R14 ;  /* 0x000000ffff0eb224 */ /* 0x000fe200078e0a0e */
[----:B------:R-:W-:Y:S01]  /*58e0*/  LOP3.LUT R18, R21, 0xb4, RZ, 0xfc, !PT ;  /* 0x000000b415127812 */ /* 0x000fe200078efcff */
[----:B0-----:R-:W-:Y:S01]  /*58f0*/  IMAD.MOV.U32 R0, RZ, RZ, R12 ;  /* 0x000000ffff007224 */ /* 0x001fe200078e000c */
[C---:B------:R-:W-:Y:S01]  /*5900*/  ISETP.GT.U32.AND P3, PT, R4.reuse, R17, PT ;  /* 0x000000110400720c */ /* 0x040fe20003f64070 */
[----:B------:R-:W-:Y:S01]  /*5910*/  IMAD.HI.U32 R10, R23, R15, RZ ;  /* 0x0000000f170a7227 */ /* 0x000fe200078e00ff */
[----:B------:R-:W-:Y:S01]  /*5920*/  LOP3.LUT R12, R21, 0xb0, RZ, 0xfc, !PT ;  /* 0x000000b0150c7812 */ /* 0x000fe200078efcff */
[----:B------:R-:W-:Y:S02]  /*5930*/  STL [R1+0xd4], R14 ;  /* 0x0000d40e01007387 */ /* 0x000fe40000100800 */
[----:B------:R-:W-:Y:S01]  /*5940*/  @!P1 IMAD.MOV R0, RZ, RZ, -R0 ;  /* 0x000000ffff009224 */ /* 0x000fe200078e0a00 */
[----:B------:R-:W-:Y:S01]  /*5950*/  ISETP.GT.U32.AND P1, PT, R4, R16, PT ;  /* 0x000000100400720c */ /* 0x000fe20003f24070 */
[----:B------:R-:W-:-:S02]  /*5960*/  IMAD.MOV R10, RZ, RZ, -R10 ;  /* 0x000000ffff0a7224 */ /* 0x000fc400078e0a0a */
[--C-:B------:R-:W-:Y:S01]  /*5970*/  @!P5 IMAD.IADD R9, R9, 0x1, -R4.reuse ;  /* 0x000000010909d824 */ /* 0x100fe200078e0a04 */
[----:B------:R0:W-:Y:S01]  /*5980*/  STL [R1+0xd8], R0 ;  /* 0x0000d80001007387 */ /* 0x0001e20000100800 */
[C---:B------:R-:W-:Y:S01]  /*5990*/  IMAD R15, R4.reuse, R10, R15 ;  /* 0x0000000a040f7224 */ /* 0x040fe200078e020f */
[----:B------:R-:W-:Y:S01]  /*59a0*/  ISETP.GE.AND P5, PT, R7, RZ, PT ;  /* 0x000000ff0700720c */ /* 0x000fe20003fa6270 */
[--C-:B------:R-:W-:Y:S01]  /*59b0*/  @!P3 IMAD.IADD R17, R17, 0x1, -R4.reuse ;  /* 0x000000011111b824 */ /* 0x100fe200078e0a04 */
[----:B------:R-:W-:Y:S01]  /*59c0*/  IABS R7, R12 ;  /* 0x0000000c00077213 */ /* 0x000fe20000000000 */
[--C-:B------:R-:W-:Y:S01]  /*59d0*/  @!P4 IMAD.IADD R11, R11, 0x1, -R4.reuse ;  /* 0x000000010b0bc824 */ /* 0x100fe200078e0a04 */
[----:B------:R-:W-:Y:S02]  /*59e0*/  IABS R10, R18 ;  /* 0x00000012000a7213 */ /* 0x000fe40000000000 */
[----:B------:R-:W-:Y:S01]  /*59f0*/  ISETP.GT.U32.AND P4, PT, R4, R15, PT ;  /* 0x0000000f0400720c */ /* 0x000fe20003f84070 */
[----:B------:R-:W-:Y:S01]  /*5a00*/  @!P1 IMAD.IADD R16, R16, 0x1, -R4 ;  /* 0x0000000110109824 */ /* 0x000fe200078e0a04 */
[----:B------:R-:W-:Y:S01]  /*5a10*/  ISETP.GT.U32.AND P1, PT, R4, R17, PT ;  /* 0x000000110400720c */ /* 0x000fe20003f24070 */
[----:B0-----:R-:W-:Y:S01]  /*5a20*/  IMAD.MOV.U32 R0, RZ, RZ, R9 ;  /* 0x000000ffff007224 */ /* 0x001fe200078e0009 */
[----:B------:R-:W-:Y:S01]  /*5a30*/  ISETP.GE.AND P3, PT, R6, RZ, PT ;  /* 0x000000ff0600720c */ /* 0x000fe20003f66270 */
[----:B------:R-:W-:Y:S01]  /*5a40*/  IMAD.HI.U32 R9, R23, R7, RZ ;  /* 0x0000000717097227 */ /* 0x000fe200078e00ff */
[----:B------:R-:W-:-:S03]  /*5a50*/  LOP3.LUT R6, R21, 0xac, RZ, 0xfc, !PT ;  /* 0x000000ac15067812 */ /* 0x000fc600078efcff */
[----:B------:R-:W-:Y:S01]  /*5a60*/  @!P6 IMAD.MOV R0, RZ, RZ, -R0 ;  /* 0x000000ffff00e224 */ /* 0x000fe200078e0a00 */
[C---:B------:R-:W-:Y:S01]  /*5a70*/  ISETP.GT.U32.AND P6, PT, R4.reuse, R16, PT ;  /* 0x000000100400720c */ /* 0x040fe20003fc4070 */
[----:B------:R-:W-:Y:S01]  /*5a80*/  IMAD.HI.U32 R13, R23, R10, RZ ;  /* 0x0000000a170d7227 */ /* 0x000fe200078e00ff */
[----:B------:R-:W-:Y:S02]  /*5a90*/  IABS R20, R6 ;  /* 0x0000000600147213 */ /* 0x000fe40000000000 */
[----:B------:R0:W-:Y:S01]  /*5aa0*/  STL [R1+0xdc], R0 ;  /* 0x0000dc0001007387 */ /* 0x0001e20000100800 */
[----:B------:R-:W-:Y:S02]  /*5ab0*/  IMAD.MOV R9, RZ, RZ, -R9 ;  /* 0x000000ffff097224 */ /* 0x000fe400078e0a09 */
[----:B------:R-:W-:Y:S02]  /*5ac0*/  IMAD.MOV R13, RZ, RZ, -R13 ;  /* 0x000000ffff0d7224 */ /* 0x000fe400078e0a0d */
[C---:B------:R-:W-:Y:S01]  /*5ad0*/  IMAD R7, R4.reuse, R9, R7 ;  /* 0x0000000904077224 */ /* 0x040fe200078e0207 */
[C---:B------:R-:W-:Y:S01]  /*5ae0*/  LOP3.LUT R9, R21.reuse, 0xa4, RZ, 0xfc, !PT ;  /* 0x000000a415097812 */ /* 0x040fe200078efcff */
[----:B------:R-:W-:Y:S01]  /*5af0*/  IMAD R10, R4, R13, R10 ;  /* 0x0000000d040a7224 */ /* 0x000fe200078e020a */
[----:B------:R-:W-:Y:S01]  /*5b00*/  LOP3.LUT R13, R21, 0xa8, RZ, 0xfc, !PT ;  /* 0x000000a8150d7812 */ /* 0x000fe200078efcff */
[--C-:B------:R-:W-:Y:S01]  /*5b10*/  @!P4 IMAD.IADD R15, R15, 0x1, -R4.reuse ;  /* 0x000000010f0fc824 */ /* 0x100fe200078e0a04 */
[----:B------:R-:W-:Y:S01]  /*5b20*/  IABS R19, R9 ;  /* 0x0000000900137213 */ /* 0x000fe20000000000 */
[--C-:B------:R-:W-:Y:S01]  /*5b30*/  @!P6 IMAD.IADD R16, R16, 0x1, -R4.reuse ;  /* 0x000000011010e824 */ /* 0x100fe200078e0a04 */
[C---:B------:R-:W-:Y:S01]  /*5b40*/  ISETP.GT.U32.AND P6, PT, R4.reuse, R7, PT ;  /* 0x000000070400720c */ /* 0x040fe20003fc4070 */
[----:B------:R-:W-:Y:S01]  /*5b50*/  @!P1 IMAD.IADD R17, R17, 0x1, -R4 ;  /* 0x0000000111119824 */ /* 0x000fe200078e0a04 */
[C---:B------:R-:W-:Y:S01]  /*5b60*/  ISETP.GT.U32.AND P1, PT, R4.reuse, R10, PT ;  /* 0x0000000a0400720c */ /* 0x040fe20003f24070 */
[----:B------:R-:W-:Y:S01]  /*5b70*/  IMAD.HI.U32 R22, R23, R20, RZ ;  /* 0x0000001417167227 */ /* 0x000fe200078e00ff */
[----:B------:R-:W-:-:S02]  /*5b80*/  ISETP.GT.U32.AND P4, PT, R4, R15, PT ;  /* 0x0000000f0400720c */ /* 0x000fc40003f84070 */
[----:B------:R-:W-:Y:S01]  /*5b90*/  IABS R14, R13 ;  /* 0x0000000d000e7213 */ /* 0x000fe20000000000 */
[----:B------:R-:W-:Y:S02]  /*5ba0*/  IMAD.MOV R22, RZ, RZ, -R22 ;  /* 0x000000ffff167224 */ /* 0x000fe400078e0a16 */
[----:B0-----:R-:W-:Y:S02]  /*5bb0*/  IMAD.MOV.U32 R0, RZ, RZ, R11 ;  /* 0x000000ffff007224 */ /* 0x001fe400078e000b */
[----:B------:R-:W-:Y:S02]  /*5bc0*/  @!P2 IMAD.MOV R17, RZ, RZ, -R17 ;  /* 0x000000ffff11a224 */ /* 0x000fe400078e0a11 */
[--C-:B------:R-:W-:Y:S02]  /*5bd0*/  @!P6 IMAD.IADD R7, R7, 0x1, -R4.reuse ;  /* 0x000000010707e824 */ /* 0x100fe400078e0a04 */
[--C-:B------:R-:W-:Y:S01]  /*5be0*/  @!P1 IMAD.IADD R10, R10, 0x1, -R4.reuse ;  /* 0x000000010a0a9824 */ /* 0x100fe200078e0a04 */
[----:B------:R-:W-:Y:S01]  /*5bf0*/  ISETP.GE.AND P1, PT, R12, RZ, PT ;  /* 0x000000ff0c00720c */ /* 0x000fe20003f26270 */
[----:B------:R-:W-:Y:S01]  /*5c00*/  @!P4 IMAD.IADD R15, R15, 0x1, -R4 ;  /* 0x000000010f0fc824 */ /* 0x000fe200078e0a04 */
[----:B------:R-:W-:Y:S01]  /*5c10*/  ISETP.GE.AND P4, PT, R18, RZ, PT ;  /* 0x000000ff1200720c */ /* 0x000fe20003f86270 */
[C---:B------:R-:W-:Y:S01]  /*5c20*/  IMAD R12, R4.reuse, R22, R20 ;  /* 0x00000016040c7224 */ /* 0x040fe200078e0214 */
[C---:B------:R-:W-:Y:S01]  /*5c30*/  ISETP.GT.U32.AND P6, PT, R4.reuse, R10, PT ;  /* 0x0000000a0400720c */ /* 0x040fe20003fc4070 */
[----:B------:R-:W-:Y:S01]  /*5c40*/  @!P0 IMAD.MOV R0, RZ, RZ, -R0 ;  /* 0x000000ffff008224 */ /* 0x000fe200078e0a00 */
[C---:B------:R-:W-:Y:S01]  /*5c50*/  ISETP.GT.U32.AND P0, PT, R4.reuse, R7, PT ;  /* 0x000000070400720c */ /* 0x040fe20003f04070 */
[----:B------:R-:W-:Y:S01]  /*5c60*/  IMAD.HI.U32 R18, R23, R14, RZ ;  /* 0x0000000e17127227 */ /* 0x000fe200078e00ff */
[----:B------:R-:W-:-:S02]  /*5c70*/  ISETP.GT.U32.AND P2, PT, R4, R12, PT ;  /* 0x0000000c0400720c */ /* 0x000fc40003f44070 */
[----:B------:R0:W-:Y:S01]  /*5c80*/  STL [R1+0xd0], R0 ;  /* 0x0000d00001007387 */ /* 0x0001e20000100800 */
[----:B------:R-:W-:Y:S02]  /*5c90*/  IMAD.MOV R18, RZ, RZ, -R18 ;  /* 0x000000ffff127224 */ /* 0x000fe400078e0a12 */
[----:B------:R-:W-:Y:S01]  /*5ca0*/  @!P5 IMAD.MOV R16, RZ, RZ, -R16 ;  /* 0x000000ffff10d224 */ /* 0x000fe200078e0a10 */
[----:B------:R-:W-:Y:S01]  /*5cb0*/  ISETP.GE.AND P5, PT, R6, RZ, PT ;  /* 0x000000ff0600720c */ /* 0x000fe20003fa6270 */
[C---:B------:R-:W-:Y:S01]  /*5cc0*/  IMAD R6, R4.reuse, R18, R14 ;  /* 0x0000001204067224 */ /* 0x040fe200078e020e */
[----:B------:R-:W-:Y:S01]  /*5cd0*/  STL [R1+0xa4], R17 ;  /* 0x0000a41101007387 */ /* 0x000fe20000100800 */
[----:B------:R-:W-:Y:S02]  /*5ce0*/  IMAD.MOV.U32 R11, RZ, RZ, R19 ;  /* 0x000000ffff0b7224 */ /* 0x000fe400078e0013 */
[--C-:B------:R-:W-:Y:S01]  /*5cf0*/  @!P0 IMAD.IADD R7, R7, 0x1, -R4.reuse ;  /* 0x0000000107078824 */ /* 0x100fe200078e0a04 */
[----:B------:R-:W-:Y:S01]  /*5d00*/  ISETP.GT.U32.AND P0, PT, R4, R6, PT ;  /* 0x000000060400720c */ /* 0x000fe20003f04070 */
[----:B0-----:R-:W-:Y:S01]  /*5d10*/  IMAD.MOV.U32 R0, RZ, RZ, R15 ;  /* 0x000000ffff007224 */ /* 0x001fe200078e000f */
[----:B------:R0:W-:Y:S01]  /*5d20*/  STL [R1+0x9c], R16 ;  /* 0x00009c1001007387 */ /* 0x0001e20000100800 */
[----:B------:R-:W-:-:S02]  /*5d30*/  @!P2 IMAD.IADD R12, R12, 0x1, -R4 ;  /* 0x000000010c0ca824 */ /* 0x000fc400078e0a04 */
[----:B------:R-:W-:Y:S01]  /*5d40*/  @!P3 IMAD.MOV R0, RZ, RZ, -R0 ;  /* 0x000000ffff00b224 */ /* 0x000fe200078e0a00 */
[----:B------:R-:W-:Y:S01]  /*5d50*/  ISETP.GE.AND P3, PT, R13, RZ, PT ;  /* 0x000000ff0d00720c */ /* 0x000fe20003f66270 */
[----:B------:R-:W-:Y:S01]  /*5d60*/  IMAD.HI.U32 R15, R23, R11, RZ ;  /* 0x0000000b170f7227 */ /* 0x000fe200078e00ff */
[----:B------:R-:W-:Y:S02]  /*5d70*/  ISETP.GT.U32.AND P2, PT, R4, R12, PT ;  /* 0x0000000c0400720c */ /* 0x000fe40003f44070 */
[----:B------:R-:W-:Y:S01]  /*5d80*/  LOP3.LUT R13, R21, 0xa0, RZ, 0xfc, !PT ;  /* 0x000000a0150d7812 */ /* 0x000fe200078efcff */
[--C-:B------:R-:W-:Y:S01]  /*5d90*/  @!P6 IMAD.IADD R10, R10, 0x1, -R4.reuse ;  /* 0x000000010a0ae824 */ /* 0x100fe200078e0a04 */
[----:B------:R1:W-:Y:S01]  /*5da0*/  STL [R1+0x98], R0 ;  /* 0x0000980001007387 */ /* 0x0003e20000100800 */
[----:B------:R-:W-:Y:S01]  /*5db0*/  IMAD.MOV R15, RZ, RZ, -R15 ;  /* 0x000000ffff0f7224 */ /* 0x000fe200078e0a0f */
[----:B------:R-:W-:Y:S01]  /*5dc0*/  IABS R18, R13 ;  /* 0x0000000d00127213 */ /* 0x000fe20000000000 */
[----:B------:R-:W-:Y:S01]  /*5dd0*/  @!P0 IMAD.IADD R6, R6, 0x1, -R4 ;  /* 0x0000000106068824 */ /* 0x000fe200078e0a04 */
[----:B------:R-:W-:Y:S01]  /*5de0*/  ISETP.GE.AND P6, PT, R9, RZ, PT ;  /* 0x000000ff0900720c */ /* 0x000fe20003fc6270 */
[----:B0-----:R-:W-:Y:S01]  /*5df0*/  IMAD.MOV.U32 R16, RZ, RZ, R10 ;  /* 0x000000ffff107224 */ /* 0x001fe200078e000a */
[----:B------:R-:W-:Y:S01]  /*5e00*/  LOP3.LUT R10, R21, 0x98, RZ, 0xfc, !PT ;  /* 0x00000098150a7812 */ /* 0x000fe200078efcff */
[C---:B------:R-:W-:Y:S01]  /*5e10*/  IMAD R9, R4.reuse, R15, R11 ;  /* 0x0000000f04097224 */ /* 0x040fe200078e020b */
[----:B------:R-:W-:Y:S01]  /*5e20*/  ISETP.GT.U32.AND P0, PT, R4, R6, PT ;  /* 0x000000060400720c */ /* 0x000fe20003f04070 */
[----:B------:R-:W-:Y:S01]  /*5e30*/  @!P4 IMAD.MOV R16, RZ, RZ, -R16 ;  /* 0x000000ffff10c224 */ /* 0x000fe200078e0a10 */
[----:B------:R-:W-:Y:S01]  /*5e40*/  ISETP.GE.AND P4, PT, R13, RZ, PT ;  /* 0x000000ff0d00720c */ /* 0x000fe20003f86270 */
[----:B-1----:R-:W-:Y:S01]  /*5e50*/  IMAD.MOV.U32 R0, RZ, RZ, R7 ;  /* 0x000000ffff007224 */ /* 0x002fe200078e0007 */
[----:B------:R-:W-:Y:S01]  /*5e60*/  LOP3.LUT R7, R21, 0x9c, RZ, 0xfc, !PT ;  /* 0x0000009c15077812 */ /* 0x000fe200078efcff */
[----:B------:R-:W-:Y:S01]  /*5e70*/  IMAD.HI.U32 R11, R23, R18, RZ ;  /* 0x00000012170b7227 */ /* 0x000fe200078e00ff */
[----:B------:R-:W-:Y:S01]  /*5e80*/  STL [R1+0x90], R16 ;  /* 0x0000901001007387 */ /* 0x000fe20000100800 */
[----:B------:R-:W-:-:S02]  /*5e90*/  IABS R15, R10 ;  /* 0x0000000a000f7213 */ /* 0x000fc40000000000 */
[----:B------:R-:W-:Y:S01]  /*5ea0*/  @!P1 IMAD.MOV R0, RZ, RZ, -R0 ;  /* 0x000000ffff009224 */ /* 0x000fe200078e0a00 */
[----:B------:R-:W-:Y:S01]  /*5eb0*/  IABS R13, R7 ;  /* 0x00000007000d7213 */ /* 0x000fe20000000000 */
[--C-:B------:R-:W-:Y:S01]  /*5ec0*/  @!P2 IMAD.IADD R12, R12, 0x1, -R4.reuse ;  /* 0x000000010c0ca824 */ /* 0x100fe200078e0a04 */
[----:B------:R-:W-:Y:S01]  /*5ed0*/  ISETP.GT.U32.AND P1, PT, R4, R9, PT ;  /* 0x000000090400720c */ /* 0x000fe20003f24070 */
[----:B------:R-:W-:Y:S01]  /*5ee0*/  IMAD.MOV R11, RZ, RZ, -R11 ;  /* 0x000000ffff0b7224 */ /* 0x000fe200078e0a0b */
[----:B------:R0:W-:Y:S01]  /*5ef0*/  STL [R1+0x88], R0 ;  /* 0x0000880001007387 */ /* 0x0001e20000100800 */
[----:B------:R-:W-:Y:S01]  /*5f00*/  @!P0 IMAD.IADD R6, R6, 0x1, -R4 ;  /* 0x0000000106068824 */ /* 0x000fe200078e0a04 */
[----:B------:R-:W-:Y:S01]  /*5f10*/  ISETP.GE.AND P0, PT, R10, RZ, PT ;  /* 0x000000ff0a00720c */ /* 0x000fe20003f06270 */
[----:B------:R-:W-:Y:S01]  /*5f20*/  IMAD R18, R4, R11, R18 ;  /* 0x0000000b04127224 */ /* 0x000fe200078e0212 */
[----:B------:R-:W-:Y:S01]  /*5f30*/  ISETP.GE.AND P2, PT, R7, RZ, PT ;  /* 0x000000ff0700720c */ /* 0x000fe20003f46270 */
[----:B------:R-:W-:Y:S01]  /*5f40*/  IMAD.HI.U32 R11, R23, R13, RZ ;  /* 0x0000000d170b7227 */ /* 0x000fe200078e00ff */
[----:B------:R-:W-:-:S03]  /*5f50*/  LOP3.LUT R7, R21, 0x94, RZ, 0xfc, !PT ;  /* 0x0000009415077812 */ /* 0x000fc600078efcff */
[----:B------:R-:W-:Y:S02]  /*5f60*/  IMAD.MOV R11, RZ, RZ, -R11 ;  /* 0x000000ffff0b7224 */ /* 0x000fe400078e0a0b */
[----:B0-----:R-:W-:Y:S01]  /*5f70*/  IMAD.MOV.U32 R0, RZ, RZ, R12 ;  /* 0x000000ffff007224 */ /* 0x001fe200078e000c */
[----:B------:R-:W-:Y:S01]  /*5f80*/  IABS R12, R7 ;  /* 0x00000007000c7213 */ /* 0x000fe20000000000 */
[C---:B------:R-:W-:Y:S01]  /*5f90*/  IMAD R13, R4.reuse, R11, R13 ;  /* 0x0000000b040d7224 */ /* 0x040fe200078e020d */
[----:B------:R-:W-:Y:S01]  /*5fa0*/  LOP3.LUT R11, R21, 0x8c, RZ, 0xfc, !PT ;  /* 0x0000008c150b7812 */ /* 0x000fe200078efcff */
[----:B------:R-:W-:Y:S01]  /*5fb0*/  @!P5 IMAD.MOV R0, RZ, RZ, -R0 ;  /* 0x000000ffff00d224 */ /* 0x000fe200078e0a00 */
[C---:B------:R-:W-:Y:S01]  /*5fc0*/  ISETP.GT.U32.AND P5, PT, R4.reuse, R18, PT ;  /* 0x000000120400720c */ /* 0x040fe20003fa4070 */
[----:B------:R-:W-:Y:S01]  /*5fd0*/  @!P1 IMAD.IADD R9, R9, 0x1, -R4 ;  /* 0x0000000109099824 */ /* 0x000fe200078e0a04 */
[----:B------:R-:W-:Y:S01]  /*5fe0*/  IABS R24, R11 ;  /* 0x0000000b00187213 */ /* 0x000fe20000000000 */
[----:B------:R-:W-:Y:S01]  /*5ff0*/  IMAD.HI.U32 R10, R23, R15, RZ ;  /* 0x0000000f170a7227 */ /* 0x000fe200078e00ff */
[----:B------:R0:W-:Y:S02]  /*6000*/  STL [R1+0x80], R0 ;  /* 0x0000800001007387 */ /* 0x0001e40000100800 */
[----:B------:R-:W-:Y:S01]  /*6010*/  ISETP.GT.U32.AND P1, PT, R4, R9, PT ;  /* 0x000000090400720c */ /* 0x000fe20003f24070 */
[----:B------:R-:W-:-:S02]  /*6020*/  IMAD.MOV R10, RZ, RZ, -R10 ;  /* 0x000000ffff0a7224 */ /* 0x000fc400078e0a0a */
[----:B------:R-:W-:-:S04]  /*6030*/  IMAD.HI.U32 R17, R23, R24, RZ ;  /* 0x0000001817117227 */ /* 0x000fc800078e00ff */
[----:B------:R-:W-:Y:S02]  /*6040*/  @!P5 IMAD.IADD R18, R18, 0x1, -R4 ;  /* 0x000000011212d824 */ /* 0x000fe400078e0a04 */
[----:B0-----:R-:W-:Y:S01]  /*6050*/  IMAD.MOV.U32 R0, RZ, RZ, R6 ;  /* 0x000000ffff007224 */ /* 0x001fe200078e0006 */
[----:B------:R-:W-:Y:S01]  /*6060*/  LOP3.LUT R6, R21, 0x90, RZ, 0xfc, !PT ;  /* 0x0000009015067812 */ /* 0x000fe200078efcff */
[C---:B------:R-:W-:Y:S01]  /*6070*/  IMAD R15, R4.reuse, R10, R15 ;  /* 0x0000000a040f7224 */ /* 0x040fe200078e020f */
[C---:B------:R-:W-:Y:S01]  /*6080*/  ISETP.GT.U32.AND P5, PT, R4.reuse, R18, PT ;  /* 0x000000120400720c */ /* 0x040fe20003fa4070 */
[----:B------:R-:W-:Y:S01]  /*6090*/  @!P3 IMAD.MOV R0, RZ, RZ, -R0 ;  /* 0x000000ffff00b224 */ /* 0x000fe200078e0a00 */
[----:B------:R-:W-:Y:S01]  /*60a0*/  ISETP.GT.U32.AND P3, PT, R4, R13, PT ;  /* 0x0000000d0400720c */ /* 0x000fe20003f64070 */
[----:B------:R-:W-:Y:S01]  /*60b0*/  @!P1 IMAD.IADD R9, R9, 0x1, -R4 ;  /* 0x0000000109099824 */ /* 0x000fe200078e0a04 */
[----:B------:R-:W-:Y:S01]  /*60c0*/  IABS R10, R6 ;  /* 0x00000006000a7213 */ /* 0x000fe20000000000 */
[----:B------:R-:W-:Y:S01]  /*60d0*/  IMAD.MOV R17, RZ, RZ, -R17 ;  /* 0x000000ffff117224 */ /* 0x000fe200078e0a11 */
[----:B------:R0:W-:Y:S01]  /*60e0*/  STL [R1+0xb4], R0 ;  /* 0x0000b40001007387 */ /* 0x0001e20000100800 */
[----:B------:R-:W-:Y:S01]  /*60f0*/  ISETP.GE.AND P1, PT, R7, RZ, PT ;  /* 0x000000ff0700720c */ /* 0x000fe20003f26270 */
[----:B------:R-:W-:-:S04]  /*6100*/  IMAD.HI.U32 R7, R23, R12, RZ ;  /* 0x0000000c17077227 */ /* 0x000fc800078e00ff */
[----:B------:R-:W-:-:S04]  /*6110*/  IMAD.HI.U32 R14, R23, R10, RZ ;  /* 0x0000000a170e7227 */ /* 0x000fc800078e00ff */
[----:B------:R-:W-:Y:S02]  /*6120*/  @!P3 IMAD.IADD R13, R13, 0x1, -R4 ;  /* 0x000000010d0db824 */ /* 0x000fe400078e0a04 */
[----:B0-----:R-:W-:Y:S01]  /*6130*/  IMAD.MOV.U32 R0, RZ, RZ, R9 ;  /* 0x000000ffff007224 */ /* 0x001fe200078e0009 */
[----:B------:R-:W-:Y:S01]  /*6140*/  LOP3.LUT R9, R21, 0x88, RZ, 0xfc, !PT ;  /* 0x0000008815097812 */ /* 0x000fe200078efcff */
[----:B------:R-:W-:Y:S01]  /*6150*/  IMAD.MOV R14, RZ, RZ, -R14 ;  /* 0x000000ffff0e7224 */ /* 0x000fe200078e0a0e */
[C---:B------:R-:W-:Y:S01]  /*6160*/  ISETP.GT.U32.AND P3, PT, R4.reuse, R13, PT ;  /* 0x0000000d0400720c */ /* 0x040fe20003f64070 */
[----:B------:R-:W-:Y:S01]  /*6170*/  @!P6 IMAD.MOV R0, RZ, RZ, -R0 ;  /* 0x000000ffff00e224 */ /* 0x000fe200078e0a00 */
[C---:B------:R-:W-:Y:S01]  /*6180*/  ISETP.GT.U32.AND P6, PT, R4.reuse, R15, PT ;  /* 0x0000000f0400720c */ /* 0x040fe20003fc4070 */
[----:B------:R-:W-:Y:S01]  /*6190*/  IMAD R10, R4, R14, R10 ;  /* 0x0000000e040a7224 */ /* 0x000fe200078e020a */
[----:B------:R-:W-:Y:S01]  /*61a0*/  IABS R16, R9 ;  /* 0x0000000900107213 */ /* 0x000fe20000000000 */
[----:B------:R-:W-:Y:S01]  /*61b0*/  @!P5 IMAD.IADD R18, R18, 0x1, -R4 ;  /* 0x000000011212d824 */ /* 0x000fe200078e0a04 */
[----:B------:R0:W-:Y:S01]  /*61c0*/  STL [R1+0xb8], R0 ;  /* 0x0000b80001007387 */ /* 0x0001e20000100800 */
[----:B------:R-:W-:-:S02]  /*61d0*/  IMAD.MOV R7, RZ, RZ, -R7 ;  /* 0x000000ffff077224 */ /* 0x000fc400078e0a07 */
[C---:B------:R-:W-:Y:S02]  /*61e0*/  IMAD R24, R4.reuse, R17, R24 ;  /* 0x0000001104187224 */ /* 0x040fe400078e0218 */
[C---:B------:R-:W-:Y:S01]  /*61f0*/  IMAD R12, R4.reuse, R7, R12 ;  /* 0x00000007040c7224 */ /* 0x040fe200078e020c */
[----:B------:R-:W-:Y:S01]  /*6200*/  LOP3.LUT R7, R21, 0x84, RZ, 0xfc, !PT ;  /* 0x0000008415077812 */ /* 0x000fe200078efcff */
[--C-:B------:R-:W-:Y:S01]  /*6210*/  @!P3 IMAD.IADD R13, R13, 0x1, -R4.reuse ;  /* 0x000000010d0db824 */ /* 0x100fe200078e0a04 */
[C---:B------:R-:W-:Y:S01]  /*6220*/  ISETP.GT.U32.AND P3, PT, R4.reuse, R10, PT ;  /* 0x0000000a0400720c */ /* 0x040fe20003f64070 */
[----:B------:R-:W-:Y:S01]  /*6230*/  @!P6 IMAD.IADD R15, R15, 0x1, -R4 ;  /* 0x000000010f0fe824 */ /* 0x000fe200078e0a04 */
[C---:B------:R-:W-:Y:S01]  /*6240*/  ISETP.GT.U32.AND P5, PT, R4.reuse, R12, PT ;  /* 0x0000000c0400720c */ /* 0x040fe20003fa4070 */
[----:B0-----:R-:W-:Y:S01]  /*6250*/  IMAD.MOV.U32 R0, RZ, RZ, R18 ;  /* 0x000000ffff007224 */ /* 0x001fe200078e0012 */
[----:B------:R-:W-:Y:S02]  /*6260*/  IABS R14, R7 ;  /* 0x00000007000e7213 */ /* 0x000fe40000000000 */
[----:B------:R-:W-:Y:S01]  /*6270*/  ISETP.GT.U32.AND P6, PT, R4, R15, PT ;  /* 0x0000000f0400720c */ /* 0x000fe20003fc4070 */
[----:B------:R-:W-:Y:S01]  /*6280*/  @!P4 IMAD.MOV R0, RZ, RZ, -R0 ;  /* 0x000000ffff00c224 */ /* 0x000fe200078e0a00 */
[----:B------:R-:W-:Y:S01]  /*6290*/  ISETP.GE.AND P4, PT, R6, RZ, PT ;  /* 0x000000ff0600720c */ /* 0x000fe20003f86270 */
[----:B------:R-:W-:-:S03]  /*62a0*/  IMAD.HI.U32 R6, R23, R16, RZ ;  /* 0x0000001017067227 */ /* 0x000fc600078e00ff */
[----:B------:R0:W-:Y:S01]  /*62b0*/  STL [R1+0x7c], R0 ;  /* 0x00007c0001007387 */ /* 0x0001e20000100800 */
[--C-:B------:R-:W-:Y:S01]  /*62c0*/  @!P3 IMAD.IADD R10, R10, 0x1, -R4.reuse ;  /* 0x000000010a0ab824 */ /* 0x100fe200078e0a04 */
[----:B------:R-:W-:Y:S01]  /*62d0*/  ISETP.GE.AND P3, PT, R11, RZ, PT ;  /* 0x000000ff0b00720c */ /* 0x000fe20003f66270 */
[----:B------:R-:W-:Y:S02]  /*62e0*/  @!P5 IMAD.IADD R12, R12, 0x1, -R4 ;  /* 0x000000010c0cd824 */ /* 0x000fe400078e0a04 */
[----:B------:R-:W-:Y:S02]  /*62f0*/  IMAD.MOV R6, RZ, RZ, -R6 ;  /* 0x000000ffff067224 */ /* 0x000fe400078e0a06 */
[----:B------:R-:W-:Y:S01]  /*6300*/  @!P6 IMAD.IADD R15, R15, 0x1, -R4 ;  /* 0x000000010f0fe824 */ /* 0x000fe200078e0a04 */
[C---:B------:R-:W-:Y:S01]  /*6310*/  ISETP.GT.U32.AND P6, PT, R4.reuse, R24, PT ;  /* 0x000000180400720c */ /* 0x040fe20003fc4070 */
[C---:B------:R-:W-:Y:S01]  /*6320*/  IMAD R16, R4.reuse, R6, R16 ;  /* 0x0000000604107224 */ /* 0x040fe200078e0210 */
[----:B------:R-:W-:Y:S01]  /*6330*/  ISETP.GT.U32.AND P5, PT, R4, R12, PT ;  /* 0x0000000c0400720c */ /* 0x000fe20003fa4070 */
[----:B0-----:R-:W-:Y:S01]  /*6340*/  IMAD.MOV.U32 R0, RZ, RZ, R13 ;  /* 0x000000ffff007224 */ /* 0x001fe200078e000d */
[----:B------:R-:W-:Y:S01]  /*6350*/  LOP3.LUT R6, R21, 0x7c, RZ, 0xfc, !PT ;  /* 0x0000007c15067812 */ /* 0x000fe200078efcff */
[----:B------:R-:W-:-:S04]  /*6360*/  IMAD.HI.U32 R11, R23, R14, RZ ;  /* 0x0000000e170b7227 */ /* 0x000fc800078e00ff */
[----:B------:R-:W-:Y:S01]  /*6370*/  @!P2 IMAD.MOV R0, RZ, RZ, -R0 ;  /* 0x000000ffff00a224 */ /* 0x000fe200078e0a00 */
[----:B------:R-:W-:Y:S01]  /*6380*/  ISETP.GT.U32.AND P2, PT, R4, R10, PT ;  /* 0x0000000a0400720c */ /* 0x000fe20003f44070 */
[----:B------:R-:W-:Y:S02]  /*6390*/  IMAD.MOV R11, RZ, RZ, -R11 ;  /* 0x000000ffff0b7224 */ /* 0x000fe400078e0a0b */
[----:B------:R-:W-:Y:S01]  /*63a0*/  @!P6 IMAD.IADD R24, R24, 0x1, -R4 ;  /* 0x000000011818e824 */ /* 0x000fe200078e0a04 */
[----:B------:R0:W-:Y:S01]  /*63b0*/  STL [R1+0x78], R0 ;  /* 0x0000780001007387 */ /* 0x0001e20000100800 */
[----:B------:R-:W-:Y:S01]  /*63c0*/  IMAD R14, R4, R11, R14 ;  /* 0x0000000b040e7224 */ /* 0x000fe200078e020e */
[----:B------:R-:W-:Y:S01]  /*63d0*/  IABS R11, R6 ;  /* 0x00000006000b7213 */ /* 0x000fe20000000000 */
[----:B------:R-:W-:Y:S01]  /*63e0*/  @!P5 IMAD.IADD R12, R12, 0x1, -R4 ;  /* 0x000000010c0cd824 */ /* 0x000fe200078e0a04 */
[----:B------:R-:W-:Y:S01]  /*63f0*/  ISETP.GE.AND P5, PT, R9, RZ, PT ;  /* 0x000000ff0900720c */ /* 0x000fe20003fa6270 */
[----:B------:R-:W-:Y:S01]  /*6400*/  @!P0 IMAD.MOV R15, RZ, RZ, -R15 ;  /* 0x000000ffff0f8224 */ /* 0x000fe200078e0a0f */
[----:B------:R-:W-:Y:S01]  /*6410*/  ISETP.GT.U32.AND P6, PT, R4, R24, PT ;  /* 0x000000180400720c */ /* 0x000fe20003fc4070 */
[----:B------:R-:W-:Y:S01]  /*6420*/  IMAD.MOV.U32 R17, RZ, RZ, R12 ;  /* 0x000000ffff117224 */ /* 0x000fe200078e000c */
[----:B------:R-:W-:Y:S01]  /*6430*/  LOP3.LUT R9, R21, 0x80, RZ, 0xfc, !PT ;  /* 0x0000008015097812 */ /* 0x000fe200078efcff */
[----:B------:R-:W-:Y:S01]  /*6440*/  @!P2 IMAD.IADD R10, R10, 0x1, -R4 ;  /* 0x000000010a0aa824 */ /* 0x000fe200078e0a04 */
[C---:B------:R-:W-:Y:S01]  /*6450*/  ISETP.GT.U32.AND P2, PT, R4.reuse, R16, PT ;  /* 0x000000100400720c */ /* 0x040fe20003f44070 */
[----:B------:R-:W-:Y:S01]  /*6460*/  @!P1 IMAD.MOV R17, RZ, RZ, -R17 ;  /* 0x000000ffff119224 */ /* 0x000fe200078e0a11 */
[----:B------:R-:W-:Y:S01]  /*6470*/  ISETP.GT.U32.AND P0, PT, R4, R14, PT ;  /* 0x0000000e0400720c */ /* 0x000fe20003f04070 */
[----:B------:R1:W-:Y:S01]  /*6480*/  STL [R1+0x74], R15 ;  /* 0x0000740f01007387 */ /* 0x0003e20000100800 */
[----:B------:R-:W-:Y:S01]  /*6490*/  IABS R13, R9 ;  /* 0x00000009000d7213 */ /* 0x000fe20000000000 */
[----:B0-----:R-:W-:Y:S01]  /*64a0*/  IMAD.MOV.U32 R0, RZ, RZ, R10 ;  /* 0x000000ffff007224 */ /* 0x001fe200078e000a */
[----:B------:R-:W-:Y:S01]  /*64b0*/  ISETP.GE.AND P1, PT, R7, RZ, PT ;  /* 0x000000ff0700720c */ /* 0x000fe20003f26270 */
[----:B------:R-:W-:Y:S01]  /*64c0*/  STL [R1+0x70], R17 ;  /* 0x0000701101007387 */ /* 0x000fe20000100800 */
[----:B------:R-:W-:Y:S01]  /*64d0*/  LOP3.LUT R12, R21, 0x70, RZ, 0xfc, !PT ;  /* 0x00000070150c7812 */ /* 0x000fe200078efcff */
[----:B------:R-:W-:-:S03]  /*64e0*/  IMAD.HI.U32 R7, R23, R13, RZ ;  /* 0x0000000d17077227 */ /* 0x000fc600078e00ff */
[----:B------:R-:W-:Y:S01]  /*64f0*/  IABS R20, R12 ;  /* 0x0000000c00147213 */ /* 0x000fe20000000000 */
[--C-:B------:R-:W-:Y:S01]  /*6500*/  @!P2 IMAD.IADD R16, R16, 0x1, -R4.reuse ;  /* 0x000000011010a824 */ /* 0x100fe200078e0a04 */
[----:B-1----:R-:W-:Y:S01]  /*6510*/  LOP3.LUT R15, R21, 0x78, RZ, 0xfc, !PT ;  /* 0x00000078150f7812 */ /* 0x002fe200078efcff */
[--C-:B------:R-:W-:Y:S01]  /*6520*/  @!P6 IMAD.IADD R24, R24, 0x1, -R4.reuse ;  /* 0x000000011818e824 */ /* 0x100fe200078e0a04 */
[----:B------:R-:W-:Y:S01]  /*6530*/  ISETP.GE.AND P6, PT, R6, RZ, PT ;  /* 0x000000ff0600720c */ /* 0x000fe20003fc6270 */
[----:B------:R-:W-:Y:S01]  /*6540*/  IMAD.MOV R7, RZ, RZ, -R7 ;  /* 0x000000ffff077224 */ /* 0x000fe200078e0a07 */
[----:B------:R-:W-:Y:S01]  /*6550*/  ISETP.GT.U32.AND P2, PT, R4, R16, PT ;  /* 0x000000100400720c */ /* 0x000fe20003f44070 */
[----:B------:R-:W-:Y:S01]  /*6560*/  @!P0 IMAD.IADD R14, R14, 0x1, -R4 ;  /* 0x000000010e0e8824 */ /* 0x000fe200078e0a04 */
[----:B------:R-:W-:Y:S01]  /*6570*/  IABS R10, R15 ;  /* 0x0000000f000a7213 */ /* 0x000fe20000000000 */
[----:B------:R-:W-:-:S03]  /*6580*/  IMAD.HI.U32 R6, R23, R11, RZ ;  /* 0x0000000b17067227 */ /* 0x000fc600078e00ff */
[C---:B------:R-:W-:Y:S01]  /*6590*/  ISETP.GT.U32.AND P0, PT, R4.reuse, R14, PT ;  /* 0x0000000e0400720c */ /* 0x040fe20003f04070 */
[----:B------:R-:W-:Y:S01]  /*65a0*/  IMAD R13, R4, R7, R13 ;  /* 0x00000007040d7224 */ /* 0x000fe200078e020d */
[----:B------:R-:W-:Y:S01]  /*65b0*/  LOP3.LUT R7, R21, 0x74, RZ, 0xfc, !PT ;  /* 0x0000007415077812 */ /* 0x000fe200078efcff */
[----:B------:R-:W-:Y:S02]  /*65c0*/  IMAD.MOV R6, RZ, RZ, -R6 ;  /* 0x000000ffff067224 */ /* 0x000fe400078e0a06 */
[----:B------:R-:W-:Y:S01]  /*65d0*/  @!P4 IMAD.MOV R0, RZ, RZ, -R0 ;  /* 0x000000ffff00c224 */ /* 0x000fe200078e0a00 */
[----:B------:R-:W-:Y:S01]  /*65e0*/  IABS R22, R7 ;  /* 0x0000000700167213 */ /* 0x000fe20000000000 */
[----:B------:R-:W-:Y:S01]  /*65f0*/  @!P2 IMAD.IADD R16, R16, 0x1, -R4 ;  /* 0x000000011010a824 */ /* 0x000fe200078e0a04 */
[C---:B------:R-:W-:Y:S01]  /*6600*/  ISETP.GT.U32.AND P2, PT, R4.reuse, R13, PT ;  /* 0x0000000d0400720c */ /* 0x040fe20003f44070 */
[----:B------:R-:W-:Y:S01]  /*6610*/  IMAD R11, R4, R6, R11 ;  /* 0x00000006040b7224 */ /* 0x000fe200078e020b */
[----:B------:R0:W-:Y:S01]  /*6620*/  STL [R1+0x68], R0 ;  /* 0x0000680001007387 */ /* 0x0001e20000100800 */
[----:B------:R-:W-:Y:S01]  /*6630*/  IMAD.HI.U32 R6, R23, R10, RZ ;  /* 0x0000000a17067227 */ /* 0x000fe200078e00ff */
[----:B------:R-:W-:-:S02]  /*6640*/  ISETP.GE.AND P4, PT, R9, RZ, PT ;  /* 0x000000ff0900720c */ /* 0x000fc40003f86270 */
[----:B------:R-:W-:Y:S01]  /*6650*/  LOP3.LUT R9, R21, 0x6c, RZ, 0xfc, !PT ;  /* 0x0000006c15097812 */ /* 0x000fe200078efcff */
[----:B------:R-:W-:Y:S02]  /*6660*/  IMAD.MOV R6, RZ, RZ, -R6 ;  /* 0x000000ffff067224 */ /* 0x000fe400078e0a06 */
[----:B------:R-:W-:Y:S01]  /*6670*/  @!P0 IMAD.IADD R14, R14, 0x1, -R4 ;  /* 0x000000010e0e8824 */ /* 0x000fe200078e0a04 */
[C---:B------:R-:W-:Y:S01]  /*6680*/  ISETP.GT.U32.AND P0, PT, R4.reuse, R11, PT ;  /* 0x0000000b0400720c */ /* 0x040fe20003f04070 */
[C---:B------:R-:W-:Y:S01]  /*6690*/  IMAD R10, R4.reuse, R6, R10 ;  /* 0x00000006040a7224 */ /* 0x040fe200078e020a */
[----:B------:R-:W-:Y:S01]  /*66a0*/  IABS R19, R9 ;  /* 0x0000000900137213 */ /* 0x000fe20000000000 */
[----:B------:R-:W-:Y:S01]  /*66b0*/  @!P2 IMAD.IADD R13, R13, 0x1, -R4 ;  /* 0x000000010d0da824 */ /* 0x000fe200078e0a04 */
[----:B------:R-:W-:Y:S01]  /*66c0*/  LOP3.LUT R6, R21, 0x68, RZ, 0xfc, !PT ;  /* 0x0000006815067812 */ /* 0x000fe200078efcff */
[----:B0-----:R-:W-:Y:S01]  /*66d0*/  IMAD.MOV.U32 R0, RZ, RZ, R24 ;  /* 0x000000ffff007224 */ /* 0x001fe200078e0018 */
[----:B------:R-:W-:Y:S01]  /*66e0*/  ISETP.GT.U32.AND P2, PT, R4, R10, PT ;  /* 0x0000000a0400720c */ /* 0x000fe20003f44070 */
[----:B------:R-:W-:-:S04]  /*66f0*/  IMAD.HI.U32 R17, R23, R20, RZ ;  /* 0x0000001417117227 */ /* 0x000fc800078e00ff */
[----:B------:R-:W-:Y:S01]  /*6700*/  @!P3 IMAD.MOV R0, RZ, RZ, -R0 ;  /* 0x000000ffff00b224 */ /* 0x000fe200078e0a00 */
[----:B------:R-:W-:Y:S01]  /*6710*/  ISETP.GT.U32.AND P3, PT, R4, R13, PT ;  /* 0x0000000d0400720c */ /* 0x000fe20003f64070 */
[----:B------:R-:W-:-:S03]  /*6720*/  IMAD.HI.U32 R18, R23, R22, RZ ;  /* 0x0000001617127227 */ /* 0x000fc600078e00ff */
[----:B------:R0:W-:Y:S01]  /*6730*/  STL [R1+0x60], R0 ;  /* 0x0000600001007387 */ /* 0x0001e20000100800 */
[----:B------:R-:W-:Y:S01]  /*6740*/  @!P0 IMAD.IADD R11, R11, 0x1, -R4 ;  /* 0x000000010b0b8824 */ /* 0x000fe200078e0a04 */
[----:B------:R-:W-:Y:S01]  /*6750*/  ISETP.GE.AND P0, PT, R15, RZ, PT ;  /* 0x000000ff0f00720c */ /* 0x000fe20003f06270 */
[----:B------:R-:W-:Y:S02]  /*6760*/  IMAD.MOV R17, RZ, RZ, -R17 ;  /* 0x000000ffff117224 */ /* 0x000fe400078e0a11 */
[----:B------:R-:W-:Y:S02]  /*6770*/  IMAD.MOV R18, RZ, RZ, -R18 ;  /* 0x000000ffff127224 */ /* 0x000fe400078e0a12 */
[----:B------:R-:W-:Y:S01]  /*6780*/  @!P2 IMAD.IADD R10, R10, 0x1, -R4 ;  /* 0x000000010a0aa824 */ /* 0x000fe200078e0a04 */
[C---:B------:R-:W-:Y:S01]  /*6790*/  ISETP.GT.U32.AND P2, PT, R4.reuse, R11, PT ;  /* 0x0000000b0400720c */ /* 0x040fe20003f44070 */
[----:B------:R-:W-:Y:S02]  /*67a0*/  IMAD R20, R4, R17, R20 ;  /* 0x0000001104147224 */ /* 0x000fe400078e0214 */
[----:B0-----:R-:W-:-:S02]  /*67b0*/  IMAD.MOV.U32 R0, RZ, RZ, R16 ;  /* 0x000000ffff007224 */ /* 0x001fc400078e0010 */
[C---:B------:R-:W-:Y:S01]  /*67c0*/  IMAD R22, R4.reuse, R18, R22 ;  /* 0x0000001204167224 */ /* 0x040fe200078e0216 */
[----:B------:R-:W-:Y:S01]  /*67d0*/  IABS R18, R6 ;  /* 0x0000000600127213 */ /* 0x000fe20000000000 */
[----:B------:R-:W-:Y:S01]  /*67e0*/  @!P5 IMAD.MOV R0, RZ, RZ, -R0 ;  /* 0x000000ffff00d224 */ /* 0x000fe200078e0a00 */
[C---:B------:R-:W-:Y:S01]  /*67f0*/  ISETP.GT.U32.AND P5, PT, R4.reuse, R10, PT ;  /* 0x0000000a0400720c */ /* 0x040fe20003fa4070 */
[----:B------:R-:W-:Y:S01]  /*6800*/  @!P3 IMAD.IADD R13, R13, 0x1, -R4 ;  /* 0x000000010d0db824 */ /* 0x000fe200078e0a04 */
[C---:B------:R-:W-:Y:S01]  /*6810*/  ISETP.GT.U32.AND P3, PT, R4.reuse, R22, PT ;  /* 0x000000160400720c */ /* 0x040fe20003f64070 */
[----:B------:R-:W-:Y:S01]  /*6820*/  IMAD.HI.U32 R15, R23, R19, RZ ;  /* 0x00000013170f7227 */ /* 0x000fe200078e00ff */
[----:B------:R0:W-:Y:S03]  /*6830*/  STL [R1+0x58], R0 ;  /* 0x0000580001007387 */ /* 0x0001e60000100800 */
[----:B------:R-:W-:Y:S01]  /*6840*/  @!P1 IMAD.MOV R14, RZ, RZ, -R14 ;  /* 0x000000ffff0e9224 */ /* 0x000fe200078e0a0e */
[----:B------:R-:W-:Y:S01]  /*6850*/  ISETP.GT.U32.AND P1, PT, R4, R20, PT ;  /* 0x000000140400720c */ /* 0x000fe20003f24070 */
[----:B------:R-:W-:-:S02]  /*6860*/  IMAD.MOV R15, RZ, RZ, -R15 ;  /* 0x000000ffff0f7224 */ /* 0x000fc400078e0a0f */
[----:B------:R-:W-:Y:S01]  /*6870*/  @!P2 IMAD.IADD R11, R11, 0x1, -R4 ;  /* 0x000000010b0ba824 */ /* 0x000fe200078e0a04 */
[----:B------:R-:W-:Y:S01]  /*6880*/  STL [R1+0x54], R14 ;  /* 0x0000540e01007387 */ /* 0x000fe20000100800 */
[C---:B------:R-:W-:Y:S01]  /*6890*/  IMAD R19, R4.reuse, R15, R19 ;  /* 0x0000000f04137224 */ /* 0x040fe200078e0213 */
[----:B------:R-:W-:Y:S01]  /*68a0*/  LOP3.LUT R15, R21, 0x54, RZ, 0xfc, !PT ;  /* 0x00000054150f7812 */ /* 0x000fe200078efcff */
[----:B0-----:R-:W-:Y:S02]  /*68b0*/  IMAD.MOV.U32 R0, RZ, RZ, R13 ;  /* 0x000000ffff007224 */ /* 0x001fe400078e000d */
[----:B------:R-:W-:Y:S01]  /*68c0*/  IMAD.HI.U32 R13, R23, R18, RZ ;  /* 0x00000012170d7227 */ /* 0x000fe200078e00ff */
[----:B------:R-:W-:-:S03]  /*68d0*/  ISETP.GT.U32.AND P2, PT, R4, R19, PT ;  /* 0x000000130400720c */ /* 0x000fc60003f44070 */
[----:B------:R-:W-:Y:S01]  /*68e0*/  @!P4 IMAD.MOV R0, RZ, RZ, -R0 ;  /* 0x000000ffff00c224 */ /* 0x000fe200078e0a00 */
[----:B------:R-:W-:Y:S01]  /*68f0*/  ISETP.GE.AND P4, PT, R7, RZ, PT ;  /* 0x000000ff0700720c */ /* 0x000fe20003f86270 */
[--C-:B------:R-:W-:Y:S01]  /*6900*/  @!P1 IMAD.IADD R20, R20, 0x1, -R4.reuse ;  /* 0x0000000114149824 */ /* 0x100fe200078e0a04 */
[----:B------:R-:W-:Y:S01]  /*6910*/  LOP3.LUT R7, R21, 0x64, RZ, 0xfc, !PT ;  /* 0x0000006415077812 */ /* 0x000fe200078efcff */
[--C-:B------:R-:W-:Y:S01]  /*6920*/  @!P3 IMAD.IADD R22, R22, 0x1, -R4.reuse ;  /* 0x000000011616b824 */ /* 0x100fe200078e0a04 */
[----:B------:R0:W-:Y:S01]  /*6930*/  STL [R1+0x4c], R0 ;  /* 0x00004c0001007387 */ /* 0x0001e20000100800 */
[----:B------:R-:W-:Y:S01]  /*6940*/  IMAD.MOV R13, RZ, RZ, -R13 ;  /* 0x000000ffff0d7224 */ /* 0x000fe200078e0a0d */
[----:B------:R-:W-:Y:S01]  /*6950*/  ISETP.GE.AND P3, PT, R9, RZ, PT ;  /* 0x000000ff0900720c */ /* 0x000fe20003f66270 */
[----:B------:R-:W-:Y:S01]  /*6960*/  @!P5 IMAD.IADD R10, R10, 0x1, -R4 ;  /* 0x000000010a0ad824 */ /* 0x000fe200078e0a04 */
[----:B------:R-:W-:Y:S01]  /*6970*/  LOP3.LUT R9, R21, 0x60, RZ, 0xfc, !PT ;  /* 0x0000006015097812 */ /* 0x000fe200078efcff */
[C---:B------:R-:W-:Y:S01]  /*6980*/  IMAD R18, R4.reuse, R13, R18 ;  /* 0x0000000d04127224 */ /* 0x040fe200078e0212 */
[----:B------:R-:W-:Y:S01]  /*6990*/  ISETP.GT.U32.AND P1, PT, R4, R22, PT ;  /* 0x000000160400720c */ /* 0x000fe20003f24070 */
[----:B------:R-:W-:Y:S01]  /*69a0*/  @!P2 IMAD.IADD R19, R19, 0x1, -R4 ;  /* 0x000000011313a824 */ /* 0x000fe200078e0a04 */
[----:B------:R-:W-:Y:S01]  /*69b0*/  IABS R16, R9 ;  /* 0x0000000900107213 */ /* 0x000fe20000000000 */
[----:B0-----:R-:W-:Y:S01]  /*69c0*/  IMAD.MOV.U32 R0, RZ, RZ, R11 ;  /* 0x000000ffff007224 */ /* 0x001fe200078e000b */
[----:B------:R-:W-:-:S02]  /*69d0*/  ISETP.GE.AND P5, PT, R12, RZ, PT ;  /* 0x000000ff0c00720c */ /* 0x000fc40003fa6270 */
[----:B------:R-:W-:Y:S01]  /*69e0*/  IABS R14, R7 ;  /* 0x00000007000e7213 */ /* 0x000fe20000000000 */
[----:B------:R-:W-:Y:S01]  /*69f0*/  @!P6 IMAD.MOV R0, RZ, RZ, -R0 ;  /* 0x000000ffff00e224 */ /* 0x000fe200078e0a00 */
[C---:B------:R-:W-:Y:S02]  /*6a00*/  ISETP.GT.U32.AND P6, PT, R4.reuse, R20, PT ;  /* 0x000000140400720c */ /* 0x040fe40003fc4070 */
[----:B------:R-:W-:Y:S01]  /*6a10*/  ISETP.GT.U32.AND P2, PT, R4, R19, PT ;  /* 0x000000130400720c */ /* 0x000fe20003f44070 */
[----:B------:R-:W-:Y:S01]  /*6a20*/  IMAD.HI.U32 R11, R23, R14, RZ ;  /* 0x0000000e170b7227 */ /* 0x000fe200078e00ff */
[----:B------:R0:W-:Y:S01]  /*6a30*/  STL [R1+0x48], R0 ;  /* 0x0000480001007387 */ /* 0x0001e20000100800 */
[C---:B------:R-:W-:Y:S02]  /*6a40*/  LOP3.LUT R12, R21.reuse, 0x58, RZ, 0xfc, !PT ;  /* 0x00000058150c7812 */ /* 0x040fe400078efcff */
[----:B------:R-:W-:Y:S01]  /*6a50*/  @!P1 IMAD.IADD R22, R22, 0x1, -R4 ;  /* 0x0000000116169824 */ /* 0x000fe200078e0a04 */
[----:B------:R-:W-:Y:S01]  /*6a60*/  ISETP.GE.AND P1, PT, R6, RZ, PT ;  /* 0x000000ff0600720c */ /* 0x000fe20003f26270 */
[----:B------:R-:W-:Y:S01]  /*6a70*/  IMAD.MOV R11, RZ, RZ, -R11 ;  /* 0x000000ffff0b7224 */ /* 0x000fe200078e0a0b */
[----:B------:R-:W-:-:S03]  /*6a80*/  LOP3.LUT R6, R21, 0x5c, RZ, 0xfc, !PT ;  /* 0x0000005c15067812 */ /* 0x000fc600078efcff */
[----:B------:R-:W-:Y:S01]  /*6a90*/  @!P6 IMAD.IADD R20, R20, 0x1, -R4 ;  /* 0x000000011414e824 */ /* 0x000fe200078e0a04 */
[----:B------:R-:W-:Y:S01]  /*6aa0*/  IABS R13, R6 ;  /* 0x00000006000d7213 */ /* 0x000fe20000000000 */
[----:B0-----:R-:W-:Y:S01]  /*6ab0*/  IMAD.MOV.U32 R0, RZ, RZ, R10 ;  /* 0x000000ffff007224 */ /* 0x001fe200078e000a */
[----:B------:R-:W-:Y:S01]  /*6ac0*/  ISETP.GE.AND P6, PT, R7, RZ, PT ;  /* 0x000000ff0700720c */ /* 0x000fe20003fc6270 */
[----:B------:R-:W-:Y:S01]  /*6ad0*/  IMAD.HI.U32 R10, R23, R16, RZ ;  /* 0x00000010170a7227 */ /* 0x000fe200078e00ff */
[----:B------:R-:W-:-:S03]  /*6ae0*/  IABS R7, R12 ;  /* 0x0000000c00077213 */ /* 0x000fc60000000000 */
[----:B------:R-:W-:Y:S01]  /*6af0*/  @!P0 IMAD.MOV R0, RZ, RZ, -R0 ;  /* 0x000000ffff008224 */ /* 0x000fe200078e0a00 */
[C---:B------:R-:W-:Y:S01]  /*6b00*/  ISETP.GT.U32.AND P0, PT, R4.reuse, R18, PT ;  /* 0x000000120400720c */ /* 0x040fe20003f04070 */
[----:B------:R-:W-:Y:S02]  /*6b10*/  IMAD.MOV R10, RZ, RZ, -R10 ;  /* 0x000000ffff0a7224 */ /* 0x000fe400078e0a0a */
[----:B------:R-:W-:Y:S01]  /*6b20*/  IMAD.MOV.U32 R24, RZ, RZ, R20 ;  /* 0x000000ffff187224 */ /* 0x000fe200078e0014 */
[----:B------:R0:W-:Y:S01]  /*6b30*/  STL [R1+0x44], R0 ;  /* 0x0000440001007387 */ /* 0x0001e20000100800 */
[C---:B------:R-:W-:Y:S01]  /*6b40*/  IMAD R16, R4.reuse, R10, R16 ;  /* 0x0000000a04107224 */ /* 0x040fe200078e0210 */
[C---:B------:R-:W-:Y:S01]  /*6b50*/  LOP3.LUT R20, R21.reuse, 0x40, RZ, 0xfc, !PT ;  /* 0x0000004015147812 */ /* 0x040fe200078efcff */
[C---:B------:R-:W-:Y:S01]  /*6b60*/  IMAD R14, R4.reuse, R11, R14 ;  /* 0x0000000b040e7224 */ /* 0x040fe200078e020e */
[----:B------:R-:W-:Y:S01]  /*6b70*/  LOP3.LUT R11, R21, 0x50, RZ, 0xfc, !PT ;  /* 0x00000050150b7812 */ /* 0x000fe200078efcff */
[----:B------:R-:W-:Y:S01]  /*6b80*/  @!P5 IMAD.MOV R24, RZ, RZ, -R24 ;  /* 0x000000ffff18d224 */ /* 0x000fe200078e0a18 */
[C---:B------:R-:W-:Y:S01]  /*6b90*/  ISETP.GT.U32.AND P5, PT, R4.reuse, R16, PT ;  /* 0x000000100400720c */ /* 0x040fe20003fa4070 */
[--C-:B------:R-:W-:Y:S01]  /*6ba0*/  @!P2 IMAD.IADD R19, R19, 0x1, -R4.reuse ;  /* 0x000000011313a824 */ /* 0x100fe200078e0a04 */
[----:B------:R-:W-:Y:S01]  /*6bb0*/  ISETP.GT.U32.AND P2, PT, R4, R14, PT ;  /* 0x0000000e0400720c */ /* 0x000fe20003f44070 */
[----:B------:R-:W-:Y:S01]  /*6bc0*/  @!P0 IMAD.IADD R18, R18, 0x1, -R4 ;  /* 0x0000000112128824 */ /* 0x000fe200078e0a04 */
[----:B------:R-:W-:Y:S01]  /*6bd0*/  ISETP.GE.AND P0, PT, R9, RZ, PT ;  /* 0x000000ff0900720c */ /* 0x000fe20003f06270 */
[----:B0-----:R-:W-:Y:S01]  /*6be0*/  IMAD.MOV.U32 R0, RZ, RZ, R22 ;  /* 0x000000ffff007224 */ /* 0x001fe200078e0016 */
[----:B------:R-:W-:Y:S01]  /*6bf0*/  IABS R9, R15 ;  /* 0x0000000f00097213 */ /* 0x000fe20000000000 */
[----:B------:R-:W-:Y:S01]  /*6c00*/  IMAD.HI.U32 R17, R23, R13, RZ ;  /* 0x0000000d17117227 */ /* 0x000fe200078e00ff */
[----:B------:R-:W-:-:S03]  /*6c10*/  IABS R10, R11 ;  /* 0x0000000b000a7213 */ /* 0x000fc60000000000 */
[----:B------:R-:W-:Y:S01]  /*6c20*/  @!P4 IMAD.MOV R0, RZ, RZ, -R0 ;  /* 0x000000ffff00c224 */ /* 0x000fe200078e0a00 */
[----:B------:R-:W-:Y:S01]  /*6c30*/  ISETP.GT.U32.AND P4, PT, R4, R18, PT ;  /* 0x000000120400720c */ /* 0x000fe20003f84070 */
[----:B------:R-:W-:Y:S02]  /*6c40*/  IMAD.MOV R17, RZ, RZ, -R17 ;  /* 0x000000ffff117224 */ /* 0x000fe400078e0a11 */
[--C-:B------:R-:W-:Y:S01]  /*6c50*/  @!P5 IMAD.IADD R16, R16, 0x1, -R4.reuse ;  /* 0x000000011010d824 */ /* 0x100fe200078e0a04 */
[----:B------:R0:W-:Y:S01]  /*6c60*/  STL [R1+0x3c], R0 ;  /* 0x00003c0001007387 */ /* 0x0001e20000100800 */
[----:B------:R-:W-:-:S03]  /*6c70*/  @!P2 IMAD.IADD R14, R14, 0x1, -R4 ;  /* 0x000000010e0ea824 */ /* 0x000fc600078e0a04 */
[C---:B------:R-:W-:Y:S01]  /*6c80*/  ISETP.GT.U32.AND P5, PT, R4.reuse, R16, PT ;  /* 0x000000100400720c */ /* 0x040fe20003fa4070 */
[----:B------:R-:W-:Y:S01]  /*6c90*/  STL [R1+0x34], R24 ;  /* 0x0000341801007387 */ /* 0x000fe20000100800 */
[----:B------:R-:W-:-:S03]  /*6ca0*/  ISETP.GT.U32.AND P2, PT, R4, R14, PT ;  /* 0x0000000e0400720c */ /* 0x000fc60003f44070 */
        /* <DEDUP_REMOVED lines=13> */
[----:B0-----:R-:W-:Y:S01]  /*6d80*/  IMAD.MOV.U32 R0, RZ, RZ, R18 ;  /* 0x000000ffff007224 */ /* 0x001fe200078e0012 */
[C---:B------:R-:W-:Y:S01]  /*6d90*/  LOP3.LUT R18, R21.reuse, 0x48, RZ, 0xfc, !PT ;  /* 0x0000004815127812 */ /* 0x040fe200078efcff */
[C---:B------:R-:W-:Y:S02]  /*6da0*/  IMAD R9, R4.reuse, R13, R9 ;  /* 0x0000000d04097224 */ /* 0x040fe400078e0209 */
[----:B------:R-:W-:Y:S01]  /*6db0*/  @!P1 IMAD.MOV R0, RZ, RZ, -R0 ;  /* 0x000000ffff009224 */ /* 0x000fe200078e0a00 */
[----:B------:R-:W-:Y:S01]  /*6dc0*/  ISETP.GT.U32.AND P1, PT, R4, R7, PT ;  /* 0x000000070400720c */ /* 0x000fe20003f24070 */
[----:B------:R-:W-:Y:S02]  /*6dd0*/  IMAD.MOV R17, RZ, RZ, -R17 ;  /* 0x000000ffff117224 */ /* 0x000fe400078e0a11 */
[--C-:B------:R-:W-:Y:S01]  /*6de0*/  @!P4 IMAD.IADD R6, R6, 0x1, -R4.reuse ;  /* 0x000000010606c824 */ /* 0x100fe200078e0a04 */
[----:B------:R0:W-:Y:S01]  /*6df0*/  STL [R1+0x28], R0 ;  /* 0x0000280001007387 */ /* 0x0001e20000100800 */
[--C-:B------:R-:W-:Y:S01]  /*6e00*/  @!P5 IMAD.IADD R16, R16, 0x1, -R4.reuse ;  /* 0x000000011010d824 */ /* 0x100fe200078e0a04 */
[----:B------:R-:W-:Y:S01]  /*6e10*/  ISETP.GT.U32.AND P5, PT, R4, R9, PT ;  /* 0x000000090400720c */ /* 0x000fe20003fa4070 */
[----:B------:R-:W-:Y:S01]  /*6e20*/  @!P2 IMAD.IADD R14, R14, 0x1, -R4 ;  /* 0x000000010e0ea824 */ /* 0x000fe200078e0a04 */
[----:B------:R-:W-:Y:S01]  /*6e30*/  ISETP.GE.AND P2, PT, R12, RZ, PT ;  /* 0x000000ff0c00720c */ /* 0x000fe20003f46270 */
[C---:B------:R-:W-:Y:S01]  /*6e40*/  IMAD R10, R4.reuse, R17, R10 ;  /* 0x00000011040a7224 */ /* 0x040fe200078e020a */
[----:B------:R-:W-:Y:S01]  /*6e50*/  ISETP.GT.U32.AND P4, PT, R4, R6, PT ;  /* 0x000000060400720c */ /* 0x000fe20003f84070 */
[----:B------:R-:W-:Y:S01]  /*6e60*/  IMAD.MOV.U32 R17, RZ, RZ, R14 ;  /* 0x000000ffff117224 */ /* 0x000fe200078e000e */
[----:B------:R-:W-:Y:S01]  /*6e70*/  LOP3.LUT R12, R21, 0x4c, RZ, 0xfc, !PT ;  /* 0x0000004c150c7812 */ /* 0x000fe200078efcff */
[----:B------:R-:W-:-:S02]  /*6e80*/  @!P1 IMAD.IADD R7, R7, 0x1, -R4 ;  /* 0x0000000107079824 */ /* 0x000fc400078e0a04 */
[----:B0-----:R-:W-:Y:S01]  /*6e90*/  IMAD.MOV.U32 R0, RZ, RZ, R16 ;  /* 0x000000ffff007224 */ /* 0x001fe200078e0010 */
[----:B------:R-:W-:Y:S01]  /*6ea0*/  IABS R13, R12 ;  /* 0x0000000c000d7213 */ /* 0x000fe20000000000 */
[----:B------:R-:W-:Y:S01]  /*6eb0*/  @!P6 IMAD.MOV R17, RZ, RZ, -R17 ;  /* 0x000000ffff11e224 */ /* 0x000fe200078e0a11 */
[----:B------:R-:W-:Y:S01]  /*6ec0*/  ISETP.GE.AND P6, PT, R15, RZ, PT ;  /* 0x000000ff0f00720c */ /* 0x000fe20003fc6270 */
[----:B------:R-:W-:Y:S01]  /*6ed0*/  @!P0 IMAD.MOV R0, RZ, RZ, -R0 ;  /* 0x000000ffff008224 */ /* 0x000fe200078e0a00 */
[----:B------:R-:W-:Y:S01]  /*6ee0*/  ISETP.GT.U32.AND P0, PT, R4, R10, PT ;  /* 0x0000000a0400720c */ /* 0x000fe20003f04070 */
[----:B------:R-:W-:Y:S01]  /*6ef0*/  IMAD.HI.U32 R14, R23, R13, RZ ;  /* 0x0000000d170e7227 */ /* 0x000fe200078e00ff */
[----:B------:R-:W-:Y:S01]  /*6f00*/  IABS R15, R18 ;  /* 0x00000012000f7213 */ /* 0x000fe20000000000 */
[----:B------:R-:W-:Y:S01]  /*6f10*/  STL [R1+0x20], R17 ;  /* 0x0000201101007387 */ /* 0x000fe20000100800 */
[----:B------:R-:W-:Y:S01]  /*6f20*/  ISETP.GE.AND P1, PT, R12, RZ, PT ;  /* 0x000000ff0c00720c */ /* 0x000fe20003f26270 */
[--C-:B------:R-:W-:Y:S01]  /*6f30*/  @!P5 IMAD.IADD R9, R9, 0x1, -R4.reuse ;  /* 0x000000010909d824 */ /* 0x100fe200078e0a04 */
[----:B------:R-:W-:Y:S01]  /*6f40*/  ISETP.GT.U32.AND P5, PT, R4, R7, PT ;  /* 0x000000070400720c */ /* 0x000fe20003fa4070 */
[----:B------:R-:W-:Y:S01]  /*6f50*/  @!P4 IMAD.IADD R6, R6, 0x1, -R4 ;  /* 0x000000010606c824 */ /* 0x000fe200078e0a04 */
[----:B------:R-:W-:Y:S01]  /*6f60*/  ISETP.GE.AND P4, PT, R11, RZ, PT ;  /* 0x000000ff0b00720c */ /* 0x000fe20003f86270 */
[----:B------:R-:W-:Y:S01]  /*6f70*/  IMAD.MOV R14, RZ, RZ, -R14 ;  /* 0x000000ffff0e7224 */ /* 0x000fe200078e0a0e */
[----:B------:R-:W-:Y:S01]  /*6f80*/  LOP3.LUT R16, R21, 0x3c, RZ, 0xfc, !PT ;  /* 0x0000003c15107812 */ /* 0x000fe200078efcff */
[----:B------:R-:W-:Y:S01]  /*6f90*/  IMAD.MOV.U32 R12, RZ, RZ, R15 ;  /* 0x000000ffff0c7224 */ /* 0x000fe200078e000f */
[----:B------:R0:W-:Y:S01]  /*6fa0*/  STL [R1+0x13e4], R0 ;  /* 0x0013e40001007387 */ /* 0x0001e20000100800 */
[----:B------:R-:W-:Y:S01]  /*6fb0*/  @!P0 IMAD.IADD R10, R10, 0x1, -R4 ;  /* 0x000000010a0a8824 */ /* 0x000fe200078e0a04 */
[----:B------:R-:W-:Y:S01]  /*6fc0*/  IABS R15, R16 ;  /* 0x00000010000f7213 */ /* 0x000fe20000000000 */
[----:B------:R-:W-:Y:S01]  /*6fd0*/  @!P3 IMAD.MOV R6, RZ, RZ, -R6 ;  /* 0x000000ffff06b224 */ /* 0x000fe200078e0a06 */
[C---:B------:R-:W-:Y:S01]  /*6fe0*/  ISETP.GT.U32.AND P3, PT, R4.reuse, R9, PT ;  /* 0x000000090400720c */ /* 0x040fe20003f64070 */
[C---:B------:R-:W-:Y:S01]  /*6ff0*/  IMAD R11, R4.reuse, R14, R13 ;  /* 0x0000000e040b7224 */ /* 0x040fe200078e020d */
[C---:B------:R-:W-:Y:S01]  /*7000*/  ISETP.GT.U32.AND P0, PT, R4.reuse, R10, PT ;  /* 0x0000000a0400720c */ /* 0x040fe20003f04070 */
[----:B------:R-:W-:Y:S01]  /*7010*/  IMAD.HI.U32 R14, R23, R12, RZ ;  /* 0x0000000c170e7227 */ /* 0x000fe200078e00ff */
[----:B------:R-:W-:Y:S01]  /*7020*/  LOP3.LUT R13, R21, 0x44, RZ, 0xfc, !PT ;  /* 0x00000044150d7812 */ /* 0x000fe200078efcff */
[----:B------:R-:W-:Y:S01]  /*7030*/  STL [R1+0x13e8], R6 ;  /* 0x0013e80601007387 */ /* 0x000fe20000100800 */
[----:B0-----:R-:W-:Y:S01]  /*7040*/  SHF.R.U32.HI R0, RZ, 0x8, R29 ;  /* 0x00000008ff007819 */ /* 0x001fe2000001161d */
[----:B------:R-:W-:Y:S01]  /*7050*/  IMAD.MOV R14, RZ, RZ, -R14 ;  /* 0x000000ffff0e7224 */ /* 0x000fe200078e0a0e */
[----:B------:R-:W-:Y:S01]  /*7060*/  IABS R17, R13 ;  /* 0x0000000d00117213 */ /* 0x000fe20000000000 */
[----:B------:R-:W-:Y:S01]  /*7070*/  @!P5 IMAD.IADD R7, R7, 0x1, -R4 ;  /* 0x000000010707d824 */ /* 0x000fe200078e0a04 */
[C---:B------:R-:W-:Y:S01]  /*7080*/  ISETP.GT.U32.AND P5, PT, R4.reuse, R11, PT ;  /* 0x0000000b0400720c */ /* 0x040fe20003fa4070 */
[----:B------:R-:W-:Y:S01]  /*7090*/  IMAD R12, R4, R14, R12 ;  /* 0x0000000e040c7224 */ /* 0x000fe200078e020c */
[----:B------:R-:W-:Y:S01]  /*70a0*/  IABS R14, R20 ;  /* 0x00000014000e7213 */ /* 0x000fe20000000000 */
[----:B------:R-:W-:Y:S01]  /*70b0*/  @!P3 IMAD.IADD R9, R9, 0x1, -R4 ;  /* 0x000000010909b824 */ /* 0x000fe200078e0a04 */
[----:B------:R-:W-:Y:S01]  /*70c0*/  SGXT.U32 R0, R0, 0x1 ;  /* 0x000000010000781a */ /* 0x000fe20000000000 */
[----:B------:R-:W-:Y:S01]  /*70d0*/  IMAD.HI.U32 R19, R23, R17, RZ ;  /* 0x0000001117137227 */ /* 0x000fe200078e00ff */
[----:B------:R-:W-:-:S02]  /*70e0*/  ISETP.GT.U32.AND P3, PT, R4, R12, PT ;  /* 0x0000000c0400720c */ /* 0x000fc40003f64070 */
[----:B------:R-:W-:Y:S01]  /*70f0*/  LOP3.LUT R0, R0, 0x7e, RZ, 0xfc, !PT ;  /* 0x0000007e00007812 */ /* 0x000fe200078efcff */
[----:B------:R-:W-:Y:S01]  /*7100*/  @!P0 IMAD.IADD R10, R10, 0x1, -R4 ;  /* 0x000000010a0a8824 */ /* 0x000fe200078e0a04 */
[----:B------:R-:W-:Y:S01]  /*7110*/  ISETP.GE.AND P0, PT, R18, RZ, PT ;  /* 0x000000ff1200720c */ /* 0x000fe20003f06270 */
[----:B------:R-:W-:Y:S02]  /*7120*/  IMAD.MOV R19, RZ, RZ, -R19 ;  /* 0x000000ffff137224 */ /* 0x000fe400078e0a13 */
[----:B------:R-:W-:-:S04]  /*7130*/  IMAD.HI.U32 R18, R23, R14, RZ ;  /* 0x0000000e17127227 */ /* 0x000fc800078e00ff */
[----:B------:R-:W-:Y:S01]  /*7140*/  @!P5 IMAD.IADD R11, R11, 0x1, -R4 ;  /* 0x000000010b0bd824 */ /* 0x000fe200078e0a04 */
[----:B------:R-:W-:Y:S01]  /*7150*/  ISETP.GE.AND P5, PT, R13, RZ, PT ;  /* 0x000000ff0d00720c */ /* 0x000fe20003fa6270 */
[----:B------:R-:W-:Y:S01]  /*7160*/  IMAD R13, R4, R19, R17 ;  /* 0x00000013040d7224 */ /* 0x000fe200078e0211 */
[C---:B------:R-:W-:Y:S01]  /*7170*/  LOP3.LUT R19, R21.reuse, 0x38, RZ, 0xfc, !PT ;  /* 0x0000003815137812 */ /* 0x040fe200078efcff */
[----:B------:R-:W-:Y:S02]  /*7180*/  IMAD.MOV R18, RZ, RZ, -R18 ;  /* 0x000000ffff127224 */ /* 0x000fe400078e0a12 */
[----:B------:R-:W-:Y:S01]  /*7190*/  @!P3 IMAD.IADD R12, R12, 0x1, -R4 ;  /* 0x000000010c0cb824 */ /* 0x000fe200078e0a04 */
[C---:B------:R-:W-:Y:S01]  /*71a0*/  ISETP.GT.U32.AND P3, PT, R4.reuse, R13, PT ;  /* 0x0000000d0400720c */ /* 0x040fe20003f64070 */
[----:B------:R-:W-:Y:S01]  /*71b0*/  IMAD R14, R4, R18, R14 ;  /* 0x00000012040e7224 */ /* 0x000fe200078e020e */
[----:B------:R-:W-:Y:S01]  /*71c0*/  LOP3.LUT R18, R21, 0x34, RZ, 0xfc, !PT ;  /* 0x0000003415127812 */ /* 0x000fe200078efcff */
[----:B------:R-:W-:-:S04]  /*71d0*/  IMAD.HI.U32 R17, R23, R15, RZ ;  /* 0x0000000f17117227 */ /* 0x000fc800078e00ff */
[----:B------:R-:W-:Y:S01]  /*71e0*/  @!P4 IMAD.MOV R10, RZ, RZ, -R10 ;  /* 0x000000ffff0ac224 */ /* 0x000fe200078e0a0a */
[C---:B------:R-:W-:Y:S01]  /*71f0*/  ISETP.GT.U32.AND P4, PT, R4.reuse, R14, PT ;  /* 0x0000000e0400720c */ /* 0x040fe20003f84070 */
[----:B------:R-:W-:Y:S02]  /*7200*/  IMAD.MOV R17, RZ, RZ, -R17 ;  /* 0x000000ffff117224 */ /* 0x000fe400078e0a11 */
[----:B------:R-:W-:Y:S01]  /*7210*/  @!P2 IMAD.MOV R7, RZ, RZ, -R7 ;  /* 0x000000ffff07a224 */ /* 0x000fe200078e0a07 */
[C---:B------:R-:W-:Y:S01]  /*7220*/  ISETP.GT.U32.AND P2, PT, R4.reuse, R11, PT ;  /* 0x0000000b0400720c */ /* 0x040fe20003f44070 */
[----:B------:R-:W-:Y:S01]  /*7230*/  @!P6 IMAD.MOV R9, RZ, RZ, -R9 ;  /* 0x000000ffff09e224 */ /* 0x000fe200078e0a09 */
[C---:B------:R-:W-:Y:S01]  /*7240*/  ISETP.GT.U32.AND P6, PT, R4.reuse, R12, PT ;  /* 0x0000000c0400720c */ /* 0x040fe20003fc4070 */
[----:B------:R-:W-:Y:S01]  /*7250*/  IMAD R15, R4, R17, R15 ;  /* 0x00000011040f7224 */ /* 0x000fe200078e020f */
[----:B------:R-:W-:Y:S01]  /*7260*/  IABS R17, R19 ;  /* 0x0000001300117213 */ /* 0x000fe20000000000 */
[----:B------:R-:W-:Y:S01]  /*7270*/  @!P3 IMAD.IADD R13, R13, 0x1, -R4 ;  /* 0x000000010d0db824 */ /* 0x000fe200078e0a04 */
[----:B------:R-:W-:Y:S01]  /*7280*/  ISETP.GE.AND P3, PT, R16, RZ, PT ;  /* 0x000000ff1000720c */ /* 0x000fe20003f66270 */
[----:B------:R-:W-:Y:S01]  /*7290*/  STL [R1+0x13ec], R7 ;  /* 0x0013ec0701007387 */ /* 0x000fe20000100800 */
[----:B------:R-:W-:Y:S01]  /*72a0*/  LOP3.LUT R16, R21, 0x30, RZ, 0xfc, !PT ;  /* 0x0000003015107812 */ /* 0x000fe200078efcff */
[----:B------:R-:W-:-:S02]  /*72b0*/  IMAD.HI.U32 R24, R23, R17, RZ ;  /* 0x0000001117187227 */ /* 0x000fc400078e00ff */
[----:B------:R0:W-:Y:S02]  /*72c0*/  STL [R1+0x13f0], R9 ;  /* 0x0013f00901007387 */ /* 0x0001e40000100800 */
[----:B------:R-:W-:Y:S01]  /*72d0*/  @!P4 IMAD.IADD R14, R14, 0x1, -R4 ;  /* 0x000000010e0ec824 */ /* 0x000fe200078e0a04 */
[----:B------:R-:W-:Y:S01]  /*72e0*/  ISETP.GT.U32.AND P4, PT, R4, R13, PT ;  /* 0x0000000d0400720c */ /* 0x000fe20003f84070 */
[----:B------:R-:W-:Y:S01]  /*72f0*/  IMAD.MOV R24, RZ, RZ, -R24 ;  /* 0x000000ffff187224 */ /* 0x000fe200078e0a18 */
[----:B------:R1:W-:Y:S01]  /*7300*/  STL [R1+0x13f4], R10 ;  /* 0x0013f40a01007387 */ /* 0x0003e20000100800 */
[--C-:B------:R-:W-:Y:S01]  /*7310*/  @!P2 IMAD.IADD R11, R11, 0x1, -R4.reuse ;  /* 0x000000010b0ba824 */ /* 0x100fe200078e0a04 */
[----:B------:R-:W-:Y:S01]  /*7320*/  ISETP.GE.AND P2, PT, R20, RZ, PT ;  /* 0x000000ff1400720c */ /* 0x000fe20003f46270 */
[----:B------:R-:W-:Y:S01]  /*7330*/  @!P6 IMAD.IADD R12, R12, 0x1, -R4 ;  /* 0x000000010c0ce824 */ /* 0x000fe200078e0a04 */
[----:B------:R-:W-:Y:S01]  /*7340*/  IABS R20, R18 ;  /* 0x0000001200147213 */ /* 0x000fe20000000000 */
[C---:B------:R-:W-:Y:S01]  /*7350*/  IMAD R17, R4.reuse, R24, R17 ;  /* 0x0000001804117224 */ /* 0x040fe200078e0211 */
[----:B------:R-:W-:Y:S01]  /*7360*/  IABS R24, R16 ;  /* 0x0000001000187213 */ /* 0x000fe20000000000 */
[----:B------:R-:W-:Y:S01]  /*7370*/  @!P1 IMAD.MOV R11, RZ, RZ, -R11 ;  /* 0x000000ffff0b9224 */ /* 0x000fe200078e0a0b */
[C---:B------:R-:W-:Y:S01]  /*7380*/  ISETP.GT.U32.AND P1, PT, R4.reuse, R14, PT ;  /* 0x0000000e0400720c */ /* 0x040fe20003f24070 */
[----:B------:R-:W-:Y:S01]  /*7390*/  @!P0 IMAD.MOV R12, RZ, RZ, -R12 ;  /* 0x000000ffff0c8224 */ /* 0x000fe200078e0a0c */
[C---:B------:R-:W-:Y:S01]  /*73a0*/  ISETP.GT.U32.AND P0, PT, R4.reuse, R17, PT ;  /* 0x000000110400720c */ /* 0x040fe20003f04070 */
[----:B------:R-:W-:Y:S01]  /*73b0*/  @!P4 IMAD.IADD R13, R13, 0x1, -R4 ;  /* 0x000000010d0dc824 */ /* 0x000fe200078e0a04 */
[----:B------:R-:W-:Y:S01]  /*73c0*/  ISETP.GT.U32.AND P6, PT, R4, R15, PT ;  /* 0x0000000f0400720c */ /* 0x000fe20003fc4070 */
[----:B------:R-:W-:Y:S01]  /*73d0*/  IMAD.HI.U32 R22, R23, R20, RZ ;  /* 0x0000001417167227 */ /* 0x000fe200078e00ff */
[----:B------:R-:W-:Y:S01]  /*73e0*/  ISETP.GE.AND P4, PT, R19, RZ, PT ;  /* 0x000000ff1300720c */ /* 0x000fe20003f86270 */
[----:B------:R2:W-:Y:S01]  /*73f0*/  STL [R1+0x13f8], R11 ;  /* 0x0013f80b01007387 */ /* 0x0005e20000100800 */
[C---:B0-----:R-:W-:Y:S01]  /*7400*/  LOP3.LUT R9, R21.reuse, 0xc, RZ, 0xfc, !PT ;  /* 0x0000000c15097812 */ /* 0x041fe200078efcff */
[----:B------:R-:W-:Y:S01]  /*7410*/  IMAD.MOV.U32 R19, RZ, RZ, R24 ;  /* 0x000000ffff137224 */ /* 0x000fe200078e0018 */
[----:B------:R-:W-:Y:S01]  /*7420*/  LOP3.LUT R24, R21, 0x2c, RZ, 0xfc, !PT ;  /* 0x0000002c15187812 */ /* 0x000fe200078efcff */
[----:B------:R-:W-:Y:S01]  /*7430*/  IMAD.MOV R22, RZ, RZ, -R22 ;  /* 0x000000ffff167224 */ /* 0x000fe200078e0a16 */
[----:B------:R0:W-:Y:S01]  /*7440*/  STL [R1+0x13fc], R12 ;  /* 0x0013fc0c01007387 */ /* 0x0001e20000100800 */
[----:B------:R-:W-:Y:S01]  /*7450*/  IMAD.HI.U32 R25, R23, R19, RZ ;  /* 0x0000001317197227 */ /* 0x000fe200078e00ff */
[----:B-1----:R-:W-:-:S02]  /*7460*/  LOP3.LUT R10, R21, 0x10, RZ, 0xfc, !PT ;  /* 0x00000010150a7812 */ /* 0x002fc400078efcff */
[----:B------:R-:W-:Y:S01]  /*7470*/  LOP3.LUT R7, R21, 0x4, RZ, 0xfc, !PT ;  /* 0x0000000415077812 */ /* 0x000fe200078efcff */
[----:B------:R-:W-:Y:S01]  /*7480*/  @!P1 IMAD.IADD R14, R14, 0x1, -R4 ;  /* 0x000000010e0e9824 */ /* 0x000fe200078e0a04 */
[----:B------:R-:W-:Y:S01]  /*7490*/  ISETP.GE.AND P1, PT, R18, RZ, PT ;  /* 0x000000ff1200720c */ /* 0x000fe20003f26270 */
[----:B------:R-:W-:Y:S01]  /*74a0*/  IMAD R18, R4, R22, R20 ;  /* 0x0000001604127224 */ /* 0x000fe200078e0214 */
[----:B------:R-:W-:Y:S01]  /*74b0*/  IABS R20, R24 ;  /* 0x0000001800147213 */ /* 0x000fe20000000000 */
[--C-:B------:R-:W-:Y:S01]  /*74c0*/  @!P0 IMAD.IADD R17, R17, 0x1, -R4.reuse ;  /* 0x0000000111118824 */ /* 0x100fe200078e0a04 */
[----:B------:R-:W-:Y:S01]  /*74d0*/  ISETP.GE.AND P0, PT, R16, RZ, PT ;  /* 0x000000ff1000720c */ /* 0x000fe20003f06270 */
[----:B------:R-:W-:Y:S01]  /*74e0*/  IMAD.MOV R25, RZ, RZ, -R25 ;  /* 0x000000ffff197224 */ /* 0x000fe200078e0a19 */
[----:B------:R-:W-:Y:S01]  /*74f0*/  LOP3.LUT R16, R21, 0x24, RZ, 0xfc, !PT ;  /* 0x0000002415107812 */ /* 0x000fe200078efcff */
[----:B------:R-:W-:Y:S01]  /*7500*/  @!P6 IMAD.IADD R15, R15, 0x1, -R4 ;  /* 0x000000010f0fe824 */ /* 0x000fe200078e0a04 */
[----:B------:R-:W-:Y:S01]  /*7510*/  IABS R22, R26 ;  /* 0x0000001a00167213 */ /* 0x000fe20000000000 */
[----:B------:R-:W-:Y:S01]  /*7520*/  @!P5 IMAD.MOV R13, RZ, RZ, -R13 ;  /* 0x000000ffff0dd224 */ /* 0x000fe200078e0a0d */
[C---:B------:R-:W-:Y:S01]  /*7530*/  ISETP.GT.U32.AND P5, PT, R4.reuse, R17, PT ;  /* 0x000000110400720c */ /* 0x040fe20003fa4070 */
[C---:B------:R-:W-:Y:S01]  /*7540*/  IMAD R19, R4.reuse, R25, R19 ;  /* 0x0000001904137224 */ /* 0x040fe200078e0213 */
[C---:B------:R-:W-:Y:S01]  /*7550*/  ISETP.GT.U32.AND P6, PT, R4.reuse, R15, PT ;  /* 0x0000000f0400720c */ /* 0x040fe20003fc4070 */
[----:B------:R-:W-:Y:S01]  /*7560*/  IMAD.HI.U32 R25, R23, R20, RZ ;  /* 0x0000001417197227 */ /* 0x000fe200078e00ff */
[----:B------:R-:W-:Y:S01]  /*7570*/  IABS R28, R16 ;  /* 0x00000010001c7213 */ /* 0x000fe20000000000 */
[----:B------:R-:W-:Y:S01]  /*7580*/  STL [R1+0x1400], R13 ;  /* 0x0014000d01007387 */ /* 0x000fe20000100800 */
[----:B--2---:R-:W-:Y:S01]  /*7590*/  LOP3.LUT R11, R21, 0x14, RZ, 0xfc, !PT ;  /* 0x00000014150b7812 */ /* 0x004fe200078efcff */
[----:B------:R-:W-:Y:S01]  /*75a0*/  IMAD.MOV R25, RZ, RZ, -R25 ;  /* 0x000000ffff197224 */ /* 0x000fe200078e0a19 */
[----:B0-----:R-:W-:Y:S01]  /*75b0*/  IABS R12, R7 ;  /* 0x00000007000c7213 */ /* 0x001fe20000000000 */
[----:B------:R-:W-:Y:S01]  /*75c0*/  @!P2 IMAD.MOV R14, RZ, RZ, -R14 ;  /* 0x000000ffff0ea224 */ /* 0x000fe200078e0a0e */
[C---:B------:R-:W-:Y:S01]  /*75d0*/  ISETP.GT.U32.AND P2, PT, R4.reuse, R19, PT ;  /* 0x000000130400720c */ /* 0x040fe20003f44070 */
[C---:B------:R-:W-:Y:S01]  /*75e0*/  IMAD R20, R4.reuse, R25, R20 ;  /* 0x0000001904147224 */ /* 0x040fe200078e0214 */
[----:B------:R-:W-:Y:S01]  /*75f0*/  IABS R27, R11 ;  /* 0x0000000b001b7213 */ /* 0x000fe20000000000 */
[--C-:B------:R-:W-:Y:S01]  /*7600*/  @!P5 IMAD.IADD R17, R17, 0x1, -R4.reuse ;  /* 0x000000011111d824 */ /* 0x100fe200078e0a04 */
[----:B------:R0:W-:Y:S01]  /*7610*/  STL [R1+0x1404], R14 ;  /* 0x0014040e01007387 */ /* 0x0001e20000100800 */
[----:B------:R-:W-:Y:S01]  /*7620*/  @!P6 IMAD.IADD R15, R15, 0x1, -R4 ;  /* 0x000000010f0fe824 */ /* 0x000fe200078e0a04 */
[C---:B------:R-:W-:Y:S01]  /*7630*/  ISETP.GT.U32.AND P5, PT, R4.reuse, R20, PT ;  /* 0x000000140400720c */ /* 0x040fe20003fa4070 */
[----:B------:R-:W-:Y:S01]  /*7640*/  IMAD.HI.U32 R25, R23, R28, RZ ;  /* 0x0000001c17197227 */ /* 0x000fe200078e00ff */
[----:B------:R-:W-:-:S03]  /*7650*/  ISETP.GT.U32.AND P6, PT, R4, R18, PT ;  /* 0x000000120400720c */ /* 0x000fc60003fc4070 */
[----:B------:R-:W-:Y:S01]  /*7660*/  @!P3 IMAD.MOV R15, RZ, RZ, -R15 ;  /* 0x000000ffff0fb224 */ /* 0x000fe200078e0a0f */
[----:B------:R-:W-:Y:S01]  /*7670*/  ISETP.GE.AND P3, PT, R24, RZ, PT ;  /* 0x000000ff1800720c */ /* 0x000fe20003f66270 */
[--C-:B------:R-:W-:Y:S02]  /*7680*/  @!P2 IMAD.IADD R19, R19, 0x1, -R4.reuse ;  /* 0x000000011313a824 */ /* 0x100fe400078e0a04 */
[----:B------:R-:W-:Y:S01]  /*7690*/  IMAD.HI.U32 R24, R23, R22, RZ ;  /* 0x0000001617187227 */ /* 0x000fe200078e00ff */
[----:B------:R1:W-:Y:S02]  /*76a0*/  STL [R1+0x1408], R15 ;  /* 0x0014080f01007387 */ /* 0x0003e40000100800 */
[----:B------:R-:W-:Y:S01]  /*76b0*/  ISETP.GT.U32.AND P2, PT, R4, R19, PT ;  /* 0x000000130400720c */ /* 0x000fe20003f44070 */
[--C-:B------:R-:W-:Y:S02]  /*76c0*/  @!P5 IMAD.IADD R20, R20, 0x1, -R4.reuse ;  /* 0x000000011414d824 */ /* 0x100fe400078e0a04 */
[----:B------:R-:W-:-:S02]  /*76d0*/  @!P6 IMAD.IADD R18, R18, 0x1, -R4 ;  /* 0x000000011212e824 */ /* 0x000fc400078e0a04 */
[----:B------:R-:W-:Y:S01]  /*76e0*/  IMAD.MOV R24, RZ, RZ, -R24 ;  /* 0x000000ffff187224 */ /* 0x000fe200078e0a18 */
[C---:B------:R-:W-:Y:S01]  /*76f0*/  ISETP.GT.U32.AND P5, PT, R4.reuse, R20, PT ;  /* 0x000000140400720c */ /* 0x040fe20003fa4070 */
[----:B------:R-:W-:Y:S01]  /*7700*/  IMAD.MOV R25, RZ, RZ, -R25 ;  /* 0x000000ffff197224 */ /* 0x000fe200078e0a19 */
[C---:B------:R-:W-:Y:S01]  /*7710*/  ISETP.GT.U32.AND P6, PT, R4.reuse, R18, PT ;  /* 0x000000120400720c */ /* 0x040fe20003fc4070 */
[C---:B------:R-:W-:Y:S01]  /*7720*/  IMAD R22, R4.reuse, R24, R22 ;  /* 0x0000001804167224 */ /* 0x040fe200078e0216 */
[C---:B------:R-:W-:Y:S01]  /*7730*/  LOP3.LUT R24, R21.reuse, 0x18, RZ, 0xfc, !PT ;  /* 0x0000001815187812 */ /* 0x040fe200078efcff */
[----:B------:R-:W-:Y:S01]  /*7740*/  IMAD R28, R4, R25, R28 ;  /* 0x00000019041c7224 */ /* 0x000fe200078e021c */
[----:B------:R-:W-:Y:S01]  /*7750*/  LOP3.LUT R25, R21, 0x20, RZ, 0xfc, !PT ;  /* 0x0000002015197812 */ /* 0x000fe200078efcff */
[--C-:B------:R-:W-:Y:S02]  /*7760*/  @!P2 IMAD.IADD R19, R19, 0x1, -R4.reuse ;  /* 0x000000011313a824 */ /* 0x100fe400078e0a04 */
[----:B------:R-:W-:Y:S01]  /*7770*/  @!P4 IMAD.MOV R17, RZ, RZ, -R17 ;  /* 0x000000ffff11c224 */ /* 0x000fe200078e0a11 */
[----:B------:R-:W-:Y:S01]  /*7780*/  ISETP.GE.AND P4, PT, R16, RZ, PT ;  /* 0x000000ff1000720c */ /* 0x000fe20003f86270 */
[----:B------:R-:W-:Y:S01]  /*7790*/  @!P0 IMAD.MOV R19, RZ, RZ, -R19 ;  /* 0x000000ffff138224 */ /* 0x000fe200078e0a13 */
[----:B------:R-:W-:Y:S01]  /*77a0*/  ISETP.GT.U32.AND P0, PT, R4, R28, PT ;  /* 0x0000001c0400720c */ /* 0x000fe20003f04070 */
[--C-:B------:R-:W-:Y:S01]  /*77b0*/  @!P5 IMAD.IADD R20, R20, 0x1, -R4.reuse ;  /* 0x000000011414d824 */ /* 0x100fe200078e0a04 */
[----:B------:R-:W-:Y:S01]  /*77c0*/  ISETP.GT.U32.AND P5, PT, R4, R22, PT ;  /* 0x000000160400720c */ /* 0x000fe20003fa4070 */
[----:B------:R-:W-:Y:S01]  /*77d0*/  @!P6 IMAD.IADD R18, R18, 0x1, -R4 ;  /* 0x000000011212e824 */ /* 0x000fe200078e0a04 */
[----:B------:R-:W-:Y:S01]  /*77e0*/  ISETP.GE.AND P6, PT, R26, RZ, PT ;  /* 0x000000ff1a00720c */ /* 0x000fe20003fc6270 */
[----:B------:R-:W-:Y:S01]  /*77f0*/  @!P3 IMAD.MOV R20, RZ, RZ, -R20 ;  /* 0x000000ffff14b224 */ /* 0x000fe200078e0a14 */
[----:B------:R-:W-:Y:S01]  /*7800*/  IABS R26, R24 ;  /* 0x00000018001a7213 */ /* 0x000fe20000000000 */
[----:B------:R-:W-:Y:S01]  /*7810*/  @!P1 IMAD.MOV R18, RZ, RZ, -R18 ;  /* 0x000000ffff129224 */ /* 0x000fe200078e0a12 */
[----:B------:R-:W-:Y:S01]  /*7820*/  ISETP.GE.AND P1, PT, R25, RZ, PT ;  /* 0x000000ff1900720c */ /* 0x000fe20003f26270 */
[----:B------:R-:W-:Y:S01]  /*7830*/  IMAD R0, R0, UR6, RZ ;  /* 0x0000000600007c24 */ /* 0x000fe2000f8e02ff */
[----:B------:R-:W-:Y:S01]  /*7840*/  IABS R25, R25 ;  /* 0x0000001900197213 */ /* 0x000fe20000000000 */
[----:B------:R-:W-:Y:S01]  /*7850*/  IMAD.MOV.U32 R6, RZ, RZ, R26 ;  /* 0x000000ffff067224 */ /* 0x000fe200078e001a */
[----:B------:R-:W-:Y:S01]  /*7860*/  LOP3.LUT R16, R21, 0x1c, RZ, 0xfc, !PT ;  /* 0x0000001c15107812 */ /* 0x000fe200078efcff */
[--C-:B------:R-:W-:Y:S01]  /*7870*/  @!P0 IMAD.IADD R28, R28, 0x1, -R4.reuse ;  /* 0x000000011c1c8824 */ /* 0x100fe200078e0a04 */
[----:B------:R-:W-:Y:S01]  /*7880*/  ISETP.GE.AND P3, PT, R24, RZ, PT ;  /* 0x000000ff1800720c */ /* 0x000fe20003f66270 */
[----:B------:R-:W-:Y:S01]  /*7890*/  @!P5 IMAD.IADD R22, R22, 0x1, -R4 ;  /* 0x000000011616d824 */ /* 0x000fe200078e0a04 */
[----:B------:R-:W-:Y:S01]  /*78a0*/  ISETP.GE.AND P2, PT, R16, RZ, PT ;  /* 0x000000ff1000720c */ /* 0x000fe20003f46270 */
[C---:B------:R-:W-:Y:S01]  /*78b0*/  IMAD.HI.U32 R26, R23.reuse, R25, RZ ;  /* 0x00000019171a7227 */ /* 0x040fe200078e00ff */
[----:B------:R-:W-:Y:S01]  /*78c0*/  IABS R16, R16 ;  /* 0x0000001000107213 */ /* 0x000fe20000000000 */
[----:B------:R2:W-:Y:S01]  /*78d0*/  STL [R1+0x140c], R17 ;  /* 0x00140c1101007387 */ /* 0x0005e20000100800 */
[C---:B------:R-:W-:Y:S01]  /*78e0*/  ISETP.GT.U32.AND P5, PT, R4.reuse, R22, PT ;  /* 0x000000160400720c */ /* 0x040fe20003fa4070 */
[----:B------:R-:W-:Y:S01]  /*78f0*/  IMAD.MOV R26, RZ, RZ, -R26 ;  /* 0x000000ffff1a7224 */ /* 0x000fe200078e0a1a */
[C---:B------:R-:W-:Y:S01]  /*7900*/  ISETP.GT.U32.AND P0, PT, R4.reuse, R28, PT ;  /* 0x0000001c0400720c */ /* 0x040fe20003f04070 */
[C---:B------:R-:W-:Y:S01]  /*7910*/  IMAD.HI.U32 R29, R23.reuse, R6, RZ ;  /* 0x00000006171d7227 */ /* 0x040fe200078e00ff */
[----:B------:R-:W-:Y:S03]  /*7920*/  STL [R1+0x1410], R18 ;  /* 0x0014101201007387 */ /* 0x000fe60000100800 */
[----:B------:R-:W-:Y:S01]  /*7930*/  IMAD R24, R4, R26, R25 ;  /* 0x0000001a04187224 */ /* 0x000fe200078e0219 */
[----:B------:R-:W-:Y:S01]  /*7940*/  STL [R1+0x1414], R19 ;  /* 0x0014141301007387 */ /* 0x000fe20000100800 */
[----:B------:R-:W-:-:S03]  /*7950*/  IMAD.HI.U32 R25, R23, R16, RZ ;  /* 0x0000001017197227 */ /* 0x000fc600078e00ff */
[----:B------:R-:W-:Y:S01]  /*7960*/  STL [R1+0x1418], R20 ;  /* 0x0014181401007387 */ /* 0x000fe20000100800 */
[----:B------:R-:W-:Y:S02]  /*7970*/  IMAD.MOV R25, RZ, RZ, -R25 ;  /* 0x000000ffff197224 */ /* 0x000fe400078e0a19 */
[----:B------:R-:W-:Y:S01]  /*7980*/  @!P5 IMAD.IADD R22, R22, 0x1, -R4 ;  /* 0x000000011616d824 */ /* 0x000fe200078e0a04 */
[C---:B------:R-:W-:Y:S01]  /*7990*/  ISETP.GT.U32.AND P5, PT, R4.reuse, R24, PT ;  /* 0x000000180400720c */ /* 0x040fe20003fa4070 */
[----:B------:R-:W-:Y:S02]  /*79a0*/  IMAD R25, R4, R25, R16 ;  /* 0x0000001904197224 */ /* 0x000fe400078e0210 */
[----:B------:R-:W-:Y:S02]  /*79b0*/  @!P0 IMAD.IADD R28, R28, 0x1, -R4 ;  /* 0x000000011c1c8824 */ /* 0x000fe400078e0a04 */
[----:B------:R-:W-:Y:S01]  /*79c0*/  IMAD.HI.U32 R26, R23, R27, RZ ;  /* 0x0000001b171a7227 */ /* 0x000fe200078e00ff */
[----:B------:R-:W-:-:S03]  /*79d0*/  ISETP.GT.U32.AND P0, PT, R4, R25, PT ;  /* 0x000000190400720c */ /* 0x000fc60003f04070 */
[----:B------:R-:W-:Y:S02]  /*79e0*/  IMAD.MOV R29, RZ, RZ, -R29 ;  /* 0x000000ffff1d7224 */ /* 0x000fe400078e0a1d */
[----:B------:R-:W-:Y:S02]  /*79f0*/  IMAD.MOV R26, RZ, RZ, -R26 ;  /* 0x000000ffff1a7224 */ /* 0x000fe400078e0a1a */
[----:B------:R-:W-:Y:S02]  /*7a00*/  @!P5 IMAD.IADD R24, R24, 0x1, -R4 ;  /* 0x000000011818d824 */ /* 0x000fe400078e0a04 */
[C---:B------:R-:W-:Y:S01]  /*7a10*/  IMAD R29, R4.reuse, R29, R6 ;  /* 0x0000001d041d7224 */ /* 0x040fe200078e0206 */
[----:B------:R-:W-:Y:S01]  /*7a20*/  LOP3.LUT R6, R21, 0x8, RZ, 0xfc, !PT ;  /* 0x0000000815067812 */ /* 0x000fe200078efcff */
[C---:B------:R-:W-:Y:S01]  /*7a30*/  IMAD R16, R4.reuse, R26, R27 ;  /* 0x0000001a04107224 */ /* 0x040fe200078e021b */
[----:B------:R-:W-:Y:S01]  /*7a40*/  IABS R26, R9 ;  /* 0x00000009001a7213 */ /* 0x000fe20000000000 */
[----:B------:R-:W-:Y:S01]  /*7a50*/  @!P0 IMAD.IADD R25, R25, 0x1, -R4 ;  /* 0x0000000119198824 */ /* 0x000fe200078e0a04 */
[C---:B------:R-:W-:Y:S01]  /*7a60*/  ISETP.GT.U32.AND P0, PT, R4.reuse, R24, PT ;  /* 0x000000180400720c */ /* 0x040fe20003f04070 */
[----:B0-----:R-:W-:Y:S01]  /*7a70*/  IMAD R14, RZ, RZ, -UR6 ;  /* 0x80000006ff0e7e24 */ /* 0x001fe2000f8e02ff */
[----:B------:R-:W-:Y:S01]  /*7a80*/  IABS R27, R6 ;  /* 0x00000006001b7213 */ /* 0x000fe20000000000 */
[----:B-1----:R-:W-:Y:S01]  /*7a90*/  IMAD.HI.U32 R15, R23, R26, RZ ;  /* 0x0000001a170f7227 */ /* 0x002fe200078e00ff */
[----:B------:R-:W-:-:S02]  /*7aa0*/  ISETP.GT.U32.AND P5, PT, R4, R29, PT ;  /* 0x0000001d0400720c */ /* 0x000fc40003fa4070 */
[----:B------:R-:W-:Y:S01]  /*7ab0*/  IABS R21, R10 ;  /* 0x0000000a00157213 */ /* 0x000fe20000000000 */
[----:B------:R-:W-:Y:S01]  /*7ac0*/  @!P6 IMAD.MOV R22, RZ, RZ, -R22 ;  /* 0x000000ffff16e224 */ /* 0x000fe200078e0a16 */
[----:B------:R-:W-:Y:S01]  /*7ad0*/  ISETP.GT.U32.AND P6, PT, R4, R25, PT ;  /* 0x000000190400720c */ /* 0x000fe20003fc4070 */
[----:B------:R-:W-:-:S04]  /*7ae0*/  IMAD.HI.U32 R13, R23, R27, RZ ;  /* 0x0000001b170d7227 */ /* 0x000fc800078e00ff */
[----:B------:R-:W-:Y:S02]  /*7af0*/  IMAD.MOV R15, RZ, RZ, -R15 ;  /* 0x000000ffff0f7224 */ /* 0x000fe400078e0a0f */
[----:B------:R-:W-:Y:S02]  /*7b00*/  IMAD R0, R14, 0x2, R0 ;  /* 0x000000020e007824 */ /* 0x000fe400078e0200 */
[----:B------:R-:W-:Y:S02]  /*7b10*/  IMAD.MOV R13, RZ, RZ, -R13 ;  /* 0x000000ffff0d7224 */ /* 0x000fe400078e0a0d */
[----:B------:R-:W-:Y:S01]  /*7b20*/  IMAD R26, R4, R15, R26 ;  /* 0x0000000f041a7224 */ /* 0x000fe200078e021a */
[----:B------:R0:W-:Y:S01]  /*7b30*/  STL [R1+0x254], R0 ;  /* 0x0002540001007387 */ /* 0x0001e20000100800 */
[----:B------:R-:W-:Y:S01]  /*7b40*/  @!P0 IMAD.IADD R24, R24, 0x1, -R4 ;  /* 0x0000000118188824 */ /* 0x000fe200078e0a04 */
[C---:B------:R-:W-:Y:S01]  /*7b50*/  ISETP.GT.U32.AND P0, PT, R4.reuse, R16, PT ;  /* 0x000000100400720c */ /* 0x040fe20003f04070 */
[----:B------:R-:W-:-:S02]  /*7b60*/  IMAD R27, R4, R13, R27 ;  /* 0x0000000d041b7224 */ /* 0x000fc400078e021b */
[----:B------:R-:W-:Y:S01]  /*7b70*/  @!P1 IMAD.MOV R24, RZ, RZ, -R24 ;  /* 0x000000ffff189224 */ /* 0x000fe200078e0a18 */
[C---:B------:R-:W-:Y:S01]  /*7b80*/  ISETP.GT.U32.AND P1, PT, R4.reuse, R26, PT ;  /* 0x0000001a0400720c */ /* 0x040fe20003f24070 */
[----:B------:R-:W-:Y:S01]  /*7b90*/  @!P6 IMAD.IADD R25, R25, 0x1, -R4 ;  /* 0x000000011919e824 */ /* 0x000fe200078e0a04 */
[----:B------:R-:W-:Y:S01]  /*7ba0*/  ISETP.GT.U32.AND P6, PT, R4, R27, PT ;  /* 0x0000001b0400720c */ /* 0x000fe20003fc4070 */
[----:B--2---:R-:W-:-:S04]  /*7bb0*/  IMAD.HI.U32 R17, R23, R21, RZ ;  /* 0x0000001517117227 */ /* 0x004fc800078e00ff */
[----:B0-----:R-:W-:Y:S02]  /*7bc0*/  IMAD R0, R14, 0x2, R0 ;  /* 0x000000020e007824 */ /* 0x001fe400078e0200 */
[----:B------:R-:W-:-:S03]  /*7bd0*/  IMAD.HI.U32 R13, R23, R12, RZ ;  /* 0x0000000c170d7227 */ /* 0x000fc600078e00ff */
[----:B------:R0:W-:Y:S01]  /*7be0*/  STL [R1+0x258], R0 ;  /* 0x0002580001007387 */ /* 0x0001e20000100800 */
[----:B------:R-:W-:Y:S02]  /*7bf0*/  IMAD.MOV.U32 R23, RZ, RZ, R28 ;  /* 0x000000ffff177224 */ /* 0x000fe400078e001c */
[--C-:B------:R-:W-:Y:S02]  /*7c00*/  @!P5 IMAD.IADD R29, R29, 0x1, -R4.reuse ;  /* 0x000000011d1dd824 */ /* 0x100fe400078e0a04 */
[----:B------:R-:W-:Y:S02]  /*7c10*/  @!P4 IMAD.MOV R23, RZ, RZ, -R23 ;  /* 0x000000ffff17c224 */ /* 0x000fe400078e0a17 */
[--C-:B------:R-:W-:Y:S01]  /*7c20*/  @!P1 IMAD.IADD R26, R26, 0x1, -R4.reuse ;  /* 0x000000011a1a9824 */ /* 0x100fe200078e0a04 */
[----:B------:R-:W-:Y:S01]  /*7c30*/  ISETP.GT.U32.AND P5, PT, R4, R29, PT ;  /* 0x0000001d0400720c */ /* 0x000fe20003fa4070 */
[----:B------:R-:W-:Y:S02]  /*7c40*/  @!P6 IMAD.IADD R27, R27, 0x1, -R4 ;  /* 0x000000011b1be824 */ /* 0x000fe400078e0a04 */
[----:B0-----:R-:W-:Y:S01]  /*7c50*/  IMAD R0, R14, 0x2, R0 ;  /* 0x000000020e007824 */ /* 0x001fe200078e0200 */
[----:B------:R-:W-:Y:S01]  /*7c60*/  ISETP.GT.U32.AND P6, PT, R4, R26, PT ;  /* 0x0000001a0400720c */ /* 0x000fe20003fc4070 */
[----:B------:R-:W-:-:S02]  /*7c70*/  IMAD.MOV R17, RZ, RZ, -R17 ;  /* 0x000000ffff117224 */ /* 0x000fc400078e0a11 */
[----:B------:R-:W-:Y:S01]  /*7c80*/  IMAD.MOV R28, RZ, RZ, -R13 ;  /* 0x000000ffff1c7224 */ /* 0x000fe200078e0a0d */
[----:B------:R0:W-:Y:S01]  /*7c90*/  STL [R1+0x224], R0 ;  /* 0x0002240001007387 */ /* 0x0001e20000100800 */
[C---:B------:R-:W-:Y:S02]  /*7ca0*/  IMAD R21, R4.reuse, R17, R21 ;  /* 0x0000001104157224 */ /* 0x040fe400078e0215 */
[C---:B------:R-:W-:Y:S01]  /*7cb0*/  IMAD R28, R4.reuse, R28, R12 ;  /* 0x0000001c041c7224 */ /* 0x040fe200078e020c */
[----:B------:R-:W-:Y:S01]  /*7cc0*/  STL [R1+0x141c], R22 ;  /* 0x00141c1601007387 */ /* 0x000fe20000100800 */
[----:B------:R-:W-:Y:S01]  /*7cd0*/  @!P5 IMAD.IADD R29, R29, 0x1, -R4 ;  /* 0x000000011d1dd824 */ /* 0x000fe200078e0a04 */
[C---:B------:R-:W-:Y:S01]  /*7ce0*/  ISETP.GT.U32.AND P4, PT, R4.reuse, R21, PT ;  /* 0x000000150400720c */ /* 0x040fe20003f84070 */
[----:B------:R-:W-:Y:S01]  /*7cf0*/  @!P2 IMAD.MOV R25, RZ, RZ, -R25 ;  /* 0x000000ffff19a224 */ /* 0x000fe200078e0a19 */
[----:B------:R-:W-:Y:S01]  /*7d00*/  STL [R1+0x1420], R23 ;  /* 0x0014201701007387 */ /* 0x000fe20000100800 */
[----:B------:R-:W-:Y:S01]  /*7d10*/  ISETP.GT.U32.AND P5, PT, R4, R28, PT ;  /* 0x0000001c0400720c */ /* 0x000fe20003fa4070 */
[----:B0-----:R-:W-:-:S02]  /*7d20*/  IMAD R0, R14, 0x2, R0 ;  /* 0x000000020e007824 */ /* 0x001fc400078e0200 */
[----:B------:R-:W-:Y:S01]  /*7d30*/  STL [R1+0x1424], R24 ;  /* 0x0014241801007387 */ /* 0x000fe20000100800 */
[--C-:B------:R-:W-:Y:S01]  /*7d40*/  @!P6 IMAD.IADD R26, R26, 0x1, -R4.reuse ;  /* 0x000000011a1ae824 */ /* 0x100fe200078e0a04 */
[----:B------:R-:W-:Y:S01]  /*7d50*/  ISETP.GE.AND P6, PT, R6, RZ, PT ;  /* 0x000000ff0600720c */ /* 0x000fe20003fc6270 */
[--C-:B------:R-:W-:Y:S01]  /*7d60*/  @!P0 IMAD.IADD R16, R16, 0x1, -R4.reuse ;  /* 0x0000000110108824 */ /* 0x100fe200078e0a04 */
[----:B------:R0:W-:Y:S01]  /*7d70*/  STL [R1+0x21c], R0 ;  /* 0x00021c0001007387 */ /* 0x0001e20000100800 */
[----:B------:R-:W-:Y:S02]  /*7d80*/  ISETP.GE.AND P0, PT, R11, RZ, PT ;  /* 0x000000ff0b00720c */ /* 0x000fe40003f06270 */
[--C-:B------:R-:W-:Y:S01]  /*7d90*/  @!P4 IMAD.IADD R21, R21, 0x1, -R4.reuse ;  /* 0x000000011515c824 */ /* 0x100fe200078e0a04 */
[----:B------:R-:W1:Y:S01]  /*7da0*/  S2R R6, SR_TID.X ;  /* 0x0000000000067919 */ /* 0x000e620000002100 */
[----:B------:R-:W-:Y:S01]  /*7db0*/  ISETP.GT.U32.AND P4, PT, R4, R16, PT ;  /* 0x000000100400720c */ /* 0x000fe20003f84070 */
[----:B------:R-:W-:Y:S01]  /*7dc0*/  @!P5 IMAD.IADD R28, R28, 0x1, -R4 ;  /* 0x000000011c1cd824 */ /* 0x000fe200078e0a04 */
[----:B------:R-:W-:-:S02]  /*7dd0*/  ISETP.GT.U32.AND P5, PT, R4, R27, PT ;  /* 0x0000001b0400720c */ /* 0x000fc40003fa4070 */
[----:B------:R-:W-:Y:S01]  /*7de0*/  ISETP.GT.U32.AND P1, PT, R4, R21, PT ;  /* 0x000000150400720c */ /* 0x000fe20003f24070 */
[----:B0-----:R-:W-:Y:S01]  /*7df0*/  IMAD R0, R14, 0x2, R0 ;  /* 0x000000020e007824 */ /* 0x001fe200078e0200 */
[----:B------:R-:W-:-:S04]  /*7e00*/  ISETP.GT.U32.AND P2, PT, R4, R28, PT ;  /* 0x0000001c0400720c */ /* 0x000fc80003f44070 */
[----:B------:R0:W-:Y:S03]  /*7e10*/  STL [R1+0x220], R0 ;  /* 0x0002200001007387 */ /* 0x0001e60000100800 */
[--C-:B------:R-:W-:Y:S01]  /*7e20*/  @!P4 IMAD.IADD R16, R16, 0x1, -R4.reuse ;  /* 0x000000011010c824 */ /* 0x100fe200078e0a04 */
[----:B------:R-:W-:Y:S01]  /*7e30*/  ISETP.GE.AND P4, PT, R10, RZ, PT ;  /* 0x000000ff0a00720c */ /* 0x000fe20003f86270 */
[--C-:B------:R-:W-:Y:S01]  /*7e40*/  @!P5 IMAD.IADD R27, R27, 0x1, -R4.reuse ;  /* 0x000000011b1bd824 */ /* 0x100fe200078e0a04 */
[----:B------:R-:W-:Y:S01]  /*7e50*/  ISETP.GE.AND P5, PT, R7, RZ, PT ;  /* 0x000000ff0700720c */ /* 0x000fe20003fa6270 */
[--C-:B------:R-:W-:Y:S01]  /*7e60*/  @!P1 IMAD.IADD R21, R21, 0x1, -R4.reuse ;  /* 0x0000000115159824 */ /* 0x100fe200078e0a04 */
[----:B------:R-:W-:Y:S01]  /*7e70*/  ISETP.GE.AND P1, PT, R9, RZ, PT ;  /* 0x000000ff0900720c */ /* 0x000fe20003f26270 */
[----:B------:R-:W-:Y:S02]  /*7e80*/  @!P2 IMAD.IADD R28, R28, 0x1, -R4 ;  /* 0x000000011c1ca824 */ /* 0x000fe400078e0a04 */
[----:B0-----:R-:W-:-:S02]  /*7e90*/  IMAD R0, R14, 0x2, R0 ;  /* 0x000000020e007824 */ /* 0x001fc400078e0200 */
[----:B------:R-:W-:-:S03]  /*7ea0*/  IMAD.MOV.U32 R4, RZ, RZ, R29 ;  /* 0x000000ffff047224 */ /* 0x000fc600078e001d */
[----:B------:R0:W-:Y:S01]  /*7eb0*/  STL [R1+0x228], R0 ;  /* 0x0002280001007387 */ /* 0x0001e20000100800 */
[----:B------:R-:W-:Y:S01]  /*7ec0*/  @!P3 IMAD.MOV R4, RZ, RZ, -R4 ;  /* 0x000000ffff04b224 */ /* 0x000fe200078e0a04 */
[----:B------:R-:W-:Y:S02]  /*7ed0*/  ISETP.NE.AND P3, PT, R3, RZ, PT ;  /* 0x000000ff0300720c */ /* 0x000fe40003f65270 */
[----:B-1----:R-:W-:Y:S01]  /*7ee0*/  LOP3.LUT R6, R6, 0x7f, RZ, 0xc0, !PT ;  /* 0x0000007f06067812 */ /* 0x002fe200078ec0ff */
[----:B0-----:R-:W-:-:S04]  /*7ef0*/  IMAD R0, R14, 0x2, R0 ;  /* 0x000000020e007824 */ /* 0x001fc800078e0200 */
[----:B------:R-:W-:Y:S01]  /*7f00*/  IMAD R6, R6, UR5, RZ ;  /* 0x0000000506067c24 */ /* 0x000fe2000f8e02ff */
[----:B------:R-:W-:Y:S01]  /*7f10*/  LOP3.LUT R29, RZ, R3, RZ, 0x33, !PT ;  /* 0x00000003ff1d7212 */ /* 0x000fe200078e33ff */
[----:B------:R-:W-:Y:S01]  /*7f20*/  @!P0 IMAD.MOV R16, RZ, RZ, -R16 ;  /* 0x000000ffff108224 */ /* 0x000fe200078e0a10 */
[----:B------:R0:W-:Y:S01]  /*7f30*/  STL [R1+0x22c], R0 ;  /* 0x00022c0001007387 */ /* 0x0001e20000100800 */
[----:B------:R-:W-:Y:S01]  /*7f40*/  @!P4 IMAD.MOV R21, RZ, RZ, -R21 ;  /* 0x000000ffff15c224 */ /* 0x000fe200078e0a15 */
[----:B------:R-:W1:Y:S01]  /*7f50*/  LDCU UR5, c[0x0][0x3b0] ;  /* 0x00007600ff0577ac */ /* 0x000e620008000800 */
[----:B0-----:R-:W-:-:S05]  /*7f60*/  IMAD R0, R14, 0x2, R0 ;  /* 0x000000020e007824 */ /* 0x001fca00078e0200 */
[----:B------:R0:W-:Y:S04]  /*7f70*/  STL [R1+0x230], R0 ;  /* 0x0002300001007387 */ /* 0x0001e80000100800 */
[----:B------:R-:W-:Y:S01]  /*7f80*/  STL [R1+0x1428], R25 ;  /* 0x0014281901007387 */ /* 0x000fe20000100800 */
[----:B0-----:R-:W-:-:S05]  /*7f90*/  IMAD R0, R14, 0x2, R0 ;  /* 0x000000020e007824 */ /* 0x001fca00078e0200 */
[----:B------:R0:W-:Y:S02]  /*7fa0*/  STL [R1+0x234], R0 ;  /* 0x0002340001007387 */ /* 0x0001e40000100800 */
[----:B0-----:R-:W-:-:S05]  /*7fb0*/  IMAD R0, R14, 0x2, R0 ;  /* 0x000000020e007824 */ /* 0x001fca00078e0200 */
[----:B------:R0:W-:Y:S02]  /*7fc0*/  STL [R1+0x238], R0 ;  /* 0x0002380001007387 */ /* 0x0001e40000100800 */
[----:B0-----:R-:W-:-:S05]  /*7fd0*/  IMAD R0, R14, 0x2, R0 ;  /* 0x000000020e007824 */ /* 0x001fca00078e0200 */
[----:B------:R0:W-:Y:S02]  /*7fe0*/  STL [R1+0x23c], R0 ;  /* 0x00023c0001007387 */ /* 0x0001e40000100800 */
[----:B0-----:R-:W-:-:S05]  /*7ff0*/  IMAD R0, R14, 0x2, R0 ;  /* 0x000000020e007824 */ /* 0x001fca00078e0200 */
[----:B------:R0:W-:Y:S04]  /*8000*/  STL [R1+0x240], R0 ;  /* 0x0002400001007387 */ /* 0x0001e80000100800 */
[----:B------:R-:W-:Y:S01]  /*8010*/  STL [R1+0x142c], R4 ;  /* 0x00142c0401007387 */ /* 0x000fe20000100800 */
[----:B0-----:R-:W-:-:S05]  /*8020*/  IMAD R0, R14, 0x2, R0 ;  /* 0x000000020e007824 */ /* 0x001fca00078e0200 */
[----:B------:R0:W-:Y:S01]  /*8030*/  STL [R1+0x244], R0 ;  /* 0x0002440001007387 */ /* 0x0001e20000100800 */
[----:B----4-:R-:W-:-:S03]  /*8040*/  IADD3 R3, P2, PT, R6, UR14, RZ ;  /* 0x0000000e06037c10 */ /* 0x010fc6000ff5e0ff */
[----:B------:R-:W2:Y:S01]  /*8050*/  LDL.LU R13, [R1] ;  /* 0x00000000010d7983 */ /* 0x000ea20000300800 */
[----:B0-----:R-:W-:-:S05]  /*8060*/  IMAD R0, R14, 0x2, R0 ;  /* 0x000000020e007824 */ /* 0x001fca00078e0200 */
[----:B------:R-:W-:Y:S04]  /*8070*/  STL [R1+0x24c], R0 ;  /* 0x00024c0001007387 */ /* 0x000fe80000100800 */
[----:B------:R-:W4:Y:S04]  /*8080*/  LDL.LU R12, [R1+0x40] ;  /* 0x00004000010c7983 */ /* 0x000f280000300800 */
[----:B------:R-:W5:Y:S04]  /*8090*/  LDL.LU R11, [R1+0x50] ;  /* 0x00005000010b7983 */ /* 0x000f680000300800 */
[----:B------:R-:W3:Y:S04]  /*80a0*/  LDL.LU R10, [R1+0x5c] ;  /* 0x00005c00010a7983 */ /* 0x000ee80000300800 */
[----:B------:R0:W-:Y:S04]  /*80b0*/  STL [R1+0x13a0], R3 ;  /* 0x0013a00301007387 */ /* 0x0001e80000100800 */
[----:B------:R-:W3:Y:S04]  /*80c0*/  LDL.LU R9, [R1+0x64] ;  /* 0x0000640001097983 */ /* 0x000ee80000300800 */
[----:B------:R-:W3:Y:S01]  /*80d0*/  LDL.LU R7, [R1+0x17c] ;  /* 0x00017c0001077983 */ /* 0x000ee20000300800 */
[----:B------:R-:W-:-:S02]  /*80e0*/  IMAD R4, R14, 0x2, R0 ;  /* 0x000000020e047824 */ /* 0x000fc400078e0200 */
[----:B------:R-:W-:Y:S01]  /*80f0*/  @!P1 IMAD.MOV R26, RZ, RZ, -R26 ;  /* 0x000000ffff1a9224 */ /* 0x000fe200078e0a1a */
[----:B------:R-:W3:Y:S01]  /*8100*/  LDL.LU R6, [R1+0x188] ;  /* 0x0001880001067983 */ /* 0x000ee20000300800 */
[----:B0-----:R-:W-:-:S03]  /*8110*/  IMAD R3, R14, 0x2, R4 ;  /* 0x000000020e037824 */ /* 0x001fc600078e0204 */
[----:B------:R0:W-:Y:S04]  /*8120*/  STL [R1+0x250], R4 ;  /* 0x0002500401007387 */ /* 0x0001e80000100800 */
[----:B------:R-:W3:Y:S01]  /*8130*/  LDL.LU R0, [R1+0x1a0] ;  /* 0x0001a00001007983 */ /* 0x000ee20000300800 */
[----:B------:R-:W-:-:S03]  /*8140*/  @!P6 IMAD.MOV R27, RZ, RZ, -R27 ;  /* 0x000000ffff1be224 */ /* 0x000fc600078e0a1b */
[----:B------:R-:W-:Y:S01]  /*8150*/  STL [R1+0x1430], R16 ;  /* 0x0014301001007387 */ /* 0x000fe20000100800 */
[----:B------:R-:W-:-:S03]  /*8160*/  @!P5 IMAD.MOV R28, RZ, RZ, -R28 ;  /* 0x000000ffff1cd224 */ /* 0x000fc600078e0a1c */
[----:B------:R-:W-:Y:S04]  /*8170*/  STL [R1+0x1434], R21 ;  /* 0x0014341501007387 */ /* 0x000fe80000100800 */
[----:B------:R-:W-:Y:S04]  /*8180*/  STL [R1+0x1438], R26 ;  /* 0x0014381a01007387 */ /* 0x000fe80000100800 */
[----:B------:R-:W-:Y:S04]  /*8190*/  STL [R1+0x248], R3 ;  /* 0x0002480301007387 */ /* 0x000fe80000100800 */
[----:B------:R1:W-:Y:S01]  /*81a0*/  STL [R1+0x143c], R3 ;  /* 0x00143c0301007387 */ /* 0x0003e20000100800 */
[----:B0-----:R-:W-:-:S03]  /*81b0*/  SEL R4, R29, R5, !P3 ;  /* 0x000000051d047207 */ /* 0x001fc60005800000 */
[----:B------:R-:W-:Y:S01]  /*81c0*/  STL [R1+0x1440], R27 ;  /* 0x0014401b01007387 */ /* 0x000fe20000100800 */
[----:B-1----:R-:W-:-:S03]  /*81d0*/  SEL R3, R29, R2, !P3 ;  /* 0x000000021d037207 */ /* 0x002fc60005800000 */
[----:B------:R-:W-:Y:S04]  /*81e0*/  STL [R1+0x1444], R28 ;  /* 0x0014441c01007387 */ /* 0x000fe80000100800 */
[----:B------:R0:W-:Y:S02]  /*81f0*/  STL [R1+0x14], R3 ;  /* 0x0000140301007387 */ /* 0x0001e40000100800 */
[C---:B0-----:R-:W-:Y:S02]  /*8200*/  SEL R3, R29.reuse, R8, !P3 ;  /* 0x000000081d037207 */ /* 0x041fe40005800000 */
[----:B--2---:R-:W-:-:S05]  /*8210*/  SEL R2, R29, R13, !P3 ;  /* 0x0000000d1d027207 */ /* 0x004fca0005800000 */
[----:B------:R4:W-:Y:S04]  /*8220*/  STL [R1+0x10], R2 ;  /* 0x0000100201007387 */ /* 0x0009e80000100800 */
[----:B------:R0:W-:Y:S04]  /*8230*/  STL [R1+0xc], R4 ;  /* 0x00000c0401007387 */ /* 0x0001e80000100800 */
[----:B------:R1:W-:Y:S01]  /*8240*/  STL [R1+0x8], R3 ;  /* 0x0000080301007387 */ /* 0x0003e20000100800 */
[C---:B----4-:R-:W-:Y:S02]  /*8250*/  SEL R2, R29.reuse, R12, !P3 ;  /* 0x0000000c1d027207 */ /* 0x050fe40005800000 */
[----:B-----5:R-:W-:-:S02]  /*8260*/  SEL R8, R29, R11, !P3 ;  /* 0x0000000b1d087207 */ /* 0x020fc40005800000 */
[----:B---3--:R-:W-:-:S03]  /*8270*/  SEL R5, R29, R10, !P3 ;  /* 0x0000000a1d057207 */ /* 0x008fc60005800000 */
[----:B------:R-:W-:Y:S04]  /*8280*/  STL [R1+0x1448], R8 ;  /* 0x0014480801007387 */ /* 0x000fe80000100800 */
[----:B------:R-:W-:Y:S01]  /*8290*/  STL [R1], R2 ;  /* 0x0000000201007387 */ /* 0x000fe20000100800 */
[----:B0-----:R-:W-:-:S03]  /*82a0*/  SEL R4, R29, R9, !P3 ;  /* 0x000000091d047207 */ /* 0x001fc60005800000 */
[----:B------:R0:W-:Y:S01]  /*82b0*/  STL [R1+0x144c], R5 ;  /* 0x00144c0501007387 */ /* 0x0001e20000100800 */
[----:B-1----:R-:W-:-:S03]  /*82c0*/  SEL R3, R29, R7, !P3 ;  /* 0x000000071d037207 */ /* 0x002fc60005800000 */
[----:B------:R-:W-:Y:S04]  /*82d0*/  STL [R1+0x1c], R4 ;  /* 0x00001c0401007387 */ /* 0x000fe80000100800 */
[----:B------:R-:W-:Y:S04]  /*82e0*/  STL [R1+0x24], R3 ;  /* 0x0000240301007387 */ /* 0x000fe80000100800 */
[----:B0-----:R-:W2:Y:S01]  /*82f0*/  LDL.LU R5, [R1+0x178] ;  /* 0x0001780001057983 */ /* 0x001ea20000300800 */
[C---:B------:R-:W-:Y:S02]  /*8300*/  SEL R2, R29.reuse, R6, !P3 ;  /* 0x000000061d027207 */ /* 0x040fe40005800000 */
[----:B------:R-:W-:-:S03]  /*8310*/  SEL R0, R29, R0, !P3 ;  /* 0x000000001d007207 */ /* 0x000fc60005800000 */
[----:B------:R-:W-:Y:S04]  /*8320*/  STL [R1+0x2c], R2 ;  /* 0x00002c0201007387 */ /* 0x000fe80000100800 */
[----:B--2---:R0:W-:Y:S04]  /*8330*/  STL [R1+0x1468], R5 ;  /* 0x0014680501007387 */ /* 0x0041e80000100800 */
[----:B------:R-:W-:Y:S04]  /*8340*/  STL [R1+0x38], R0 ;  /* 0x0000380001007387 */ /* 0x000fe80000100800 */
[----:B0-----:R-:W2:Y:S04]  /*8350*/  LDL.LU R5, [R1+0x19c] ;  /* 0x00019c0001057983 */ /* 0x001ea80000300800 */
[----:B--2---:R0:W-:Y:S04]  /*8360*/  STL [R1+0x146c], R5 ;  /* 0x00146c0501007387 */ /* 0x0041e80000100800 */
[----:B0-----:R-:W2:Y:S04]  /*8370*/  LDL.LU R5, [R1+0x1b8] ;  /* 0x0001b80001057983 */ /* 0x001ea80000300800 */
[----:B--2---:R0:W-:Y:S04]  /*8380*/  STL [R1+0x1470], R5 ;  /* 0x0014700501007387 */ /* 0x0041e80000100800 */
[----:B0-----:R-:W2:Y:S04]  /*8390*/  LDL.LU R5, [R1+0x1b0] ;  /* 0x0001b00001057983 */ /* 0x001ea80000300800 */
[----:B------:R-:W3:Y:S04]  /*83a0*/  LDL.LU R8, [R1+0x6c] ;  /* 0x00006c0001087983 */ /* 0x000ee80000300800 */
[----:B------:R-:W4:Y:S04]  /*83b0*/  LDL.LU R2, [R1+0x84] ;  /* 0x0000840001027983 */ /* 0x000f280000300800 */
[----:B------:R-:W5:Y:S04]  /*83c0*/  LDL.LU R28, [R1+0x8c] ;  /* 0x00008c00011c7983 */ /* 0x000f680000300800 */
[----:B------:R-:W3:Y:S04]  /*83d0*/  LDL.LU R27, [R1+0x94] ;  /* 0x00009400011b7983 */ /* 0x000ee80000300800 */
        /* <DEDUP_REMOVED lines=22> */
[----:B------:R-:W3:Y:S01]  /*8540*/  LDL.LU R0, [R1+0x164] ;  /* 0x0001640001007983 */ /* 0x000ee20000300800 */
[----:B--2---:R-:W-:-:S05]  /*8550*/  SEL R5, R29, R5, !P3 ;  /* 0x000000051d057207 */ /* 0x004fca0005800000 */
[----:B------:R0:W-:Y:S04]  /*8560*/  STL [R1+0x40], R5 ;  /* 0x0000400501007387 */ /* 0x0001e80000100800 */
[----:B0-----:R-:W2:Y:S02]  /*8570*/  LDL.LU R5, [R1+0x1470] ;  /* 0x0014700001057983 */ /* 0x001ea40000300800 */
[----:B--2---:R-:W-:-:S05]  /*8580*/  SEL R5, R29, R5, !P3 ;  /* 0x000000051d057207 */ /* 0x004fca0005800000 */
[----:B------:R0:W-:Y:S04]  /*8590*/  STL [R1+0x50], R5 ;  /* 0x0000500501007387 */ /* 0x0001e80000100800 */
[----:B0-----:R-:W2:Y:S02]  /*85a0*/  LDL.LU R5, [R1+0x146c] ;  /* 0x00146c0001057983 */ /* 0x001ea40000300800 */
[----:B--2---:R-:W-:-:S05]  /*85b0*/  SEL R5, R29, R5, !P3 ;  /* 0x000000051d057207 */ /* 0x004fca0005800000 */
[----:B------:R0:W-:Y:S04]  /*85c0*/  STL [R1+0x5c], R5 ;  /* 0x00005c0501007387 */ /* 0x0001e80000100800 */
[----:B0-----:R-:W2:Y:S01]  /*85d0*/  LDL.LU R5, [R1+0x1468] ;  /* 0x0014680001057983 */ /* 0x001ea20000300800 */
[C---:B---3--:R-:W-:Y:S02]  /*85e0*/  SEL R8, R29.reuse, R8, !P3 ;  /* 0x000000081d087207 */ /* 0x048fe40005800000 */
[C---:B----4-:R-:W-:Y:S02]  /*85f0*/  SEL R2, R29.reuse, R2, !P3 ;  /* 0x000000021d027207 */ /* 0x050fe40005800000 */
[C---:B------:R-:W-:Y:S02]  /*8600*/  SEL R4, R29.reuse, R4, !P3 ;  /* 0x000000041d047207 */ /* 0x040fe40005800000 */
[----:B--2---:R-:W-:-:S05]  /*8610*/  SEL R5, R29, R5, !P3 ;  /* 0x000000051d057207 */ /* 0x004fca0005800000 */
[----:B------:R5:W-:Y:S04]  /*8620*/  STL [R1+0x64], R5 ;  /* 0x0000640501007387 */ /* 0x000be80000100800 */
[----:B------:R0:W-:Y:S01]  /*8630*/  STL [R1+0x6c], R8 ;  /* 0x00006c0801007387 */ /* 0x0001e20000100800 */
[----:B-----5:R-:W-:-:S03]  /*8640*/  SEL R5, R29, R28, !P3 ;  /* 0x0000001c1d057207 */ /* 0x020fc60005800000 */
[----:B------:R1:W-:Y:S01]  /*8650*/  STL [R1+0x84], R2 ;  /* 0x0000840201007387 */ /* 0x0003e20000100800 */
[----:B0-----:R-:W-:-:S03]  /*8660*/  SEL R8, R29, R27, !P3 ;  /* 0x0000001b1d087207 */ /* 0x001fc60005800000 */
[----:B------:R0:W-:Y:S01]  /*8670*/  STL [R1+0x8c], R5 ;  /* 0x00008c0501007387 */ /* 0x0001e20000100800 */
[C---:B-1----:R-:W-:Y:S02]  /*8680*/  SEL R2, R29.reuse, R3, !P3 ;  /* 0x000000031d027207 */ /* 0x042fe40005800000 */
[C---:B------:R-:W-:Y:S02]  /*8690*/  SEL R3, R29.reuse, R21, !P3 ;  /* 0x000000151d037207 */ /* 0x040fe40005800000 */
[C---:B0-----:R-:W-:Y:S01]  /*86a0*/  SEL R5, R29.reuse, R26, !P3 ;  /* 0x0000001a1d057207 */ /* 0x041fe20005800000 */
[----:B------:R-:W-:Y:S04]  /*86b0*/  STL [R1+0x94], R8 ;  /* 0x0000940801007387 */ /* 0x000fe80000100800 */
[----:B------:R0:W-:Y:S04]  /*86c0*/  STL [R1+0xa0], R2 ;  /* 0x0000a00201007387 */ /* 0x0001e80000100800 */
[----:B------:R-:W-:Y:S04]  /*86d0*/  STL [R1+0xbc], R5 ;  /* 0x0000bc0501007387 */ /* 0x000fe80000100800 */
[----:B------:R1:W-:Y:S01]  /*86e0*/  STL [R1+0xc4], R3 ;  /* 0x0000c40301007387 */ /* 0x0003e20000100800 */
[----:B0-----:R-:W-:-:S05]  /*86f0*/  SEL R2, R29, R16, !P3 ;  /* 0x000000101d027207 */ /* 0x001fca0005800000 */
[----:B------:R0:W-:Y:S01]  /*8700*/  STL [R1+0xcc], R2 ;  /* 0x0000cc0201007387 */ /* 0x0001e20000100800 */
[----:B-1----:R-:W-:-:S03]  /*8710*/  SEL R3, R29, R25, !P3 ;  /* 0x000000191d037207 */ /* 0x002fc60005800000 */
[----:B------:R1:W-:Y:S04]  /*8720*/  STL [R1+0xf0], R4 ;  /* 0x0000f00401007387 */ /* 0x0003e80000100800 */
[----:B------:R2:W-:Y:S01]  /*8730*/  STL [R1+0xf8], R3 ;  /* 0x0000f80301007387 */ /* 0x0005e20000100800 */
[C---:B0-----:R-:W-:Y:S02]  /*8740*/  SEL R2, R29.reuse, R24, !P3 ;  /* 0x000000181d027207 */ /* 0x041fe40005800000 */
[----:B-1----:R-:W-:-:S03]  /*8750*/  SEL R4, R29, R23, !P3 ;  /* 0x000000171d047207 */ /* 0x002fc60005800000 */
[----:B------:R0:W-:Y:S01]  /*8760*/  STL [R1+0x100], R2 ;  /* 0x0001000201007387 */ /* 0x0001e20000100800 */
[----:B--2---:R-:W-:-:S03]  /*8770*/  SEL R3, R29, R22, !P3 ;  /* 0x000000161d037207 */ /* 0x004fc60005800000 */
        /* <DEDUP_REMOVED lines=24> */
[----:B------:R-:W-:Y:S04]  /*8900*/  STL [R1+0x190], R4 ;  /* 0x0001900401007387 */ /* 0x000fe80000100800 */
[----:B------:R-:W-:Y:S04]  /*8910*/  STL [R1+0x194], R3 ;  /* 0x0001940301007387 */ /* 0x000fe80000100800 */
[----:B------:R-:W2:Y:S01]  /*8920*/  LDL.LU R5, [R1+0x1a4] ;  /* 0x0001a40001057983 */ /* 0x000ea20000300800 */
[C---:B0-----:R-:W-:Y:S02]  /*8930*/  SEL R2, R29.reuse, R6, !P3 ;  /* 0x000000061d027207 */ /* 0x041fe40005800000 */
        /* <DEDUP_REMOVED lines=146> */
[C---:B-----5:R-:W-:Y:S02]  /*9260*/  SEL R27, R29.reuse, R27, !P3 ;  /* 0x0000001b1d1b7207 */ /* 0x060fe40005800000 */
[----:B------:R-:W-:-:S02]  /*9270*/  SEL R3, R29, R3, !P3 ;  /* 0x000000031d037207 */ /* 0x000fc40005800000 */
[C---:B------:R-:W-:Y:S02]  /*9280*/  SEL R26, R29.reuse, R26, !P3 ;  /* 0x0000001a1d1a7207 */ /* 0x040fe40005800000 */
[C---:B------:R-:W-:Y:S02]  /*9290*/  SEL R21, R29.reuse, R21, !P3 ;  /* 0x000000151d157207 */ /* 0x040fe40005800000 */
[C---:B------:R-:W-:Y:S02]  /*92a0*/  SEL R16, R29.reuse, R16, !P3 ;  /* 0x000000101d107207 */ /* 0x040fe40005800000 */
[C---:B------:R-:W-:Y:S02]  /*92b0*/  SEL R4, R29.reuse, R4, !P3 ;  /* 0x000000041d047207 */ /* 0x040fe40005800000 */
[C---:B------:R-:W-:Y:S02]  /*92c0*/  SEL R25, R29.reuse, R25, !P3 ;  /* 0x000000191d197207 */ /* 0x040fe40005800000 */
        /* <DEDUP_REMOVED lines=17> */
[----:B--2---:R-:W-:-:S05]  /*93e0*/  SEL R5, R29, R5, !P3 ;  /* 0x000000051d057207 */ /* 0x004fca0005800000 */
[----:B------:R0:W-:Y:S04]  /*93f0*/  STL [R1+0x150], R5 ;  /* 0x0001500501007387 */ /* 0x0001e80000100800 */
[----:B0-----:R-:W2:Y:S04]  /*9400*/  LDL.LU R5, [R1+0x144c] ;  /* 0x00144c0001057983 */ /* 0x001ea80000300800 */
[----:B------:R0:W-:Y:S04]  /*9410*/  STL [R1+0x14c], R8 ;  /* 0x00014c0801007387 */ /* 0x0001e80000100800 */
[----:B0-----:R-:W3:Y:S04]  /*9420*/  LDL.LU R8, [R1+0x1448] ;  /* 0x0014480001087983 */ /* 0x001ee80000300800 */
[----:B------:R0:W-:Y:S04]  /*9430*/  STL [R1+0x148], R28 ;  /* 0x0001481c01007387 */ /* 0x0001e80000100800 */
[----:B0-----:R-:W4:Y:S04]  /*9440*/  LDL.LU R28, [R1+0x1444] ;  /* 0x00144400011c7983 */ /* 0x001f280000300800 */
[----:B------:R0:W-:Y:S04]  /*9450*/  STL [R1+0x144], R27 ;  /* 0x0001441b01007387 */ /* 0x0001e80000100800 */
[----:B0-----:R-:W5:Y:S04]  /*9460*/  LDL.LU R27, [R1+0x1440] ;  /* 0x00144000011b7983 */ /* 0x001f680000300800 */
[----:B------:R0:W-:Y:S04]  /*9470*/  STL [R1+0x140], R3 ;  /* 0x0001400301007387 */ /* 0x0001e80000100800 */
[----:B0-----:R-:W2:Y:S04]  /*9480*/  LDL.LU R3, [R1+0x143c] ;  /* 0x00143c0001037983 */ /* 0x001ea80000300800 */
        /* <DEDUP_REMOVED lines=43> */
[----:B0-----:R-:W2:Y:S01]  /*9740*/  LDL.LU R0, [R1+0x13e4] ;  /* 0x0013e40001007983 */ /* 0x001ea20000300800 */
[----:B------:R-:W-:-:S05]  /*9750*/  SEL R2, R29, R2, !P3 ;  /* 0x000000021d027207 */ /* 0x000fca0005800000 */
[----:B------:R2:W-:Y:S02]  /*9760*/  STL [R1+0xc0], R2 ;  /* 0x0000c00201007387 */ /* 0x0005e40000100800 */
[C---:B--2---:R-:W-:Y:S02]  /*9770*/  SEL R2, R29.reuse, R0, !P3 ;  /* 0x000000001d027207 */ /* 0x044fe40005800000 */
[----:B------:R-:W2:Y:S01]  /*9780*/  LDL.LU R0, [R1+0x13e0] ;  /* 0x0013e00001007983 */ /* 0x000ea20000300800 */
[----:B------:R-:W-:-:S03]  /*9790*/  SEL R6, R29, R6, !P3 ;  /* 0x000000061d067207 */ /* 0x000fc60005800000 */
[----:B------:R0:W-:Y:S04]  /*97a0*/  STL [R1+0xb8], R2 ;  /* 0x0000b80201007387 */ /* 0x0001e80000100800 */
[----:B------:R1:W-:Y:S01]  /*97b0*/  STL [R1+0xb4], R6 ;  /* 0x0000b40601007387 */ /* 0x0003e20000100800 */
[C---:B0-----:R-:W-:Y:S02]  /*97c0*/  SEL R2, R29.reuse, R7, !P3 ;  /* 0x000000071d027207 */ /* 0x041fe40005800000 */
[C---:B------:R-:W-:Y:S02]  /*97d0*/  SEL R7, R29.reuse, R9, !P3 ;  /* 0x000000091d077207 */ /* 0x040fe40005800000 */
[C---:B-1----:R-:W-:Y:S01]  /*97e0*/  SEL R6, R29.reuse, R10, !P3 ;  /* 0x0000000a1d067207 */ /* 0x042fe20005800000 */
[----:B------:R0:W-:Y:S04]  /*97f0*/  STL [R1+0xb0], R2 ;  /* 0x0000b00201007387 */ /* 0x0001e80000100800 */
[----:B------:R1:W-:Y:S04]  /*9800*/  STL [R1+0xac], R7 ;  /* 0x0000ac0701007387 */ /* 0x0003e80000100800 */
[----:B------:R3:W-:Y:S01]  /*9810*/  STL [R1+0xa8], R6 ;  /* 0x0000a80601007387 */ /* 0x0007e20000100800 */
[----:B0-----:R-:W-:-:S02]  /*9820*/  SEL R2, R29, R11, !P3 ;  /* 0x0000000b1d027207 */ /* 0x001fc40005800000 */
[----:B-1----:R-:W-:-:S03]  /*9830*/  SEL R7, R29, R12, !P3 ;  /* 0x0000000c1d077207 */ /* 0x002fc60005800000 */
[----:B------:R0:W-:Y:S01]  /*9840*/  STL [R1+0xa4], R2 ;  /* 0x0000a40201007387 */ /* 0x0001e20000100800 */
[----:B---3--:R-:W-:-:S03]  /*9850*/  SEL R6, R29, R13, !P3 ;  /* 0x0000000d1d067207 */ /* 0x008fc60005800000 */
[----:B------:R1:W-:Y:S04]  /*9860*/  STL [R1+0x9c], R7 ;  /* 0x00009c0701007387 */ /* 0x0003e80000100800 */
[----:B------:R3:W-:Y:S01]  /*9870*/  STL [R1+0x98], R6 ;  /* 0x0000980601007387 */ /* 0x0007e20000100800 */
[C---:B0-----:R-:W-:Y:S02]  /*9880*/  SEL R2, R29.reuse, R14, !P3 ;  /* 0x0000000e1d027207 */ /* 0x041fe40005800000 */
        /* <DEDUP_REMOVED lines=15> */
[----:B------:R-:W-:Y:S01]  /*9980*/  STL [R1+0x68], R7 ;  /* 0x0000680701007387 */ /* 0x000fe20000100800 */
[----:B------:R-:W-:-:S03]  /*9990*/  SEL R4, R29, R4, !P3 ;  /* 0x000000041d047207 */ /* 0x000fc60005800000 */
[----:B------:R1:W-:Y:S01]  /*99a0*/  STL [R1+0x60], R6 ;  /* 0x0000600601007387 */ /* 0x0003e20000100800 */
[----:B0-----:R-:W-:-:S03]  /*99b0*/  SEL R2, R29, R25, !P3 ;  /* 0x000000191d027207 */ /* 0x001fc60005800000 */
[----:B------:R-:W3:Y:S01]  /*99c0*/  LDL.LU R10, [R1+0x14] ;  /* 0x00001400010a7983 */ /* 0x000ee20000300800 */
[----:B-1----:R-:W0:Y:S03]  /*99d0*/  S2R R6, SR_TID.X ;  /* 0x0000000000067919 */ /* 0x002e260000002100 */
[----:B------:R-:W-:Y:S04]  /*99e0*/  STL [R1+0x58], R2 ;  /* 0x0000580201007387 */ /* 0x000fe80000100800 */
[----:B------:R1:W-:Y:S04]  /*99f0*/  STL [R1+0x54], R4 ;  /* 0x0000540401007387 */ /* 0x0003e80000100800 */
[----:B------:R-:W3:Y:S01]  /*9a00*/  LDL.LU R11, [R1+0x10] ;  /* 0x00001000010b7983 */ /* 0x000ee20000300800 */
[----:B-1----:R-:W-:-:S05]  /*9a10*/  SEL R4, R29, R16, !P3 ;  /* 0x000000101d047207 */ /* 0x002fca0005800000 */
[----:B------:R1:W-:Y:S04]  /*9a20*/  STL [R1+0x4c], R4 ;  /* 0x00004c0401007387 */ /* 0x0003e80000100800 */
[----:B------:R-:W3:Y:S01]  /*9a30*/  LDL.LU R12, [R1+0xc] ;  /* 0x00000c00010c7983 */ /* 0x000ee20000300800 */
[----:B-1----:R-:W-:Y:S02]  /*9a40*/  SEL R4, R29, R26, !P3 ;  /* 0x0000001a1d047207 */ /* 0x002fe40005800000 */
[----:B0-----:R-:W-:-:S05]  /*9a50*/  LOP3.LUT R6, R6, 0x7f, RZ, 0xc0, !PT ;  /* 0x0000007f06067812 */ /* 0x001fca00078ec0ff */
[----:B------:R-:W-:Y:S02]  /*9a60*/  IMAD R6, R6, UR7, RZ ;  /* 0x0000000706067c24 */ /* 0x000fe4000f8e02ff */
[----:B--2---:R-:W-:Y:S01]  /*9a70*/  IMAD R2, R0, UR4, RZ ;  /* 0x0000000400027c24 */ /* 0x004fe2000f8e02ff */
[C---:B------:R-:W-:Y:S01]  /*9a80*/  SEL R0, R29.reuse, R21, !P3 ;  /* 0x000000151d007207 */ /* 0x040fe20005800000 */
[----:B------:R-:W0:Y:S04]  /*9a90*/  LDCU UR4, c[0x0][0x3a8] ;  /* 0x00007500ff0477ac */ /* 0x000e280008000800 */
[----:B------:R5:W-:Y:S04]  /*9aa0*/  STL [R1+0x48], R0 ;  /* 0x0000480001007387 */ /* 0x000be80000100800 */
[----:B------:R-:W-:Y:S04]  /*9ab0*/  STL [R1+0x44], R4 ;  /* 0x0000440401007387 */ /* 0x000fe80000100800 */
[----:B------:R-:W2:Y:S01]  /*9ac0*/  LDL.LU R13, [R1+0x8] ;  /* 0x00000800010d7983 */ /* 0x000ea20000300800 */
[----:B-----5:R-:W-:-:S05]  /*9ad0*/  SEL R0, R29, R27, !P3 ;  /* 0x0000001b1d007207 */ /* 0x020fca0005800000 */
[----:B------:R1:W-:Y:S04]  /*9ae0*/  STL [R1+0x3c], R0 ;  /* 0x00003c0001007387 */ /* 0x0003e80000100800 */
[----:B------:R-:W5:Y:S01]  /*9af0*/  LDL.LU R14, [R1] ;  /* 0x00000000010e7983 */ /* 0x000f620000300800 */
[----:B-1----:R-:W-:Y:S01]  /*9b00*/  IADD3 R0, P0, PT, R2, UR12, RZ ;  /* 0x0000000c02007c10 */ /* 0x002fe2000ff1e0ff */
[----:B------:R-:W1:Y:S04]  /*9b10*/  LDCU UR12, c[0x0][0x3ac] ;  /* 0x00007580ff0c77ac */ /* 0x000e680008000800 */
[----:B------:R4:W-:Y:S04]  /*9b20*/  STL [R1+0x1370], R0 ;  /* 0x0013700001007387 */ /* 0x0009e80000100800 */
[----:B------:R-:W5:Y:S01]  /*9b30*/  LDL.LU R22, [R1+0x1c] ;  /* 0x00001c0001167983 */ /* 0x000f620000300800 */
[----:B----4-:R-:W-:-:S05]  /*9b40*/  SEL R0, R29, R28, !P3 ;  /* 0x0000001c1d007207 */ /* 0x010fca0005800000 */
[----:B------:R-:W-:Y:S04]  /*9b50*/  STL [R1+0x34], R0 ;  /* 0x0000340001007387 */ /* 0x000fe80000100800 */
[----:B------:R-:W4:Y:S01]  /*9b60*/  LDL.LU R15, [R1+0x24] ;  /* 0x00002400010f7983 */ /* 0x000f220000300800 */
[----:B------:R-:W-:-:S03]  /*9b70*/  LEA.HI.X.SX32 R4, R6, UR15, 0x1, P2 ;  /* 0x0000000f06047c11 */ /* 0x000fc600090f0eff */
[----:B------:R-:W4:Y:S04]  /*9b80*/  LDL.LU R20, [R1+0x2c] ;  /* 0x00002c0001147983 */ /* 0x000f280000300800 */
[----:B------:R-:W4:Y:S04]  /*9b90*/  LDL.LU R19, [R1+0x38] ;  /* 0x0000380001137983 */ /* 0x000f280000300800 */
[----:B------:R0:W-:Y:S04]  /*9ba0*/  STL [R1+0x139c], R4 ;  /* 0x00139c0401007387 */ /* 0x0001e80000100800 */
[----:B------:R-:W4:Y:S01]  /*9bb0*/  LDL.LU R17, [R1+0x40] ;  /* 0x0000400001117983 */ /* 0x000f220000300800 */
[----:B------:R-:W-:-:S03]  /*9bc0*/  LEA.HI.X.SX32 R2, R2, UR13, 0x1, P0 ;  /* 0x0000000d02027c11 */ /* 0x000fc600080f0eff */
[----:B------:R-:W4:Y:S01]  /*9bd0*/  LDL.LU R6, [R1+0x50] ;  /* 0x0000500001067983 */ /* 0x000f220000300800 */
[----:B0-----:R-:W-:Y:S01]  /*9be0*/  IMAD R4, RZ, RZ, -UR6 ;  /* 0x80000006ff047e24 */ /* 0x001fe2000f8e02ff */
[----:B------:R-:W0:Y:S03]  /*9bf0*/  LDCU UR6, c[0x0][0x3a8] ;  /* 0x00007500ff0677ac */ /* 0x000e260008000800 */
[----:B------:R-:W-:-:S04]  /*9c00*/  IMAD R0, R4, 0x2, R3 ;  /* 0x0000000204007824 */ /* 0x000fc800078e0203 */
[----:B------:R-:W-:Y:S01]  /*9c10*/  IMAD R3, R4, 0x2, R0 ;  /* 0x0000000204037824 */ /* 0x000fe200078e0200 */
[----:B------:R3:W-:Y:S04]  /*9c20*/  STL [R1+0x1e4], R0 ;  /* 0x0001e40001007387 */ /* 0x0007e80000100800 */
[----:B------:R0:W-:Y:S04]  /*9c30*/  STL [R1+0x136c], R2 ;  /* 0x00136c0201007387 */ /* 0x0001e80000100800 */
[----:B------:R-:W4:Y:S01]  /*9c40*/  LDL.LU R7, [R1+0x5c] ;  /* 0x00005c0001077983 */ /* 0x000f220000300800 */
[----:B---3--:R-:W-:-:S03]  /*9c50*/  IMAD R0, R10, UR5, RZ ;  /* 0x000000050a007c24 */ /* 0x008fc6000f8e02ff */
[----:B------:R-:W3:Y:S04]  /*9c60*/  LDL.LU R18, [R1+0x64] ;  /* 0x0000640001127983 */ /* 0x000ee80000300800 */
[----:B------:R-:W3:Y:S04]  /*9c70*/  LDL.LU R9, [R1+0x6c] ;  /* 0x00006c0001097983 */ /* 0x000ee80000300800 */
[----:B------:R-:W-:Y:S01]  /*9c80*/  STL [R1+0x13a4], R4 ;  /* 0x0013a40401007387 */ /* 0x000fe20000100800 */
[----:B0-----:R-:W-:-:S03]  /*9c90*/  IMAD R2, R11, UR5, RZ ;  /* 0x000000050b027c24 */ /* 0x001fc6000f8e02ff */
[----:B------:R-:W3:Y:S04]  /*9ca0*/  LDL.LU R10, [R1+0x84] ;  /* 0x00008400010a7983 */ /* 0x000ee80000300800 */
[----:B------:R0:W-:Y:S04]  /*9cb0*/  STL [R1+0x30], R0 ;  /* 0x0000300001007387 */ /* 0x0001e80000100800 */
[----:B------:R-:W3:Y:S04]  /*9cc0*/  LDL.LU R11, [R1+0x8c] ;  /* 0x00008c00010b7983 */ /* 0x000ee80000300800 */
[----:B------:R-:W-:Y:S01]  /*9cd0*/  STL [R1+0x28], R2 ;  /* 0x0000280201007387 */ /* 0x000fe20000100800 */
[----:B0-----:R-:W-:-:S03]  /*9ce0*/  IMAD R0, R12, UR5, RZ ;  /* 0x000000050c007c24 */ /* 0x001fc6000f8e02ff */
[----:B------:R-:W3:Y:S04]  /*9cf0*/  LDL.LU R12, [R1+0x94] ;  /* 0x00009400010c7983 */ /* 0x000ee80000300800 */
[----:B------:R-:W-:Y:S04]  /*9d00*/  STL [R1+0x1e0], R3 ;  /* 0x0001e00301007387 */ /* 0x000fe80000100800 */
[----:B------:R-:W-:Y:S04]  /*9d10*/  STL [R1+0x20], R0 ;  /* 0x0000200001007387 */ /* 0x000fe80000100800 */
[----:B------:R0:W-:Y:S02]  /*9d20*/  STL [R1+0x13a8], R3 ;  /* 0x0013a80301007387 */ /* 0x0001e40000100800 */
[----:B0-----:R-:W-:-:S02]  /*9d30*/  IMAD R3, R5, UR5, RZ ;  /* 0x0000000505037c24 */ /* 0x001fc4000f8e02ff */
[----:B--2---:R-:W-:Y:S02]  /*9d40*/  IMAD R0, R13, UR5, RZ ;  /* 0x000000050d007c24 */ /* 0x004fe4000f8e02ff */
[----:B------:R-:W2:Y:S04]  /*9d50*/  LDL.LU R13, [R1+0xa0] ;  /* 0x0000a000010d7983 */ /* 0x000ea80000300800 */
[----:B------:R0:W-:Y:S01]  /*9d60*/  STL [R1+0x18], R0 ;  /* 0x0000180001007387 */ /* 0x0001e20000100800 */
[----:B-----5:R-:W-:-:S03]  /*9d70*/  IMAD R2, R14, UR5, RZ ;  /* 0x000000050e027c24 */ /* 0x020fc6000f8e02ff */
[----:B------:R-:W5:Y:S01]  /*9d80*/  LDL.LU R14, [R1+0xbc] ;  /* 0x0000bc00010e7983 */ /* 0x000f620000300800 */
[----:B0-----:R-:W-:-:S03]  /*9d90*/  IMAD R0, R8, UR5, RZ ;  /* 0x0000000508007c24 */ /* 0x001fc6000f8e02ff */
[----:B------:R-:W-:Y:S04]  /*9da0*/  STL [R1+0x14], R2 ;  /* 0x0000140201007387 */ /* 0x000fe80000100800 */
[----:B------:R0:W-:Y:S04]  /*9db0*/  STL [R1+0x10], R0 ;  /* 0x0000100001007387 */ /* 0x0001e80000100800 */
[----:B------:R-:W-:Y:S01]  /*9dc0*/  STL [R1+0xc], R3 ;  /* 0x00000c0301007387 */ /* 0x000fe20000100800 */
[----:B0-----:R-:W-:Y:S02]  /*9dd0*/  IMAD R0, R22, UR5, RZ ;  /* 0x0000000516007c24 */ /* 0x001fe4000f8e02ff */
[----:B----4-:R-:W-:-:S02]  /*9de0*/  IMAD R2, R15, UR5, RZ ;  /* 0x000000050f027c24 */ /* 0x010fc4000f8e02ff */
[----:B------:R-:W4:Y:S04]  /*9df0*/  LDL.LU R15, [R1+0xc4] ;  /* 0x0000c400010f7983 */ /* 0x000f280000300800 */
[----:B------:R0:W-:Y:S04]  /*9e00*/  STL [R1+0x8], R0 ;  /* 0x0000080001007387 */ /* 0x0001e80000100800 */
[----:B------:R-:W-:Y:S04]  /*9e10*/  STL [R1+0x4], R2 ;  /* 0x0000040201007387 */ /* 0x000fe80000100800 */
[----:B------:R-:W4:Y:S01]  /*9e20*/  LDL.LU R25, [R1+0xcc] ;  /* 0x0000cc0001197983 */ /* 0x000f220000300800 */
[----:B------:R-:W-:-:S02]  /*9e30*/  IMAD R29, R19, UR5, RZ ;  /* 0x00000005131d7c24 */ /* 0x000fc4000f8e02ff */
[----:B0-----:R-:W-:Y:S02]  /*9e40*/  IMAD R0, R20, UR5, RZ ;  /* 0x0000000514007c24 */ /* 0x001fe4000f8e02ff */
[----:B------:R-:W-:-:S03]  /*9e50*/  IMAD R5, R17, UR5, RZ ;  /* 0x0000000511057c24 */ /* 0x000fc6000f8e02ff */
[----:B------:R-:W-:Y:S04]  /*9e60*/  STL [R1], R0 ;  /* 0x0000000001007387 */ /* 0x000fe80000100800 */
[----:B------:R-:W-:Y:S04]  /*9e70*/  STL [R1+0x1390], R29 ;  /* 0x0013901d01007387 */ /* 0x000fe80000100800 */
[----:B------:R-:W-:Y:S04]  /*9e80*/  STL [R1+0x138c], R5 ;  /* 0x00138c0501007387 */ /* 0x000fe80000100800 */
[----:B------:R-:W4:Y:S01]  /*9e90*/  LDL.LU R17, [R1+0xf0] ;  /* 0x0000f00001117983 */ /* 0x000f220000300800 */
[----:B------:R-:W-:-:S02]  /*9ea0*/  IMAD R6, R6, UR5, RZ ;  /* 0x0000000506067c24 */ /* 0x000fc4000f8e02ff */
[----:B------:R-:W-:-:S03]  /*9eb0*/  IMAD R7, R7, UR5, RZ ;  /* 0x0000000507077c24 */ /* 0x000fc6000f8e02ff */
[----:B------:R-:W-:Y:S01]  /*9ec0*/  STL [R1+0x1388], R6 ;  /* 0x0013880601007387 */ /* 0x000fe20000100800 */
[----:B---3--:R-:W-:-:S03]  /*9ed0*/  IMAD R8, R18, UR5, RZ ;  /* 0x0000000512087c24 */ /* 0x008fc6000f8e02ff */
[----:B------:R-:W-:Y:S01]  /*9ee0*/  STL [R1+0x1384], R7 ;  /* 0x0013840701007387 */ /* 0x000fe20000100800 */
[----:B------:R-:W-:-:S03]  /*9ef0*/  IMAD R9, R9, UR5, RZ ;  /* 0x0000000509097c24 */ /* 0x000fc6000f8e02ff */
[----:B------:R-:W-:Y:S01]  /*9f00*/  STL [R1+0x1380], R8 ;  /* 0x0013800801007387 */ /* 0x000fe20000100800 */
[----:B------:R-:W-:-:S03]  /*9f10*/  IMAD R10, R10, UR5, RZ ;  /* 0x000000050a0a7c24 */ /* 0x000fc6000f8e02ff */
[----:B------:R-:W-:Y:S04]  /*9f20*/  STL [R1+0x137c], R9 ;  /* 0x00137c0901007387 */ /* 0x000fe80000100800 */
[----:B------:R0:W-:Y:S04]  /*9f30*/  STL [R1+0x1378], R10 ;  /* 0x0013780a01007387 */ /* 0x0001e80000100800 */
[----:B------:R-:W3:Y:S01]  /*9f40*/  LDL.LU R18, [R1+0xf8] ;  /* 0x0000f80001127983 */ /* 0x000ee20000300800 */
[----:B------:R-:W-:Y:S02]  /*9f50*/  IMAD R11, R11, UR5, RZ ;  /* 0x000000050b0b7c24 */ /* 0x000fe4000f8e02ff */
[----:B------:R-:W-:-:S03]  /*9f60*/  IMAD R12, R12, UR5, RZ ;  /* 0x000000050c0c7c24 */ /* 0x000fc6000f8e02ff */
[----:B------:R0:W-:Y:S04]  /*9f70*/  STL [R1+0x1374], R11 ;  /* 0x0013740b01007387 */ /* 0x0001e80000100800 */
[----:B------:R-:W3:Y:S04]  /*9f80*/  LDL.LU R19, [R1+0x100] ;  /* 0x0001000001137983 */ /* 0x000ee80000300800 */
[----:B------:R-:W-:Y:S04]  /*9f90*/  STL [R1+0x1394], R12 ;  /* 0x0013940c01007387 */ /* 0x000fe80000100800 */
[----:B------:R-:W3:Y:S01]  /*9fa0*/  LDL.LU R20, [R1+0x108] ;  /* 0x0001080001147983 */ /* 0x000ee20000300800 */
[----:B--2---:R-:W-:-:S05]  /*9fb0*/  IMAD R13, R13, UR5, RZ ;  /* 0x000000050d0d7c24 */ /* 0x004fca000f8e02ff */
[----:B------:R-:W-:Y:S04]  /*9fc0*/  STL [R1+0x1398], R13 ;  /* 0x0013980d01007387 */ /* 0x000fe80000100800 */
[----:B------:R-:W2:Y:S01]  /*9fd0*/  LDL.LU R21, [R1+0x128] ;  /* 0x0001280001157983 */ /* 0x000ea20000300800 */
[----:B-----5:R-:W-:-:S03]  /*9fe0*/  IMAD R14, R14, UR5, RZ ;  /* 0x000000050e0e7c24 */ /* 0x020fc6000f8e02ff */
[----:B------:R-:W5:Y:S04]  /*9ff0*/  LDL.LU R22, [R1+0x130] ;  /* 0x0001300001167983 */ /* 0x000f680000300800 */
[----:B------:R-:W-:Y:S04]  /*a000*/  STL [R1+0x13ac], R14 ;  /* 0x0013ac0e01007387 */ /* 0x000fe80000100800 */
[----:B------:R-:W5:Y:S04]  /*a010*/  LDL.LU R23, [R1+0x138] ;  /* 0x0001380001177983 */ /* 0x000f680000300800 */
[----:B------:R-:W5:Y:S01]  /*a020*/  LDL.LU R24, [R1+0x168] ;  /* 0x0001680001187983 */ /* 0x000f620000300800 */
[----:B----4-:R-:W-:-:S05]  /*a030*/  IMAD R15, R15, UR5, RZ ;  /* 0x000000050f0f7c24 */ /* 0x010fca000f8e02ff */
[----:B------:R-:W-:Y:S01]  /*a040*/  STL [R1+0x13b0], R15 ;  /* 0x0013b00f01007387 */ /* 0x000fe20000100800 */
[----:B------:R-:W-:-:S03]  /*a050*/  IMAD R16, R25, UR5, RZ ;  /* 0x0000000519107c24 */ /* 0x000fc6000f8e02ff */
[----:B------:R-:W4:Y:S04]  /*a060*/  LDL.LU R25, [R1+0x16c] ;  /* 0x00016c0001197983 */ /* 0x000f280000300800 */
[----:B------:R-:W4:Y:S04]  /*a070*/  LDL.LU R26, [R1+0x170] ;  /* 0x00017000011a7983 */ /* 0x000f280000300800 */
[----:B------:R-:W-:Y:S04]  /*a080*/  STL [R1+0x13b4], R16 ;  /* 0x0013b41001007387 */ /* 0x000fe80000100800 */
[----:B------:R-:W4:Y:S04]  /*a090*/  LDL.LU R27, [R1+0x174] ;  /* 0x00017400011b7983 */ /* 0x000f280000300800 */
[----:B------:R-:W4:Y:S04]  /*a0a0*/  LDL.LU R28, [R1+0x178] ;  /* 0x00017800011c7983 */ /* 0x000f280000300800 */
[----:B0-----:R-:W4:Y:S04]  /*a0b0*/  LDL.LU R10, [R1+0x17c] ;  /* 0x00017c00010a7983 */ /* 0x001f280000300800 */
[----:B------:R-:W4:Y:S04]  /*a0c0*/  LDL.LU R9, [R1+0x188] ;  /* 0x0001880001097983 */ /* 0x000f280000300800 */
[----:B------:R-:W4:Y:S04]  /*a0d0*/  LDL.LU R8, [R1+0x18c] ;  /* 0x00018c0001087983 */ /* 0x000f280000300800 */
[----:B------:R-:W4:Y:S04]  /*a0e0*/  LDL.LU R7, [R1+0x190] ;  /* 0x0001900001077983 */ /* 0x000f280000300800 */
[----:B------:R-:W4:Y:S01]  /*a0f0*/  LDL.LU R6, [R1+0x194] ;  /* 0x0001940001067983 */ /* 0x000f220000300800 */
[----:B------:R-:W-:-:S03]  /*a100*/  IMAD R17, R17, UR5, RZ ;  /* 0x0000000511117c24 */ /* 0x000fc6000f8e02ff */
[----:B------:R-:W4:Y:S04]  /*a110*/  LDL.LU R5, [R1+0x198] ;  /* 0x0001980001057983 */ /* 0x000f280000300800 */
[----:B------:R-:W4:Y:S04]  /*a120*/  LDL.LU R2, [R1+0x19c] ;  /* 0x00019c0001027983 */ /* 0x000f280000300800 */
[----:B------:R-:W-:Y:S04]  /*a130*/  STL [R1+0x13b8], R17 ;  /* 0x0013b81101007387 */ /* 0x000fe80000100800 */
[----:B------:R-:W4:Y:S01]  /*a140*/  LDL.LU R0, [R1+0x1a0] ;  /* 0x0001a00001007983 */ /* 0x000f220000300800 */
[----:B---3--:R-:W-:-:S03]  /*a150*/  IMAD R18, R18, UR5, RZ ;  /* 0x0000000512127c24 */ /* 0x008fc6000f8e02ff */
[----:B------:R-:W3:Y:S04]  /*a160*/  LDL.LU R29, [R1+0x1a8] ;  /* 0x0001a800011d7983 */ /* 0x000ee80000300800 */
[----:B------:R-:W-:Y:S04]  /*a170*/  STL [R1+0x13bc], R18 ;  /* 0x0013bc1201007387 */ /* 0x000fe80000100800 */
[----:B------:R-:W3:Y:S01]  /*a180*/  LDL.LU R3, [R1+0x1ac] ;  /* 0x0001ac0001037983 */ /* 0x000ee20000300800 */
[----:B------:R-:W-:Y:S02]  /*a190*/  IMAD R19, R19, UR5, RZ ;  /* 0x0000000513137c24 */ /* 0x000fe4000f8e02ff */
[----:B------:R-:W-:-:S03]  /*a1a0*/  IMAD R20, R20, UR5, RZ ;  /* 0x0000000514147c24 */ /* 0x000fc6000f8e02ff */
[----:B------:R-:W-:Y:S04]  /*a1b0*/  STL [R1+0x13c0], R19 ;  /* 0x0013c01301007387 */ /* 0x000fe80000100800 */
[----:B------:R-:W-:Y:S01]  /*a1c0*/  STL [R1+0x13c4], R20 ;  /* 0x0013c41401007387 */ /* 0x000fe20000100800 */
[----:B--2---:R-:W-:Y:S02]  /*a1d0*/  IMAD R21, R21, UR5, RZ ;  /* 0x0000000515157c24 */ /* 0x004fe4000f8e02ff */
[----:B-----5:R-:W-:-:S03]  /*a1e0*/  IMAD R22, R22, UR5, RZ ;  /* 0x0000000516167c24 */ /* 0x020fc6000f8e02ff */
[----:B------:R-:W-:Y:S01]  /*a1f0*/  STL [R1+0x13c8], R21 ;  /* 0x0013c81501007387 */ /* 0x000fe20000100800 */
[----:B------:R-:W-:-:S03]  /*a200*/  IMAD R23, R23, UR5, RZ ;  /* 0x0000000517177c24 */ /* 0x000fc6000f8e02ff */
[----:B------:R-:W-:Y:S01]  /*a210*/  STL [R1+0x13cc], R22 ;  /* 0x0013cc1601007387 */ /* 0x000fe20000100800 */
[----:B------:R-:W-:-:S03]  /*a220*/  IMAD R24, R24, UR5, RZ ;  /* 0x0000000518187c24 */ /* 0x000fc6000f8e02ff */
[----:B------:R-:W-:Y:S04]  /*a230*/  STL [R1+0x13d0], R23 ;  /* 0x0013d01701007387 */ /* 0x000fe80000100800 */
[----:B------:R-:W-:Y:S01]  /*a240*/  STL [R1+0x13d4], R24 ;  /* 0x0013d41801007387 */ /* 0x000fe20000100800 */
[----:B----4-:R-:W-:Y:S02]  /*a250*/  IMAD R25, R25, UR5, RZ ;  /* 0x0000000519197c24 */ /* 0x010fe4000f8e02ff */
[----:B------:R-:W-:-:S03]  /*a260*/  IMAD R26, R26, UR5, RZ ;  /* 0x000000051a1a7c24 */ /* 0x000fc6000f8e02ff */
[----:B------:R-:W-:Y:S04]  /*a270*/  STL [R1+0x13d8], R25 ;  /* 0x0013d81901007387 */ /* 0x000fe80000100800 */
[----:B------:R-:W-:Y:S04]  /*a280*/  STL [R1+0x13dc], R26 ;  /* 0x0013dc1a01007387 */ /* 0x000fe80000100800 */
[----:B------:R-:W2:Y:S01]  /*a290*/  LDL.LU R4, [R1+0x1b0] ;  /* 0x0001b00001047983 */ /* 0x000ea20000300800 */
[----:B------:R-:W-:Y:S02]  /*a2a0*/  IMAD R11, R10, UR5, RZ ;  /* 0x000000050a0b7c24 */ /* 0x000fe4000f8e02ff */
[----:B------:R-:W-:-:S03]  /*a2b0*/  IMAD R10, R9, UR5, RZ ;  /* 0x00000005090a7c24 */ /* 0x000fc6000f8e02ff */
[----:B------:R-:W-:Y:S01]  /*a2c0*/  STL [R1+0x24], R11 ;  /* 0x0000240b01007387 */ /* 0x000fe20000100800 */
        /* <DEDUP_REMOVED lines=9> */
[----:B------:R-:W4:Y:S04]  /*a360*/  LDL.LU R2, [R1+0x1b8] ;  /* 0x0001b80001027983 */ /* 0x000f280000300800 */
[----:B------:R0:W-:Y:S04]  /*a370*/  STL [R1+0x5c], R6 ;  /* 0x00005c0601007387 */ /* 0x0001e80000100800 */
[----:B------:R3:W-:Y:S01]  /*a380*/  STL [R1+0x64], R5 ;  /* 0x0000640501007387 */ /* 0x0007e20000100800 */
[----:B0-----:R-:W-:-:S03]  /*a390*/  IMAD R6, R0, UR5, RZ ;  /* 0x0000000500067c24 */ /* 0x001fc6000f8e02ff */
[----:B------:R-:W5:Y:S01]  /*a3a0*/  LDL.LU R0, [R1+0x1c0] ;  /* 0x0001c00001007983 */ /* 0x000f620000300800 */
[----:B---3--:R-:W-:-:S03]  /*a3b0*/  IMAD R5, R29, UR5, RZ ;  /* 0x000000051d057c24 */ /* 0x008fc6000f8e02ff */
[----:B------:R-:W-:Y:S01]  /*a3c0*/  STL [R1+0x6c], R6 ;  /* 0x00006c0601007387 */ /* 0x000fe20000100800 */
[----:B------:R-:W-:-:S03]  /*a3d0*/  IMAD R3, R3, UR5, RZ ;  /* 0x0000000503037c24 */ /* 0x000fc6000f8e02ff */
[----:B------:R-:W3:Y:S04]  /*a3e0*/  LDL.LU R29, [R1+0x1cc] ;  /* 0x0001cc00011d7983 */ /* 0x000ee80000300800 */
[----:B------:R-:W-:Y:S04]  /*a3f0*/  STL [R1+0x84], R5 ;  /* 0x0000840501007387 */ /* 0x000fe80000100800 */
[----:B------:R-:W3:Y:S04]  /*a400*/  LDL.LU R26, [R1+0x1d4] ;  /* 0x0001d400011a7983 */ /* 0x000ee80000300800 */
[----:B------:R-:W3:Y:S04]  /*a410*/  LDL.LU R25, [R1+0x1ec] ;  /* 0x0001ec0001197983 */ /* 0x000ee80000300800 */
[----:B------:R0:W-:Y:S04]  /*a420*/  STL [R1+0x8c], R3 ;  /* 0x00008c0301007387 */ /* 0x0001e80000100800 */
        /* <DEDUP_REMOVED lines=14> */
[----:B0-----:R-:W3:Y:S04]  /*a510*/  LDL.LU R3, [R1+0x1c4] ;  /* 0x0001c40001037983 */ /* 0x001ee80000300800 */
[----:B------:R-:W3:Y:S04]  /*a520*/  LDL.LU R10, [R1+0x1bc] ;  /* 0x0001bc00010a7983 */ /* 0x000ee80000300800 */
[----:B------:R-:W3:Y:S01]  /*a530*/  LDL.LU R9, [R1+0x1b4] ;  /* 0x0001b40001097983 */ /* 0x000ee20000300800 */
[----:B--2---:R-:W-:-:S05]  /*a540*/  IMAD R4, R4, UR5, RZ ;  /* 0x0000000504047c24 */ /* 0x004fca000f8e02ff */
[----:B------:R0:W-:Y:S04]  /*a550*/  STL [R1+0x94], R4 ;  /* 0x0000940401007387 */ /* 0x0001e80000100800 */
[----:B------:R-:W2:Y:S04]  /*a560*/  LDL.LU R8, [R1+0x1a4] ;  /* 0x0001a40001087983 */ /* 0x000ea80000300800 */
[----:B------:R-:W2:Y:S04]  /*a570*/  LDL.LU R7, [R1+0x184] ;  /* 0x0001840001077983 */ /* 0x000ea80000300800 */
[----:B------:R-:W2:Y:S04]  /*a580*/  LDL.LU R6, [R1+0x180] ;  /* 0x0001800001067983 */ /* 0x000ea80000300800 */
[----:B------:R-:W2:Y:S04]  /*a590*/  LDL.LU R5, [R1+0x164] ;  /* 0x0001640001057983 */ /* 0x000ea80000300800 */
[----:B0-----:R-:W2:Y:S01]  /*a5a0*/  LDL.LU R4, [R1+0x160] ;  /* 0x0001600001047983 */ /* 0x001ea20000300800 */
[----:B----4-:R-:W-:-:S05]  /*a5b0*/  IMAD R2, R2, UR5, RZ ;  /* 0x0000000502027c24 */ /* 0x010fca000f8e02ff */
[----:B------:R0:W-:Y:S04]  /*a5c0*/  STL [R1+0xa0], R2 ;  /* 0x0000a00201007387 */ /* 0x0001e80000100800 */
[----:B0-----:R-:W4:Y:S01]  /*a5d0*/  LDL.LU R2, [R1+0x15c] ;  /* 0x00015c0001027983 */ /* 0x001f220000300800 */
[----:B-----5:R-:W-:-:S05]  /*a5e0*/  IMAD R0, R0, UR5, RZ ;  /* 0x0000000500007c24 */ /* 0x020fca000f8e02ff */
[----:B------:R0:W-:Y:S04]  /*a5f0*/  STL [R1+0xbc], R0 ;  /* 0x0000bc0001007387 */ /* 0x0001e80000100800 */
[----:B0-----:R-:W5:Y:S01]  /*a600*/  LDL.LU R0, [R1+0x158] ;  /* 0x0001580001007983 */ /* 0x001f620000300800 */
[----:B---3--:R-:W-:Y:S02]  /*a610*/  IMAD R29, R29, UR5, RZ ;  /* 0x000000051d1d7c24 */ /* 0x008fe4000f8e02ff */
[----:B------:R-:W-:-:S03]  /*a620*/  IMAD R26, R26, UR5, RZ ;  /* 0x000000051a1a7c24 */ /* 0x000fc6000f8e02ff */
[----:B------:R0:W-:Y:S04]  /*a630*/  STL [R1+0xc4], R29 ;  /* 0x0000c41d01007387 */ /* 0x0001e80000100800 */
[----:B0-----:R-:W3:Y:S04]  /*a640*/  LDL.LU R29, [R1+0x154] ;  /* 0x00015400011d7983 */ /* 0x001ee80000300800 */
[----:B------:R0:W-:Y:S02]  /*a650*/  STL [R1+0xcc], R26 ;  /* 0x0000cc1a01007387 */ /* 0x0001e40000100800 */
[----:B0-----:R-:W-:-:S02]  /*a660*/  IMAD R26, R25, UR5, RZ ;  /* 0x00000005191a7c24 */ /* 0x001fc4000f8e02ff */
[----:B------:R-:W-:Y:S02]  /*a670*/  IMAD R25, R24, UR5, RZ ;  /* 0x0000000518197c24 */ /* 0x000fe4000f8e02ff */
[----:B------:R-:W-:Y:S02]  /*a680*/  IMAD R24, R23, UR5, RZ ;  /* 0x0000000517187c24 */ /* 0x000fe4000f8e02ff */
[----:B------:R-:W-:Y:S01]  /*a690*/  IMAD R23, R22, UR5, RZ ;  /* 0x0000000516177c24 */ /* 0x000fe2000f8e02ff */
[----:B------:R-:W-:Y:S01]  /*a6a0*/  STL [R1+0xf0], R26 ;  /* 0x0000f01a01007387 */ /* 0x000fe20000100800 */
[----:B------:R-:W-:Y:S02]  /*a6b0*/  IMAD R22, R21, UR5, RZ ;  /* 0x0000000515167c24 */ /* 0x000fe4000f8e02ff */
[----:B------:R-:W-:Y:S01]  /*a6c0*/  IMAD R21, R20, UR5, RZ ;  /* 0x0000000514157c24 */ /* 0x000fe2000f8e02ff */
[----:B------:R-:W-:Y:S01]  /*a6d0*/  STL [R1+0xf8], R25 ;  /* 0x0000f81901007387 */ /* 0x000fe20000100800 */
[----:B------:R-:W-:-:S02]  /*a6e0*/  IMAD R20, R19, UR5, RZ ;  /* 0x0000000513147c24 */ /* 0x000fc4000f8e02ff */
[----:B------:R-:W-:Y:S01]  /*a6f0*/  IMAD R19, R18, UR5, RZ ;  /* 0x0000000512137c24 */ /* 0x000fe2000f8e02ff */
[----:B------:R-:W-:Y:S01]  /*a700*/  STL [R1+0x100], R24 ;  /* 0x0001001801007387 */ /* 0x000fe20000100800 */
[----:B------:R-:W-:Y:S02]  /*a710*/  IMAD R18, R17, UR5, RZ ;  /* 0x0000000511127c24 */ /* 0x000fe4000f8e02ff */
[----:B------:R-:W-:Y:S01]  /*a720*/  IMAD R17, R16, UR5, RZ ;  /* 0x0000000510117c24 */ /* 0x000fe2000f8e02ff */
        /* <DEDUP_REMOVED lines=10> */
[----:B------:R-:W-:Y:S04]  /*a7d0*/  STL [R1+0x16c], R18 ;  /* 0x00016c1201007387 */ /* 0x000fe80000100800 */
[----:B------:R-:W-:Y:S01]  /*a7e0*/  STL [R1+0x170], R17 ;  /* 0x0001701101007387 */ /* 0x000fe20000100800 */
[----:B------:R-:W-:-:S03]  /*a7f0*/  IMAD R12, R3, UR5, RZ ;  /* 0x00000005030c7c24 */ /* 0x000fc6000f8e02ff */
[----:B------:R-:W-:Y:S04]  /*a800*/  STL [R1+0x174], R16 ;  /* 0x0001741001007387 */ /* 0x000fe80000100800 */
[----:B------:R-:W-:Y:S04]  /*a810*/  STL [R1+0x178], R15 ;  /* 0x0001780f01007387 */ /* 0x000fe80000100800 */
[----:B------:R-:W-:Y:S04]  /*a820*/  STL [R1+0x17c], R14 ;  /* 0x00017c0e01007387 */ /* 0x000fe80000100800 */
[----:B------:R-:W-:Y:S04]  /*a830*/  STL [R1+0x188], R13 ;  /* 0x0001880d01007387 */ /* 0x000fe80000100800 */
[----:B------:R-:W3:Y:S04]  /*a840*/  LDL.LU R3, [R1+0x150] ;  /* 0x0001500001037983 */ /* 0x000ee80000300800 */
[----:B------:R0:W-:Y:S04]  /*a850*/  STL [R1+0x18c], R11 ;  /* 0x00018c0b01007387 */ /* 0x0001e80000100800 */
[----:B------:R-:W-:Y:S01]  /*a860*/  STL [R1+0x190], R12 ;  /* 0x0001900c01007387 */ /* 0x000fe20000100800 */
[----:B0-----:R-:W-:-:S02]  /*a870*/  IMAD R11, R10, UR5, RZ ;  /* 0x000000050a0b7c24 */ /* 0x001fc4000f8e02ff */
[----:B------:R-:W-:-:S03]  /*a880*/  IMAD R10, R9, UR5, RZ ;  /* 0x00000005090a7c24 */ /* 0x000fc6000f8e02ff */
[----:B------:R-:W-:Y:S04]  /*a890*/  STL [R1+0x194], R11 ;  /* 0x0001940b01007387 */ /* 0x000fe80000100800 */
[----:B------:R-:W-:Y:S01]  /*a8a0*/  STL [R1+0x198], R10 ;  /* 0x0001980a01007387 */ /* 0x000fe20000100800 */
[----:B--2---:R-:W-:Y:S02]  /*a8b0*/  IMAD R9, R8, UR5, RZ ;  /* 0x0000000508097c24 */ /* 0x004fe4000f8e02ff */
[----:B------:R-:W-:-:S03]  /*a8c0*/  IMAD R8, R7, UR5, RZ ;  /* 0x0000000507087c24 */ /* 0x000fc6000f8e02ff */
[----:B------:R-:W-:Y:S01]  /*a8d0*/  STL [R1+0x19c], R9 ;  /* 0x00019c0901007387 */ /* 0x000fe20000100800 */
[----:B------:R-:W-:-:S03]  /*a8e0*/  IMAD R7, R6, UR5, RZ ;  /* 0x0000000506077c24 */ /* 0x000fc6000f8e02ff */
[----:B------:R-:W-:Y:S01]  /*a8f0*/  STL [R1+0x184], R8 ;  /* 0x0001840801007387 */ /* 0x000fe20000100800 */
[----:B------:R-:W-:-:S03]  /*a900*/  IMAD R5, R5, UR5, RZ ;  /* 0x0000000505057c24 */ /* 0x000fc6000f8e02ff */
[----:B------:R-:W-:Y:S01]  /*a910*/  STL [R1+0x180], R7 ;  /* 0x0001800701007387 */ /* 0x000fe20000100800 */
[----:B------:R-:W-:-:S03]  /*a920*/  IMAD R6, R4, UR5, RZ ;  /* 0x0000000504067c24 */ /* 0x000fc6000f8e02ff */
[----:B------:R-:W2:Y:S04]  /*a930*/  LDL.LU R4, [R1+0x14c] ;  /* 0x00014c0001047983 */ /* 0x000ea80000300800 */
[----:B------:R4:W-:Y:S04]  /*a940*/  STL [R1+0x164], R5 ;  /* 0x0001640501007387 */ /* 0x0009e80000100800 */
[----:B------:R5:W-:Y:S01]  /*a950*/  STL [R1+0x160], R6 ;  /* 0x0001600601007387 */ /* 0x000be20000100800 */
[----:B----4-:R-:W-:-:S03]  /*a960*/  IMAD R5, R2, UR5, RZ ;  /* 0x0000000502057c24 */ /* 0x010fc6000f8e02ff */
[----:B------:R-:W4:Y:S04]  /*a970*/  LDL.LU R2, [R1+0x148] ;  /* 0x0001480001027983 */ /* 0x000f280000300800 */
[----:B------:R3:W-:Y:S01]  /*a980*/  STL [R1+0x15c], R5 ;  /* 0x00015c0501007387 */ /* 0x0007e20000100800 */
[----:B-----5:R-:W-:-:S03]  /*a990*/  IMAD R6, R0, UR5, RZ ;  /* 0x0000000500067c24 */ /* 0x020fc6000f8e02ff */
[----:B------:R-:W5:Y:S04]  /*a9a0*/  LDL.LU R0, [R1+0x144] ;  /* 0x0001440001007983 */ /* 0x000f680000300800 */
[----:B------:R0:W-:Y:S04]  /*a9b0*/  STL [R1+0x158], R6 ;  /* 0x0001580601007387 */ /* 0x0001e80000100800 */
[----:B------:R-:W5:Y:S04]  /*a9c0*/  LDL.LU R26, [R1+0x140] ;  /* 0x00014000011a7983 */ /* 0x000f680000300800 */
[----:B------:R-:W5:Y:S01]  /*a9d0*/  LDL.LU R25, [R1+0x13c] ;  /* 0x00013c0001197983 */ /* 0x000f620000300800 */
[----:B---3--:R-:W-:-:S05]  /*a9e0*/  IMAD R5, R29, UR5, RZ ;  /* 0x000000051d057c24 */ /* 0x008fca000f8e02ff */
[----:B------:R3:W-:Y:S04]  /*a9f0*/  STL [R1+0x154], R5 ;  /* 0x0001540501007387 */ /* 0x0007e80000100800 */
[----:B------:R-:W5:Y:S04]  /*aa00*/  LDL.LU R24, [R1+0x134] ;  /* 0x0001340001187983 */ /* 0x000f680000300800 */
        /* <DEDUP_REMOVED lines=15> */
[----:B------:R-:W5:Y:S01]  /*ab00*/  LDL.LU R9, [R1+0xdc] ;  /* 0x0000dc0001097983 */ /* 0x000f620000300800 */
[----:B------:R-:W-:-:S05]  /*ab10*/  IMAD R3, R3, UR5, RZ ;  /* 0x0000000503037c24 */ /* 0x000fca000f8e02ff */
[----:B------:R0:W-:Y:S04]  /*ab20*/  STL [R1+0x150], R3 ;  /* 0x0001500301007387 */ /* 0x0001e80000100800 */
[----:B------:R-:W5:Y:S04]  /*ab30*/  LDL.LU R8, [R1+0xd8] ;  /* 0x0000d80001087983 */ /* 0x000f680000300800 */
[----:B------:R-:W5:Y:S04]  /*ab40*/  LDL.LU R7, [R1+0xd4] ;  /* 0x0000d40001077983 */ /* 0x000f680000300800 */
[----:B0-----:R-:W5:Y:S04]  /*ab50*/  LDL.LU R6, [R1+0xd0] ;  /* 0x0000d00001067983 */ /* 0x001f680000300800 */
[----:B---3--:R-:W3:Y:S04]  /*ab60*/  LDL.LU R5, [R1+0xc8] ;  /* 0x0000c80001057983 */ /* 0x008ee80000300800 */
[----:B------:R-:W3:Y:S01]  /*ab70*/  LDL.LU R3, [R1+0xc0] ;  /* 0x0000c00001037983 */ /* 0x000ee20000300800 */
[----:B--2---:R-:W-:-:S05]  /*ab80*/  IMAD R4, R4, UR5, RZ ;  /* 0x0000000504047c24 */ /* 0x004fca000f8e02ff */
[----:B------:R0:W-:Y:S04]  /*ab90*/  STL [R1+0x14c], R4 ;  /* 0x00014c0401007387 */ /* 0x0001e80000100800 */
[----:B0-----:R-:W2:Y:S01]  /*aba0*/  LDL.LU R4, [R1+0xb8] ;  /* 0x0000b80001047983 */ /* 0x001ea20000300800 */
[----:B----4-:R-:W-:-:S05]  /*abb0*/  IMAD R2, R2, UR5, RZ ;  /* 0x0000000502027c24 */ /* 0x010fca000f8e02ff */
[----:B------:R0:W-:Y:S04]  /*abc0*/  STL [R1+0x148], R2 ;  /* 0x0001480201007387 */ /* 0x0001e80000100800 */
[----:B0-----:R-:W4:Y:S01]  /*abd0*/  LDL.LU R2, [R1+0xb4] ;  /* 0x0000b40001027983 */ /* 0x001f220000300800 */
[----:B-----5:R-:W-:-:S05]  /*abe0*/  IMAD R0, R0, UR5, RZ ;  /* 0x0000000500007c24 */ /* 0x020fca000f8e02ff */
[----:B------:R0:W-:Y:S04]  /*abf0*/  STL [R1+0x144], R0 ;  /* 0x0001440001007387 */ /* 0x0001e80000100800 */
[----:B0-----:R-:W5:Y:S01]  /*ac00*/  LDL.LU R0, [R1+0xb0] ;  /* 0x0000b00001007983 */ /* 0x001f620000300800 */
[----:B------:R-:W-:-:S05]  /*ac10*/  IMAD R26, R26, UR5, RZ ;  /* 0x000000051a1a7c24 */ /* 0x000fca000f8e02ff */
[----:B------:R0:W-:Y:S02]  /*ac20*/  STL [R1+0x140], R26 ;  /* 0x0001401a01007387 */ /* 0x0001e40000100800 */
[----:B0-----:R-:W-:Y:S02]  /*ac30*/  IMAD R26, R25, UR5, RZ ;  /* 0x00000005191a7c24 */ /* 0x001fe4000f8e02ff */
[----:B------:R-:W-:Y:S02]  /*ac40*/  IMAD R25, R24, UR5, RZ ;  /* 0x0000000518197c24 */ /* 0x000fe4000f8e02ff */
[----:B------:R-:W-:Y:S02]  /*ac50*/  IMAD R24, R23, UR5, RZ ;  /* 0x0000000517187c24 */ /* 0x000fe4000f8e02ff */
[----:B------:R-:W-:Y:S01]  /*ac60*/  IMAD R23, R22, UR5, RZ ;  /* 0x0000000516177c24 */ /* 0x000fe2000f8e02ff */
[----:B------:R-:W-:Y:S01]  /*ac70*/  STL [R1+0x13c], R26 ;  /* 0x00013c1a01007387 */ /* 0x000fe20000100800 */
[----:B------:R-:W-:-:S02]  /*ac80*/  IMAD R22, R21, UR5, RZ ;  /* 0x0000000515167c24 */ /* 0x000fc4000f8e02ff */
        /* <DEDUP_REMOVED lines=22> */
[----:B------:R-:W-:Y:S04]  /*adf0*/  STL [R1+0xf4], R14 ;  /* 0x0000f40e01007387 */ /* 0x000fe80000100800 */
[----:B------:R-:W-:Y:S04]  /*ae00*/  STL [R1+0xec], R13 ;  /* 0x0000ec0d01007387 */ /* 0x000fe80000100800 */
[----:B------:R-:W5:Y:S04]  /*ae10*/  LDL.LU R29, [R1+0xac] ;  /* 0x0000ac00011d7983 */ /* 0x000f680000300800 */
[----:B------:R0:W-:Y:S04]  /*ae20*/  STL [R1+0xe8], R11 ;  /* 0x0000e80b01007387 */ /* 0x0001e80000100800 */
[----:B------:R-:W-:Y:S01]  /*ae30*/  STL [R1+0xe4], R12 ;  /* 0x0000e40c01007387 */ /* 0x000fe20000100800 */
[----:B0-----:R-:W-:-:S02]  /*ae40*/  IMAD R11, R10, UR5, RZ ;  /* 0x000000050a0b7c24 */ /* 0x001fc4000f8e02ff */
[----:B------:R-:W-:Y:S02]  /*ae50*/  IMAD R10, R9, UR5, RZ ;  /* 0x00000005090a7c24 */ /* 0x000fe4000f8e02ff */
[----:B------:R-:W-:Y:S02]  /*ae60*/  IMAD R9, R8, UR5, RZ ;  /* 0x0000000508097c24 */ /* 0x000fe4000f8e02ff */
[----:B------:R-:W-:Y:S01]  /*ae70*/  IMAD R8, R7, UR5, RZ ;  /* 0x0000000507087c24 */ /* 0x000fe2000f8e02ff */
[----:B------:R-:W-:Y:S01]  /*ae80*/  STL [R1+0xe0], R11 ;  /* 0x0000e00b01007387 */ /* 0x000fe20000100800 */
[----:B------:R-:W-:Y:S02]  /*ae90*/  IMAD R7, R6, UR5, RZ ;  /* 0x0000000506077c24 */ /* 0x000fe4000f8e02ff */
[----:B---3--:R-:W-:Y:S01]  /*aea0*/  IMAD R6, R5, UR5, RZ ;  /* 0x0000000505067c24 */ /* 0x008fe2000f8e02ff */
[----:B------:R-:W-:Y:S01]  /*aeb0*/  STL [R1+0xdc], R10 ;  /* 0x0000dc0a01007387 */ /* 0x000fe20000100800 */
[----:B------:R-:W-:-:S03]  /*aec0*/  IMAD R5, R3, UR5, RZ ;  /* 0x0000000503057c24 */ /* 0x000fc6000f8e02ff */
[----:B------:R0:W-:Y:S04]  /*aed0*/  STL [R1+0xd8], R9 ;  /* 0x0000d80901007387 */ /* 0x0001e80000100800 */
[----:B------:R-:W-:Y:S04]  /*aee0*/  STL [R1+0xd4], R8 ;  /* 0x0000d40801007387 */ /* 0x000fe80000100800 */
[----:B------:R-:W-:Y:S04]  /*aef0*/  STL [R1+0xd0], R7 ;  /* 0x0000d00701007387 */ /* 0x000fe80000100800 */
[----:B0-----:R-:W3:Y:S04]  /*af00*/  LDL.LU R9, [R1+0xa8] ;  /* 0x0000a80001097983 */ /* 0x001ee80000300800 */
[----:B------:R-:W-:Y:S04]  /*af10*/  STL [R1+0xc8], R6 ;  /* 0x0000c80601007387 */ /* 0x000fe80000100800 */
[----:B------:R-:W-:Y:S04]  /*af20*/  STL [R1+0xc0], R5 ;  /* 0x0000c00501007387 */ /* 0x000fe80000100800 */
[----:B------:R-:W3:Y:S01]  /*af30*/  LDL.LU R10, [R1+0xa4] ;  /* 0x0000a400010a7983 */ /* 0x000ee20000300800 */
[----:B--2---:R-:W-:-:S05]  /*af40*/  IMAD R3, R4, UR5, RZ ;  /* 0x0000000504037c24 */ /* 0x004fca000f8e02ff */
[----:B------:R-:W-:Y:S04]  /*af50*/  STL [R1+0xb8], R3 ;  /* 0x0000b80301007387 */ /* 0x000fe80000100800 */
[----:B------:R-:W2:Y:S01]  /*af60*/  LDL.LU R11, [R1+0x9c] ;  /* 0x00009c00010b7983 */ /* 0x000ea20000300800 */
[----:B----4-:R-:W-:-:S05]  /*af70*/  IMAD R2, R2, UR5, RZ ;  /* 0x0000000502027c24 */ /* 0x010fca000f8e02ff */
[----:B------:R-:W-:Y:S04]  /*af80*/  STL [R1+0xb4], R2 ;  /* 0x0000b40201007387 */ /* 0x000fe80000100800 */
[----:B------:R-:W4:Y:S04]  /*af90*/  LDL.LU R26, [R1+0x98] ;  /* 0x00009800011a7983 */ /* 0x000f280000300800 */
[----:B------:R-:W4:Y:S01]  /*afa0*/  LDL.LU R25, [R1+0x90] ;  /* 0x0000900001197983 */ /* 0x000f220000300800 */
[----:B-----5:R-:W-:-:S05]  /*afb0*/  IMAD R0, R0, UR5, RZ ;  /* 0x0000000500007c24 */ /* 0x020fca000f8e02ff */
        /* <DEDUP_REMOVED lines=11> */
[----:B0-----:R-:W5:Y:S04]  /*b070*/  LDL.LU R0, [R1+0x4c] ;  /* 0x00004c0001007983 */ /* 0x001f680000300800 */
        /* <DEDUP_REMOVED lines=9> */
[----:B0-----:R-:W5:Y:S04]  /*b110*/  LDL.LU R5, [R1+0x18] ;  /* 0x0000180001057983 */ /* 0x001f680000300800 */
[----:B------:R-:W5:Y:S04]  /*b120*/  LDL.LU R6, [R1+0x14] ;  /* 0x0000140001067983 */ /* 0x000f680000300800 */
[----:B------:R-:W5:Y:S04]  /*b130*/  LDL.LU R7, [R1+0x10] ;  /* 0x0000100001077983 */ /* 0x000f680000300800 */
[----:B------:R-:W5:Y:S01]  /*b140*/  LDL.LU R8, [R1+0xc] ;  /* 0x00000c0001087983 */ /* 0x000f620000300800 */
[----:B---3--:R-:W-:-:S05]  /*b150*/  IMAD R9, R9, UR5, RZ ;  /* 0x0000000509097c24 */ /* 0x008fca000f8e02ff */
[----:B------:R0:W-:Y:S01]  /*b160*/  STL [R1+0xa8], R9 ;  /* 0x0000a80901007387 */ /* 0x0001e20000100800 */
[----:B------:R-:W-:-:S03]  /*b170*/  IMAD R10, R10, UR5, RZ ;  /* 0x000000050a0a7c24 */ /* 0x000fc6000f8e02ff */
[----:B0-----:R-:W3:Y:S04]  /*b180*/  LDL.LU R9, [R1+0x8] ;  /* 0x0000080001097983 */ /* 0x001ee80000300800 */
[----:B------:R0:W-:Y:S04]  /*b190*/  STL [R1+0xa4], R10 ;  /* 0x0000a40a01007387 */ /* 0x0001e80000100800 */
[----:B0-----:R-:W3:Y:S01]  /*b1a0*/  LDL.LU R10, [R1+0x4] ;  /* 0x00000400010a7983 */ /* 0x001ee20000300800 */
[----:B--2---:R-:W-:-:S05]  /*b1b0*/  IMAD R11, R11, UR5, RZ ;  /* 0x000000050b0b7c24 */ /* 0x004fca000f8e02ff */
[----:B------:R0:W-:Y:S04]  /*b1c0*/  STL [R1+0x9c], R11 ;  /* 0x00009c0b01007387 */ /* 0x0001e80000100800 */
[----:B0-----:R-:W2:Y:S01]  /*b1d0*/  LDL.LU R11, [R1] ;  /* 0x00000000010b7983 */ /* 0x001ea20000300800 */
[----:B----4-:R-:W-:Y:S02]  /*b1e0*/  IMAD R26, R26, UR5, RZ ;  /* 0x000000051a1a7c24 */ /* 0x010fe4000f8e02ff */
[----:B------:R-:W-:-:S03]  /*b1f0*/  IMAD R25, R25, UR5, RZ ;  /* 0x0000000519197c24 */ /* 0x000fc6000f8e02ff */
[----:B------:R0:W-:Y:S04]  /*b200*/  STL [R1+0x98], R26 ;  /* 0x0000981a01007387 */ /* 0x0001e80000100800 */
[----:B0-----:R-:W4:Y:S01]  /*b210*/  LDL.LU R26, [R1+0x13dc] ;  /* 0x0013dc00011a7983 */ /* 0x001f220000300800 */
[----:B-----5:R-:W-:-:S03]  /*b220*/  IMAD R24, R24, UR5, RZ ;  /* 0x0000000518187c24 */ /* 0x020fc6000f8e02ff */
[----:B------:R0:W-:Y:S01]  /*b230*/  STL [R1+0x90], R25 ;  /* 0x0000901901007387 */ /* 0x0001e20000100800 */
[----:B------:R-:W-:Y:S02]  /*b240*/  IMAD R23, R23, UR5, RZ ;  /* 0x0000000517177c24 */ /* 0x000fe4000f8e02ff */
[----:B------:R-:W-:Y:S01]  /*b250*/  IMAD R22, R22, UR5, RZ ;  /* 0x0000000516167c24 */ /* 0x000fe2000f8e02ff */
[----:B0-----:R-:W5:Y:S01]  /*b260*/  LDL.LU R25, [R1+0x13d8] ;  /* 0x0013d80001197983 */ /* 0x001f620000300800 */
[----:B------:R-:W-:-:S03]  /*b270*/  IMAD R21, R21, UR5, RZ ;  /* 0x0000000515157c24 */ /* 0x000fc6000f8e02ff */
[----:B------:R0:W-:Y:S01]  /*b280*/  STL [R1+0x88], R24 ;  /* 0x0000881801007387 */ /* 0x0001e20000100800 */
[----:B------:R-:W-:Y:S02]  /*b290*/  IMAD R20, R20, UR5, RZ ;  /* 0x0000000514147c24 */ /* 0x000fe4000f8e02ff */
[----:B------:R-:W-:Y:S01]  /*b2a0*/  IMAD R19, R19, UR5, RZ ;  /* 0x0000000513137c24 */ /* 0x000fe2000f8e02ff */
[----:B0-----:R-:W2:Y:S04]  /*b2b0*/  LDL.LU R24, [R1+0x13d4] ;  /* 0x0013d40001187983 */ /* 0x001ea80000300800 */
[----:B------:R0:W-:Y:S01]  /*b2c0*/  STL [R1+0x80], R23 ;  /* 0x0000801701007387 */ /* 0x0001e20000100800 */
[----:B------:R-:W-:Y:S02]  /*b2d0*/  IMAD R18, R18, UR5, RZ ;  /* 0x0000000512127c24 */ /* 0x000fe4000f8e02ff */
[----:B------:R-:W-:Y:S01]  /*b2e0*/  IMAD R17, R17, UR5, RZ ;  /* 0x0000000511117c24 */ /* 0x000fe2000f8e02ff */
[----:B0-----:R-:W2:Y:S04]  /*b2f0*/  LDL.LU R23, [R1+0x13d0] ;  /* 0x0013d00001177983 */ /* 0x001ea80000300800 */
[----:B------:R0:W-:Y:S01]  /*b300*/  STL [R1+0x7c], R22 ;  /* 0x00007c1601007387 */ /* 0x0001e20000100800 */
[----:B------:R-:W-:-:S03]  /*b310*/  IMAD R16, R16, UR5, RZ ;  /* 0x0000000510107c24 */ /* 0x000fc6000f8e02ff */
        /* <DEDUP_REMOVED lines=24> */
[----:B0-----:R-:W2:Y:S02]  /*b4a0*/  LDL.LU R4, [R1+0x13a4] ;  /* 0x0013a40001047983 */ /* 0x001ea40000300800 */
[----:B--2---:R-:W-:-:S02]  /*b4b0*/  IMAD R4, R4, 0x2, R3 ;  /* 0x0000000204047824 */ /* 0x004fc400078e0203 */
[----:B------:R-:W2:Y:S04]  /*b4c0*/  LDL.LU R3, [R1+0x13a0] ;  /* 0x0013a00001037983 */ /* 0x000ea80000300800 */
[----:B------:R2:W-:Y:S02]  /*b4d0*/  STL [R1+0x1c], R4 ;  /* 0x00001c0401007387 */ /* 0x0005e40000100800 */
[----:B--2---:R-:W-:-:S05]  /*b4e0*/  IADD3 R4, P2, PT, R13, R3, RZ ;  /* 0x000000030d047210 */ /* 0x004fca0007f5e0ff */
[----:B------:R0:W-:Y:S02]  /*b4f0*/  STL [R1+0x1044], R4 ;  /* 0x0010440401007387 */ /* 0x0001e40000100800 */
[----:B0-----:R-:W-:-:S05]  /*b500*/  IADD3 R4, P3, PT, R12, R3, RZ ;  /* 0x000000030c047210 */ /* 0x001fca0007f7e0ff */
        /* <DEDUP_REMOVED lines=10> */
[----:B------:R0:W-:Y:S04]  /*b5b0*/  STL [R1+0x1040], R4 ;  /* 0x0010400401007387 */ /* 0x0001e80000100800 */
[----:B0-----:R-:W2:Y:S02]  /*b5c0*/  LDL.LU R4, [R1+0x139c] ;  /* 0x00139c0001047983 */ /* 0x001ea40000300800 */
[-C--:B--2---:R-:W-:Y:S02]  /*b5d0*/  LEA.HI.X.SX32 R13, R13, R4.reuse, 0x1, P2 ;  /* 0x000000040d0d7211 */ /* 0x084fe400010f0eff */
[----:B------:R-:W-:-:S03]  /*b5e0*/  LEA.HI.X.SX32 R12, R12, R4, 0x1, P3 ;  /* 0x000000040c0c7211 */ /* 0x000fc600018f0eff */
[----:B------:R3:W-:Y:S02]  /*b5f0*/  STL [R1+0x1028], R13 ;  /* 0x0010280d01007387 */ /* 0x0007e40000100800 */
[----:B---3--:R-:W-:-:S05]  /*b600*/  IADD3 R13, P2, PT, R9, R3, RZ ;  /* 0x00000003090d7210 */ /* 0x008fca0007f5e0ff */
[----:B------:R0:W-:Y:S01]  /*b610*/  STL [R1+0x1024], R13 ;  /* 0x0010240d01007387 */ /* 0x0001e20000100800 */
[----:B------:R-:W-:-:S03]  /*b620*/  LEA.HI.X.SX32 R29, R29, R4, 0x1, P4 ;  /* 0x000000041d1d7211 */ /* 0x000fc600020f0eff */
[----:B0-----:R-:W2:Y:S04]  /*b630*/  LDL.LU R13, [R1+0x1398] ;  /* 0x00139800010d7983 */ /* 0x001ea80000300800 */
[----:B------:R0:W-:Y:S02]  /*b640*/  STL [R1+0x101c], R12 ;  /* 0x00101c0c01007387 */ /* 0x0001e40000100800 */
[----:B0-----:R-:W-:-:S05]  /*b650*/  IADD3 R12, P3, PT, R10, R3, RZ ;  /* 0x000000030a0c7210 */ /* 0x001fca0007f7e0ff */
[----:B------:R0:W-:Y:S04]  /*b660*/  STL [R1+0x1020], R12 ;  /* 0x0010200c01007387 */ /* 0x0001e80000100800 */
[----:B0-----:R-:W3:Y:S04]  /*b670*/  LDL.LU R12, [R1+0x1394] ;  /* 0x00139400010c7983 */ /* 0x001ee80000300800 */
[----:B------:R0:W-:Y:S02]  /*b680*/  STL [R1+0x1014], R29 ;  /* 0x0010141d01007387 */ /* 0x0001e40000100800 */
[----:B0-----:R-:W-:-:S05]  /*b690*/  IADD3 R29, P4, PT, R11, R3, RZ ;  /* 0x000000030b1d7210 */ /* 0x001fca0007f9e0ff */
[----:B------:R0:W-:Y:S04]  /*b6a0*/  STL [R1+0x1018], R29 ;  /* 0x0010181d01007387 */ /* 0x0001e80000100800 */
[----:B0-----:R-:W2:Y:S01]  /*b6b0*/  LDL.LU R29, [R1+0x1390] ;  /* 0x00139000011d7983 */ /* 0x001ea20000300800 */
[----:B------:R-:W-:-:S05]  /*b6c0*/  LEA.HI.X.SX32 R5, R5, R4, 0x1, P5 ;  /* 0x0000000405057211 */ /* 0x000fca00028f0eff */
[----:B------:R2:W-:Y:S02]  /*b6d0*/  STL [R1+0x100c], R5 ;  /* 0x00100c0501007387 */ /* 0x0005e40000100800 */
[----:B--2---:R-:W-:-:S05]  /*b6e0*/  IADD3 R5, P5, PT, R29, R3, RZ ;  /* 0x000000031d057210 */ /* 0x004fca0007fbe0ff */
        /* <DEDUP_REMOVED lines=33> */
[----:B------:R2:W-:Y:S01]  /*b900*/  STL [R1+0xfd4], R29 ;  /* 0x000fd41d01007387 */ /* 0x0005e20000100800 */
[----:B------:R-:W-:Y:S02]  /*b910*/  LEA.HI.X.SX32 R5, R5, R4, 0x1, P6 ;  /* 0x0000000405057211 */ /* 0x000fe400030f0eff */
[----:B--2---:R-:W-:-:S05]  /*b920*/  IADD3 R29, P5, PT, R11, R3, RZ ;  /* 0x000000030b1d7210 */ /* 0x004fca0007fbe0ff */
[----:B------:R3:W-:Y:S04]  /*b930*/  STL [R1+0xfd8], R29 ;  /* 0x000fd81d01007387 */ /* 0x0007e80000100800 */
[----:B------:R0:W-:Y:S01]  /*b940*/  STL [R1+0xfcc], R5 ;  /* 0x000fcc0501007387 */ /* 0x0001e20000100800 */
[----:B---3--:R-:W-:Y:S02]  /*b950*/  IADD3 R29, P6, PT, R12, R3, RZ ;  /* 0x000000030c1d7210 */ /* 0x008fe40007fde0ff */
[----:B0-----:R-:W-:-:S03]  /*b960*/  LEA.HI.X.SX32 R5, R6, R4, 0x1, P0 ;  /* 0x0000000406057211 */ /* 0x001fc600000f0eff */
[----:B------:R0:W-:Y:S01]  /*b970*/  STL [R1+0xfd0], R29 ;  /* 0x000fd01d01007387 */ /* 0x0001e20000100800 */
[----:B------:R-:W-:-:S03]  /*b980*/  LEA.HI.X.SX32 R6, R7, R4, 0x1, P1 ;  /* 0x0000000407067211 */ /* 0x000fc600008f0eff */
[----:B------:R2:W-:Y:S01]  /*b990*/  STL [R1+0xfc4], R5 ;  /* 0x000fc40501007387 */ /* 0x0005e20000100800 */
[----:B------:R-:W-:Y:S02]  /*b9a0*/  LEA.HI.X.SX32 R7, R8, R4, 0x1, P2 ;  /* 0x0000000408077211 */ /* 0x000fe400010f0eff */
[-C--:B0-----:R-:W-:Y:S02]  /*b9b0*/  IADD3 R29, P0, PT, R13, R3.reuse, RZ ;  /* 0x000000030d1d7210 */ /* 0x081fe40007f1e0ff */
[----:B--2---:R-:W-:-:S03]  /*b9c0*/  IADD3 R5, P1, PT, R14, R3, RZ ;  /* 0x000000030e057210 */ /* 0x004fc60007f3e0ff */
[----:B------:R-:W-:Y:S04]  /*b9d0*/  STL [R1+0xfc8], R29 ;  /* 0x000fc81d01007387 */ /* 0x000fe80000100800 */
[----:B------:R0:W-:Y:S04]  /*b9e0*/  STL [R1+0xfbc], R6 ;  /* 0x000fbc0601007387 */ /* 0x0001e80000100800 */
[----:B------:R2:W-:Y:S01]  /*b9f0*/  STL [R1+0xfc0], R5 ;  /* 0x000fc00501007387 */ /* 0x0005e20000100800 */
[----:B0-----:R-:W-:-:S03]  /*ba00*/  IADD3 R6, P2, PT, R15, R3, RZ ;  /* 0x000000030f067210 */ /* 0x001fc60007f5e0ff */
[----:B------:R0:W-:Y:S01]  /*ba10*/  STL [R1+0xfb4], R7 ;  /* 0x000fb40701007387 */ /* 0x0001e20000100800 */
[----:B--2---:R-:W-:-:S03]  /*ba20*/  LEA.HI.X.SX32 R5, R9, R4, 0x1, P3 ;  /* 0x0000000409057211 */ /* 0x004fc600018f0eff */
        /* <DEDUP_REMOVED lines=12> */
[----:B------:R-:W2:Y:S04]  /*baf0*/  LDL.LU R10, [R1+0x24] ;  /* 0x00002400010a7983 */ /* 0x000ea80000300800 */
[----:B------:R3:W-:Y:S01]  /*bb00*/  STL [R1+0xfa0], R6 ;  /* 0x000fa00601007387 */ /* 0x0007e20000100800 */
[----:B0-----:R-:W-:-:S03]  /*bb10*/  IADD3 R7, P6, PT, R19, R3, RZ ;  /* 0x0000000313077210 */ /* 0x001fc60007fde0ff */
[----:B------:R0:W-:Y:S01]  /*bb20*/  STL [R1+0xf94], R5 ;  /* 0x000f940501007387 */ /* 0x0001e20000100800 */
[----:B---3--:R-:W-:-:S03]  /*bb30*/  LEA.HI.X.SX32 R6, R13, R4, 0x1, P0 ;  /* 0x000000040d067211 */ /* 0x008fc600000f0eff */
[----:B------:R3:W-:Y:S01]  /*bb40*/  STL [R1+0xf98], R7 ;  /* 0x000f980701007387 */ /* 0x0007e20000100800 */
[----:B0-----:R-:W-:-:S03]  /*bb50*/  IADD3 R5, P0, PT, R20, R3, RZ ;  /* 0x0000000314057210 */ /* 0x001fc60007f1e0ff */
[----:B------:R0:W-:Y:S01]  /*bb60*/  STL [R1+0xf8c], R6 ;  /* 0x000f8c0601007387 */ /* 0x0001e20000100800 */
[----:B---3--:R-:W-:-:S03]  /*bb70*/  LEA.HI.X.SX32 R7, R14, R4, 0x1, P1 ;  /* 0x000000040e077211 */ /* 0x008fc600008f0eff */
[----:B------:R3:W-:Y:S01]  /*bb80*/  STL [R1+0xf90], R5 ;  /* 0x000f900501007387 */ /* 0x0007e20000100800 */
[----:B0-----:R-:W-:-:S03]  /*bb90*/  IADD3 R6, P1, PT, R21, R3, RZ ;  /* 0x0000000315067210 */ /* 0x001fc60007f3e0ff */
[----:B------:R-:W-:Y:S01]  /*bba0*/  STL [R1+0xf84], R7 ;  /* 0x000f840701007387 */ /* 0x000fe20000100800 */
[----:B---3--:R-:W-:-:S03]  /*bbb0*/  LEA.HI.X.SX32 R5, R15, R4, 0x1, P2 ;  /* 0x000000040f057211 */ /* 0x008fc600010f0eff */
[----:B------:R-:W3:Y:S04]  /*bbc0*/  LDL.LU R15, [R1+0x40] ;  /* 0x00004000010f7983 */ /* 0x000ee80000300800 */
[----:B------:R0:W-:Y:S04]  /*bbd0*/  STL [R1+0xf88], R6 ;  /* 0x000f880601007387 */ /* 0x0001e80000100800 */
[----:B------:R1:W-:Y:S04]  /*bbe0*/  STL [R1+0xf7c], R5 ;  /* 0x000f7c0501007387 */ /* 0x0003e80000100800 */
[----:B------:R-:W3:Y:S01]  /*bbf0*/  LDL.LU R13, [R1+0x50] ;  /* 0x00005000010d7983 */ /* 0x000ee20000300800 */
[----:B0-----:R-:W-:-:S02]  /*bc00*/  IADD3 R6, P2, PT, R22, R3, RZ ;  /* 0x0000000316067210 */ /* 0x001fc40007f5e0ff */
[----:B-1----:R-:W-:-:S03]  /*bc10*/  LEA.HI.X.SX32 R5, R16, R4, 0x1, P3 ;  /* 0x0000000410057211 */ /* 0x002fc600018f0eff */
[----:B------:R0:W-:Y:S04]  /*bc20*/  STL [R1+0xf80], R6 ;  /* 0x000f800601007387 */ /* 0x0001e80000100800 */
[----:B------:R1:W-:Y:S01]  /*bc30*/  STL [R1+0xf74], R5 ;  /* 0x000f740501007387 */ /* 0x0003e20000100800 */
[----:B0-----:R-:W-:Y:S02]  /*bc40*/  IADD3 R6, P3, PT, R23, R3, RZ ;  /* 0x0000000317067210 */ /* 0x001fe40007f7e0ff */
[-C--:B-1----:R-:W-:Y:S02]  /*bc50*/  LEA.HI.X.SX32 R5, R17, R4.reuse, 0x1, P4 ;  /* 0x0000000411057211 */ /* 0x082fe400020f0eff */
[----:B------:R-:W3:Y:S04]  /*bc60*/  LDL.LU R17, [R1+0x38] ;  /* 0x0000380001117983 */ /* 0x000ee80000300800 */
[----:B------:R-:W-:Y:S04]  /*bc70*/  STL [R1+0xf78], R6 ;  /* 0x000f780601007387 */ /* 0x000fe80000100800 */
[----:B------:R-:W3:Y:S04]  /*bc80*/  LDL.LU R16, [R1+0x5c] ;  /* 0x00005c0001107983 */ /* 0x000ee80000300800 */
[----:B------:R0:W-:Y:S02]  /*bc90*/  STL [R1+0xf6c], R5 ;  /* 0x000f6c0501007387 */ /* 0x0001e40000100800 */
[----:B0-----:R-:W-:-:S02]  /*bca0*/  LEA.HI.X.SX32 R5, R18, R4, 0x1, P5 ;  /* 0x0000000412057211 */ /* 0x001fc400028f0eff */
[----:B------:R-:W3:Y:S01]  /*bcb0*/  LDL.LU R18, [R1+0x2c] ;  /* 0x00002c0001127983 */ /* 0x000ee20000300800 */
[----:B------:R-:W-:-:S05]  /*bcc0*/  IADD3 R6, P4, PT, R24, R3, RZ ;  /* 0x0000000318067210 */ /* 0x000fca0007f9e0ff */
[----:B------:R5:W-:Y:S04]  /*bcd0*/  STL [R1+0xf70], R6 ;  /* 0x000f700601007387 */ /* 0x000be80000100800 */
[----:B------:R-:W3:Y:S04]  /*bce0*/  LDL.LU R14, [R1+0x64] ;  /* 0x00006400010e7983 */ /* 0x000ee80000300800 */
[----:B------:R0:W-:Y:S01]  /*bcf0*/  STL [R1+0xf64], R5 ;  /* 0x000f640501007387 */ /* 0x0001e20000100800 */
[----:B-----5:R-:W-:-:S03]  /*bd00*/  IADD3 R6, P5, PT, R25, R3, RZ ;  /* 0x0000000319067210 */ /* 0x020fc60007fbe0ff */
[----:B------:R-:W5:Y:S01]  /*bd10*/  LDL.LU R12, [R1+0x6c] ;  /* 0x00006c00010c7983 */ /* 0x000f620000300800 */
[----:B0-----:R-:W-:-:S03]  /*bd20*/  LEA.HI.X.SX32 R5, R19, R4, 0x1, P6 ;  /* 0x0000000413057211 */ /* 0x001fc600030f0eff */
[----:B------:R4:W-:Y:S04]  /*bd30*/  STL [R1+0xf68], R6 ;  /* 0x000f680601007387 */ /* 0x0009e80000100800 */
[----:B------:R0:W-:Y:S04]  /*bd40*/  STL [R1+0xf5c], R5 ;  /* 0x000f5c0501007387 */ /* 0x0001e80000100800 */
[----:B------:R-:W5:Y:S01]  /*bd50*/  LDL.LU R11, [R1+0x84] ;  /* 0x00008400010b7983 */ /* 0x000f620000300800 */
[----:B------:R-:W-:Y:S01]  /*bd60*/  IMAD R27, R27, UR5, RZ ;  /* 0x000000051b1b7c24 */ /* 0x000fe2000f8e02ff */
[----:B----4-:R-:W-:-:S02]  /*bd70*/  IADD3 R6, P6, PT, R26, R3, RZ ;  /* 0x000000031a067210 */ /* 0x010fc40007fde0ff */
[----:B0-----:R-:W-:-:S03]  /*bd80*/  LEA.HI.X.SX32 R5, R20, R4, 0x1, P0 ;  /* 0x0000000414057211 */ /* 0x001fc600000f0eff */
[----:B------:R0:W-:Y:S01]  /*bd90*/  STL [R1+0xf60], R6 ;  /* 0x000f600601007387 */ /* 0x0001e20000100800 */
[----:B------:R-:W-:-:S03]  /*bda0*/  IMAD R28, R28, UR5, RZ ;  /* 0x000000051c1c7c24 */ /* 0x000fc6000f8e02ff */
[----:B------:R1:W-:Y:S04]  /*bdb0*/  STL [R1+0xf54], R5 ;  /* 0x000f540501007387 */ /* 0x0003e80000100800 */
[----:B------:R-:W4:Y:S01]  /*bdc0*/  LDL.LU R8, [R1+0x8c] ;  /* 0x00008c0001087983 */ /* 0x000f220000300800 */
[----:B0-----:R-:W-:Y:S02]  /*bdd0*/  IADD3 R6, P0, PT, R27, R3, RZ ;  /* 0x000000031b067210 */ /* 0x001fe40007f1e0ff */
[----:B-1----:R-:W-:-:S03]  /*bde0*/  LEA.HI.X.SX32 R5, R21, R4, 0x1, P1 ;  /* 0x0000000415057211 */ /* 0x002fc600008f0eff */
[----:B------:R0:W-:Y:S04]  /*bdf0*/  STL [R1+0xf58], R6 ;  /* 0x000f580601007387 */ /* 0x0001e80000100800 */
[----:B------:R1:W-:Y:S04]  /*be00*/  STL [R1+0xf4c], R5 ;  /* 0x000f4c0501007387 */ /* 0x0003e80000100800 */
[----:B------:R-:W4:Y:S01]  /*be10*/  LDL.LU R20, [R1+0x94] ;  /* 0x0000940001147983 */ /* 0x000f220000300800 */
[----:B0-----:R-:W-:Y:S02]  /*be20*/  IADD3 R6, P1, PT, R28, R3, RZ ;  /* 0x000000031c067210 */ /* 0x001fe40007f3e0ff */
[----:B-1----:R-:W-:-:S03]  /*be30*/  LEA.HI.X.SX32 R5, R22, R4, 0x1, P2 ;  /* 0x0000000416057211 */ /* 0x002fc600010f0eff */
[----:B------:R-:W-:Y:S04]  /*be40*/  STL [R1+0xf50], R6 ;  /* 0x000f500601007387 */ /* 0x000fe80000100800 */
[----:B------:R0:W-:Y:S04]  /*be50*/  STL [R1+0xf44], R5 ;  /* 0x000f440501007387 */ /* 0x0001e80000100800 */
[----:B------:R-:W4:Y:S01]  /*be60*/  LDL.LU R7, [R1+0xa0] ;  /* 0x0000a00001077983 */ /* 0x000f220000300800 */
[----:B0-----:R-:W-:Y:S02]  /*be70*/  LEA.HI.X.SX32 R5, R23, R4, 0x1, P3 ;  /* 0x0000000417057211 */ /* 0x001fe400018f0eff */
[----:B--2---:R-:W-:-:S05]  /*be80*/  IADD3 R6, P2, PT, R10, R3, RZ ;  /* 0x000000030a067210 */ /* 0x004fca0007f5e0ff */
[----:B------:R0:W-:Y:S04]  /*be90*/  STL [R1+0xf48], R6 ;  /* 0x000f480601007387 */ /* 0x0001e80000100800 */
[----:B------:R1:W-:Y:S04]  /*bea0*/  STL [R1+0xf3c], R5 ;  /* 0x000f3c0501007387 */ /* 0x0003e80000100800 */
[----:B0-----:R-:W2:Y:S01]  /*beb0*/  LDL.LU R6, [R1+0xbc] ;  /* 0x0000bc0001067983 */ /* 0x001ea20000300800 */
[----:B-1----:R-:W-:Y:S02]  /*bec0*/  LEA.HI.X.SX32 R5, R24, R4, 0x1, P4 ;  /* 0x0000000418057211 */ /* 0x002fe400020f0eff */
[----:B---3--:R-:W-:-:S05]  /*bed0*/  IADD3 R9, P3, PT, R18, R3, RZ ;  /* 0x0000000312097210 */ /* 0x008fca0007f7e0ff */
[----:B------:R0:W-:Y:S04]  /*bee0*/  STL [R1+0xf40], R9 ;  /* 0x000f400901007387 */ /* 0x0001e80000100800 */
[----:B------:R1:W-:Y:S04]  /*bef0*/  STL [R1+0xf34], R5 ;  /* 0x000f340501007387 */ /* 0x0003e80000100800 */
[----:B------:R-:W3:Y:S01]  /*bf00*/  LDL.LU R29, [R1+0xc4] ;  /* 0x0000c400011d7983 */ /* 0x000ee20000300800 */
[----:B0-----:R-:W-:Y:S02]  /*bf10*/  IADD3 R9, P4, PT, R17, R3, RZ ;  /* 0x0000000311097210 */ /* 0x001fe40007f9e0ff */
[----:B-1----:R-:W-:-:S03]  /*bf20*/  LEA.HI.X.SX32 R5, R25, R4, 0x1, P5 ;  /* 0x0000000419057211 */ /* 0x002fc600028f0eff */
[----:B------:R0:W-:Y:S01]  /*bf30*/  STL [R1+0xf38], R9 ;  /* 0x000f380901007387 */ /* 0x0001e20000100800 */
[----:B------:R-:W-:-:S03]  /*bf40*/  IADD3 R19, P5, PT, R15, R3, RZ ;  /* 0x000000030f137210 */ /* 0x000fc60007fbe0ff */
[----:B------:R1:W-:Y:S01]  /*bf50*/  STL [R1+0xf2c], R5 ;  /* 0x000f2c0501007387 */ /* 0x0003e20000100800 */
[----:B0-----:R-:W-:-:S03]  /*bf60*/  LEA.HI.X.SX32 R9, R26, R4, 0x1, P6 ;  /* 0x000000041a097211 */ /* 0x001fc600030f0eff */
[----:B-1----:R-:W3:Y:S01]  /*bf70*/  LDL.LU R5, [R1+0xcc] ;  /* 0x0000cc0001057983 */ /* 0x002ee20000300800 */
[----:B------:R-:W-:-:S03]  /*bf80*/  IADD3 R21, P6, PT, R13, R3, RZ ;  /* 0x000000030d157210 */ /* 0x000fc60007fde0ff */
[----:B------:R0:W-:Y:S04]  /*bf90*/  STL [R1+0xf30], R19 ;  /* 0x000f301301007387 */ /* 0x0001e80000100800 */
[----:B------:R1:W-:Y:S01]  /*bfa0*/  STL [R1+0xf24], R9 ;  /* 0x000f240901007387 */ /* 0x0003e20000100800 */
[----:B0-----:R-:W-:-:S03]  /*bfb0*/  LEA.HI.X.SX32 R19, R27, R4, 0x1, P0 ;  /* 0x000000041b137211 */ /* 0x001fc600000f0eff */
[----:B-1----:R-:W3:Y:S01]  /*bfc0*/  LDL.LU R9, [R1+0xf0] ;  /* 0x0000f00001097983 */ /* 0x002ee20000300800 */
[----:B------:R-:W-:-:S03]  /*bfd0*/  IADD3 R22, P0, PT, R16, R3, RZ ;  /* 0x0000000310167210 */ /* 0x000fc60007f1e0ff */
[----:B------:R0:W-:Y:S04]  /*bfe0*/  STL [R1+0xf28], R21 ;  /* 0x000f281501007387 */ /* 0x0001e80000100800 */
[----:B------:R1:W-:Y:S01]  /*bff0*/  STL [R1+0xf1c], R19 ;  /* 0x000f1c1301007387 */ /* 0x0003e20000100800 */
[----:B0-----:R-:W-:-:S03]  /*c000*/  LEA.HI.X.SX32 R21, R28, R4, 0x1, P1 ;  /* 0x000000041c157211 */ /* 0x001fc600008f0eff */
[----:B-1----:R-:W3:Y:S04]  /*c010*/  LDL.LU R19, [R1+0xf8] ;  /* 0x0000f80001137983 */ /* 0x002ee80000300800 */
[----:B------:R0:W-:Y:S04]  /*c020*/  STL [R1+0xf20], R22 ;  /* 0x000f201601007387 */ /* 0x0001e80000100800 */
[----:B------:R1:W-:Y:S01]  /*c030*/  STL [R1+0xc68], R21 ;  /* 0x000c681501007387 */ /* 0x0003e20000100800 */
[----:B0-----:R-:W-:Y:S02]  /*c040*/  IADD3 R22, P1, PT, R14, R3, RZ ;  /* 0x000000030e167210 */ /* 0x001fe40007f3e0ff */
[----:B-1----:R-:W-:-:S02]  /*c050*/  LEA.HI.X.SX32 R21, R10, R4, 0x1, P2 ;  /* 0x000000040a157211 */ /* 0x002fc400010f0eff */
[----:B------:R-:W3:Y:S04]  /*c060*/  LDL.LU R10, [R1+0x100] ;  /* 0x00010000010a7983 */ /* 0x000ee80000300800 */
[----:B------:R5:W-:Y:S04]  /*c070*/  STL [R1+0xc88], R22 ;  /* 0x000c881601007387 */ /* 0x000be80000100800 */
[----:B------:R0:W-:Y:S01]  /*c080*/  STL [R1+0xc6c], R21 ;  /* 0x000c6c1501007387 */ /* 0x0001e20000100800 */
[----:B-----5:R-:W-:Y:S02]  /*c090*/  IADD3 R22, P2, PT, R12, R3, RZ ;  /* 0x000000030c167210 */ /* 0x020fe40007f5e0ff */
[----:B0-----:R-:W-:-:S02]  /*c0a0*/  LEA.HI.X.SX32 R21, R18, R4, 0x1, P3 ;  /* 0x0000000412157211 */ /* 0x001fc400018f0eff */
[----:B------:R-:W5:Y:S04]  /*c0b0*/  LDL.LU R18, [R1+0x108] ;  /* 0x0001080001127983 */ /* 0x000f680000300800 */
[----:B------:R0:W-:Y:S04]  /*c0c0*/  STL [R1+0xc90], R22 ;  /* 0x000c901601007387 */ /* 0x0001e80000100800 */
[----:B------:R1:W-:Y:S01]  /*c0d0*/  STL [R1+0xc70], R21 ;  /* 0x000c701501007387 */ /* 0x0003e20000100800 */
[----:B0-----:R-:W-:Y:S02]  /*c0e0*/  IADD3 R22, P3, PT, R11, R3, RZ ;  /* 0x000000030b167210 */ /* 0x001fe40007f7e0ff */
[----:B-1----:R-:W-:-:S02]  /*c0f0*/  LEA.HI.X.SX32 R21, R17, R4, 0x1, P4 ;  /* 0x0000000411157211 */ /* 0x002fc400020f0eff */
[----:B------:R-:W5:Y:S04]  /*c100*/  LDL.LU R17, [R1+0x128] ;  /* 0x0001280001117983 */ /* 0x000f680000300800 */
[----:B------:R-:W-:Y:S04]  /*c110*/  STL [R1+0xc98], R22 ;  /* 0x000c981601007387 */ /* 0x000fe80000100800 */
[----:B------:R0:W-:Y:S02]  /*c120*/  STL [R1+0xc74], R21 ;  /* 0x000c741501007387 */ /* 0x0001e40000100800 */
[----:B0-----:R-:W-:-:S02]  /*c130*/  LEA.HI.X.SX32 R21, R15, R4, 0x1, P5 ;  /* 0x000000040f157211 */ /* 0x001fc400028f0eff */
[----:B------:R-:W5:Y:S01]  /*c140*/  LDL.LU R15, [R1+0x130] ;  /* 0x00013000010f7983 */ /* 0x000f620000300800 */
[----:B----4-:R-:W-:-:S05]  /*c150*/  IADD3 R22, P4, PT, R8, R3, RZ ;  /* 0x0000000308167210 */ /* 0x010fca0007f9e0ff */
[----:B------:R0:W-:Y:S04]  /*c160*/  STL [R1+0xca0], R22 ;  /* 0x000ca01601007387 */ /* 0x0001e80000100800 */
[----:B------:R1:W-:Y:S01]  /*c170*/  STL [R1+0xc78], R21 ;  /* 0x000c781501007387 */ /* 0x0003e20000100800 */
[-C--:B0-----:R-:W-:Y:S02]  /*c180*/  IADD3 R22, P5, PT, R20, R3.reuse, RZ ;  /* 0x0000000314167210 */ /* 0x081fe40007fbe0ff */
[----:B-1----:R-:W-:Y:S02]  /*c190*/  LEA.HI.X.SX32 R21, R13, R4, 0x1, P6 ;  /* 0x000000040d157211 */ /* 0x002fe400030f0eff */
[----:B------:R-:W4:Y:S04]  /*c1a0*/  LDL.LU R13, [R1+0x138] ;  /* 0x00013800010d7983 */ /* 0x000f280000300800 */
[----:B------:R0:W-:Y:S04]  /*c1b0*/  STL [R1+0xca8], R22 ;  /* 0x000ca81601007387 */ /* 0x0001e80000100800 */
[----:B------:R1:W-:Y:S01]  /*c1c0*/  STL [R1+0xc7c], R21 ;  /* 0x000c7c1501007387 */ /* 0x0003e20000100800 */
[----:B0-----:R-:W-:-:S02]  /*c1d0*/  IADD3 R22, P6, PT, R7, R3, RZ ;  /* 0x0000000307167210 */ /* 0x001fc40007fde0ff */
[-C--:B-1----:R-:W-:Y:S02]  /*c1e0*/  LEA.HI.X.SX32 R21, R16, R4.reuse, 0x1, P0 ;  /* 0x0000000410157211 */ /* 0x082fe400000f0eff */
[----:B------:R-:W4:Y:S04]  /*c1f0*/  LDL.LU R16, [R1+0x168] ;  /* 0x0001680001107983 */ /* 0x000f280000300800 */
[----:B------:R-:W-:Y:S04]  /*c200*/  STL [R1+0xcb0], R22 ;  /* 0x000cb01601007387 */ /* 0x000fe80000100800 */
[----:B------:R0:W-:Y:S02]  /*c210*/  STL [R1+0xc80], R21 ;  /* 0x000c801501007387 */ /* 0x0001e40000100800 */
[----:B0-----:R-:W-:-:S02]  /*c220*/  LEA.HI.X.SX32 R21, R14, R4, 0x1, P1 ;  /* 0x000000040e157211 */ /* 0x001fc400008f0eff */
[----:B------:R-:W4:Y:S01]  /*c230*/  LDL.LU R14, [R1+0x16c] ;  /* 0x00016c00010e7983 */ /* 0x000f220000300800 */
[----:B--2---:R-:W-:-:S05]  /*c240*/  IADD3 R22, P0, PT, R6, R3, RZ ;  /* 0x0000000306167210 */ /* 0x004fca0007f1e0ff */
[----:B------:R-:W-:Y:S04]  /*c250*/  STL [R1+0xcb8], R22 ;  /* 0x000cb81601007387 */ /* 0x000fe80000100800 */
[----:B------:R0:W-:Y:S02]  /*c260*/  STL [R1+0xc84], R21 ;  /* 0x000c841501007387 */ /* 0x0001e40000100800 */
[-C--:B0-----:R-:W-:Y:S02]  /*c270*/  LEA.HI.X.SX32 R21, R12, R4.reuse, 0x1, P2 ;  /* 0x000000040c157211 */ /* 0x081fe400010f0eff */
[----:B------:R-:W2:Y:S01]  /*c280*/  LDL.LU R12, [R1+0x170] ;  /* 0x00017000010c7983 */ /* 0x000ea20000300800 */
[----:B------:R-:W-:Y:S02]  /*c290*/  LEA.HI.X.SX32 R20, R20, R4, 0x1, P5 ;  /* 0x0000000414147211 */ /* 0x000fe400028f0eff */
[----:B---3--:R-:W-:-:S05]  /*c2a0*/  IADD3 R22, P1, PT, R29, R3, RZ ;  /* 0x000000031d167210 */ /* 0x008fca0007f3e0ff */
[----:B------:R-:W-:Y:S04]  /*c2b0*/  STL [R1+0xcc0], R22 ;  /* 0x000cc01601007387 */ /* 0x000fe80000100800 */
[----:B------:R0:W-:Y:S02]  /*c2c0*/  STL [R1+0xc8c], R21 ;  /* 0x000c8c1501007387 */ /* 0x0001e40000100800 */
[----:B0-----:R-:W-:Y:S02]  /*c2d0*/  LEA.HI.X.SX32 R21, R11, R4, 0x1, P3 ;  /* 0x000000040b157211 */ /* 0x001fe400018f0eff */
[-C--:B------:R-:W-:Y:S01]  /*c2e0*/  IADD3 R22, P2, PT, R5, R3.reuse, RZ ;  /* 0x0000000305167210 */ /* 0x080fe20007f5e0ff */
[----:B------:R-:W3:Y:S04]  /*c2f0*/  LDL.LU R11, [R1+0x174] ;  /* 0x00017400010b7983 */ /* 0x000ee80000300800 */
[----:B------:R0:W-:Y:S04]  /*c300*/  STL [R1+0xcc8], R22 ;  /* 0x000cc81601007387 */ /* 0x0001e80000100800 */
[----:B------:R1:W-:Y:S01]  /*c310*/  STL [R1+0xc94], R21 ;  /* 0x000c941501007387 */ /* 0x0003e20000100800 */
[----:B0-----:R-:W-:-:S02]  /*c320*/  IADD3 R22, P3, PT, R9, R3, RZ ;  /* 0x0000000309167210 */ /* 0x001fc40007f7e0ff */
[----:B-1----:R-:W-:Y:S02]  /*c330*/  LEA.HI.X.SX32 R21, R8, R4, 0x1, P4 ;  /* 0x0000000408157211 */ /* 0x002fe400020f0eff */
[----:B------:R-:W3:Y:S04]  /*c340*/  LDL.LU R8, [R1+0x178] ;  /* 0x0001780001087983 */ /* 0x000ee80000300800 */
[----:B------:R0:W-:Y:S04]  /*c350*/  STL [R1+0xcd0], R22 ;  /* 0x000cd01601007387 */ /* 0x0001e80000100800 */
[----:B------:R1:W-:Y:S01]  /*c360*/  STL [R1+0xc9c], R21 ;  /* 0x000c9c1501007387 */ /* 0x0003e20000100800 */
[----:B0-----:R-:W-:-:S03]  /*c370*/  IADD3 R22, P4, PT, R19, R3, RZ ;  /* 0x0000000313167210 */ /* 0x001fc60007f9e0ff */
        /* <DEDUP_REMOVED lines=26> */
[----:B------:R0:W-:Y:S01]  /*c520*/  STL [R1+0xd00], R22 ;  /* 0x000d001601007387 */ /* 0x0001e20000100800 */
[----:B------:R-:W-:-:S03]  /*c530*/  LEA.HI.X.SX32 R19, R19, R4, 0x1, P4 ;  /* 0x0000000413137211 */ /* 0x000fc600020f0eff */
[----:B------:R1:W-:Y:S01]  /*c540*/  STL [R1+0xccc], R20 ;  /* 0x000ccc1401007387 */ /* 0x0003e20000100800 */
[----:B0-----:R-:W-:-:S03]  /*c550*/  IADD3 R22, P3, PT, R16, R3, RZ ;  /* 0x0000000310167210 */ /* 0x001fc60007f7e0ff */
[----:B-1----:R-:W4:Y:S04]  /*c560*/  LDL.LU R20, [R1+0x19c] ;  /* 0x00019c0001147983 */ /* 0x002f280000300800 */
[----:B------:R0:W-:Y:S04]  /*c570*/  STL [R1+0xd08], R22 ;  /* 0x000d081601007387 */ /* 0x0001e80000100800 */
[----:B------:R1:W-:Y:S01]  /*c580*/  STL [R1+0xcd4], R19 ;  /* 0x000cd41301007387 */ /* 0x0003e20000100800 */
[----:B0-----:R-:W-:Y:S02]  /*c590*/  IADD3 R22, P4, PT, R14, R3, RZ ;  /* 0x000000030e167210 */ /* 0x001fe40007f9e0ff */
[----:B-1----:R-:W-:-:S02]  /*c5a0*/  LEA.HI.X.SX32 R19, R10, R4, 0x1, P5 ;  /* 0x000000040a137211 */ /* 0x002fc400028f0eff */
[----:B------:R-:W4:Y:S04]  /*c5b0*/  LDL.LU R10, [R1+0x184] ;  /* 0x00018400010a7983 */ /* 0x000f280000300800 */
[----:B------:R-:W-:Y:S01]  /*c5c0*/  STL [R1+0xd10], R22 ;  /* 0x000d101601007387 */ /* 0x000fe20000100800 */
[----:B------:R-:W-:-:S03]  /*c5d0*/  LEA.HI.X.SX32 R18, R18, R4, 0x1, P6 ;  /* 0x0000000412127211 */ /* 0x000fc600030f0eff */
[----:B------:R0:W-:Y:S01]  /*c5e0*/  STL [R1+0xcdc], R19 ;  /* 0x000cdc1301007387 */ /* 0x0001e20000100800 */
[----:B------:R-:W-:-:S03]  /*c5f0*/  LEA.HI.X.SX32 R17, R17, R4, 0x1, P0 ;  /* 0x0000000411117211 */ /* 0x000fc600000f0eff */
[----:B0-----:R-:W4:Y:S01]  /*c600*/  LDL.LU R19, [R1+0x180] ;  /* 0x0001800001137983 */ /* 0x001f220000300800 */
[----:B--2---:R-:W-:-:S05]  /*c610*/  IADD3 R22, P5, PT, R12, R3, RZ ;  /* 0x000000030c167210 */ /* 0x004fca0007fbe0ff */
[----:B------:R-:W-:Y:S04]  /*c620*/  STL [R1+0xd18], R22 ;  /* 0x000d181601007387 */ /* 0x000fe80000100800 */
[----:B------:R0:W-:Y:S04]  /*c630*/  STL [R1+0xce4], R18 ;  /* 0x000ce41201007387 */ /* 0x0001e80000100800 */
[----:B0-----:R-:W2:Y:S01]  /*c640*/  LDL.LU R18, [R1+0x164] ;  /* 0x0001640001127983 */ /* 0x001ea20000300800 */
[-C--:B------:R-:W-:Y:S02]  /*c650*/  LEA.HI.X.SX32 R16, R16, R4.reuse, 0x1, P3 ;  /* 0x0000000410107211 */ /* 0x080fe400018f0eff */
[----:B------:R-:W-:-:S02]  /*c660*/  LEA.HI.X.SX32 R14, R14, R4, 0x1, P4 ;  /* 0x000000040e0e7211 */ /* 0x000fc400020f0eff */
[----:B------:R-:W-:Y:S02]  /*c670*/  LEA.HI.X.SX32 R12, R12, R4, 0x1, P5 ;  /* 0x000000040c0c7211 */ /* 0x000fe400028f0eff */
[----:B---3--:R-:W-:-:S05]  /*c680*/  IADD3 R22, P6, PT, R11, R3, RZ ;  /* 0x000000030b167210 */ /* 0x008fca0007fde0ff */
[----:B------:R0:W-:Y:S04]  /*c690*/  STL [R1+0xd20], R22 ;  /* 0x000d201601007387 */ /* 0x0001e80000100800 */
[----:B------:R1:W-:Y:S01]  /*c6a0*/  STL [R1+0xcec], R17 ;  /* 0x000cec1101007387 */ /* 0x0003e20000100800 */
[-C--:B0-----:R-:W-:Y:S02]  /*c6b0*/  IADD3 R22, P0, PT, R8, R3.reuse, RZ ;  /* 0x0000000308167210 */ /* 0x081fe40007f1e0ff */
[----:B-1----:R-:W-:Y:S02]  /*c6c0*/  LEA.HI.X.SX32 R17, R15, R4, 0x1, P1 ;  /* 0x000000040f117211 */ /* 0x002fe400008f0eff */
        /* <DEDUP_REMOVED lines=12> */
[----:B-----5:R-:W-:-:S03]  /*c790*/  IADD3 R22, P3, PT, R6, R3, RZ ;  /* 0x0000000306167210 */ /* 0x020fc60007f7e0ff */
[----:B0-----:R-:W5:Y:S04]  /*c7a0*/  LDL.LU R16, [R1+0x154] ;  /* 0x0001540001107983 */ /* 0x001f680000300800 */
[----:B------:R0:W-:Y:S04]  /*c7b0*/  STL [R1+0xd40], R22 ;  /* 0x000d401601007387 */ /* 0x0001e80000100800 */
[----:B------:R1:W-:Y:S01]  /*c7c0*/  STL [R1+0xd0c], R14 ;  /* 0x000d0c0e01007387 */ /* 0x0003e20000100800 */
[-C--:B------:R-:W-:Y:S02]  /*c7d0*/  LEA.HI.X.SX32 R11, R11, R4.reuse, 0x1, P6 ;  /* 0x000000040b0b7211 */ /* 0x080fe400030f0eff */
[----:B0-----:R-:W-:Y:S01]  /*c7e0*/  IADD3 R22, P4, PT, R29, R3, RZ ;  /* 0x000000031d167210 */ /* 0x001fe20007f9e0ff */
[----:B-1----:R-:W5:Y:S04]  /*c7f0*/  LDL.LU R14, [R1+0x150] ;  /* 0x00015000010e7983 */ /* 0x002f680000300800 */
[----:B------:R-:W-:Y:S04]  /*c800*/  STL [R1+0xd48], R22 ;  /* 0x000d481601007387 */ /* 0x000fe80000100800 */
[----:B------:R0:W-:Y:S01]  /*c810*/  STL [R1+0xd14], R12 ;  /* 0x000d140c01007387 */ /* 0x0001e20000100800 */
[----:B------:R-:W-:-:S03]  /*c820*/  LEA.HI.X.SX32 R8, R8, R4, 0x1, P0 ;  /* 0x0000000408087211 */ /* 0x000fc600000f0eff */
[----:B0-----:R-:W5:Y:S01]  /*c830*/  LDL.LU R12, [R1+0x14c] ;  /* 0x00014c00010c7983 */ /* 0x001f620000300800 */
[----:B------:R-:W-:-:S05]  /*c840*/  IADD3 R22, P5, PT, R5, R3, RZ ;  /* 0x0000000305167210 */ /* 0x000fca0007fbe0ff */
[----:B------:R-:W-:Y:S04]  /*c850*/  STL [R1+0xd50], R22 ;  /* 0x000d501601007387 */ /* 0x000fe80000100800 */
[----:B------:R0:W-:Y:S04]  /*c860*/  STL [R1+0xd1c], R11 ;  /* 0x000d1c0b01007387 */ /* 0x0001e80000100800 */
[----:B0-----:R-:W5:Y:S01]  /*c870*/  LDL.LU R11, [R1+0x148] ;  /* 0x00014800010b7983 */ /* 0x001f620000300800 */
[----:B------:R-:W-:-:S05]  /*c880*/  IADD3 R22, P6, PT, R9, R3, RZ ;  /* 0x0000000309167210 */ /* 0x000fca0007fde0ff */
[----:B------:R-:W-:Y:S04]  /*c890*/  STL [R1+0xd58], R22 ;  /* 0x000d581601007387 */ /* 0x000fe80000100800 */
[----:B------:R0:W-:Y:S04]  /*c8a0*/  STL [R1+0xd24], R8 ;  /* 0x000d240801007387 */ /* 0x0001e80000100800 */
[----:B0-----:R-:W5:Y:S01]  /*c8b0*/  LDL.LU R8, [R1+0x144] ;  /* 0x0001440001087983 */ /* 0x001f620000300800 */
[----:B----4-:R-:W-:Y:S02]  /*c8c0*/  IADD3 R22, P0, PT, R20, R3, RZ ;  /* 0x0000000314167210 */ /* 0x010fe40007f1e0ff */
[----:B------:R-:W-:-:S03]  /*c8d0*/  LEA.HI.X.SX32 R23, R21, R4, 0x1, P1 ;  /* 0x0000000415177211 */ /* 0x000fc600008f0eff */
[----:B------:R0:W-:Y:S01]  /*c8e0*/  STL [R1+0xd60], R22 ;  /* 0x000d601601007387 */ /* 0x0001e20000100800 */
[----:B------:R-:W-:-:S03]  /*c8f0*/  LEA.HI.X.SX32 R21, R7, R4, 0x1, P2 ;  /* 0x0000000407157211 */ /* 0x000fc600010f0eff */
[----:B------:R-:W-:Y:S04]  /*c900*/  STL [R1+0xd2c], R23 ;  /* 0x000d2c1701007387 */ /* 0x000fe80000100800 */
[----:B------:R-:W4:Y:S01]  /*c910*/  LDL.LU R7, [R1+0x140] ;  /* 0x0001400001077983 */ /* 0x000f220000300800 */
[----:B0-----:R-:W-:-:S05]  /*c920*/  IADD3 R22, P1, PT, R10, R3, RZ ;  /* 0x000000030a167210 */ /* 0x001fca0007f3e0ff */
[----:B------:R0:W-:Y:S04]  /*c930*/  STL [R1+0xd68], R22 ;  /* 0x000d681601007387 */ /* 0x0001e80000100800 */
[----:B------:R1:W-:Y:S01]  /*c940*/  STL [R1+0xd34], R21 ;  /* 0x000d341501007387 */ /* 0x0003e20000100800 */
[-C--:B0-----:R-:W-:Y:S02]  /*c950*/  IADD3 R22, P2, PT, R19, R3.reuse, RZ ;  /* 0x0000000313167210 */ /* 0x081fe40007f5e0ff */
[----:B-1----:R-:W-:Y:S02]  /*c960*/  LEA.HI.X.SX32 R21, R6, R4, 0x1, P3 ;  /* 0x0000000406157211 */ /* 0x002fe400018f0eff */
[----:B------:R-:W4:Y:S04]  /*c970*/  LDL.LU R6, [R1+0x13c] ;  /* 0x00013c0001067983 */ /* 0x000f280000300800 */
[----:B------:R2:W-:Y:S04]  /*c980*/  STL [R1+0xd70], R22 ;  /* 0x000d701601007387 */ /* 0x0005e80000100800 */
[----:B------:R0:W-:Y:S01]  /*c990*/  STL [R1+0xd3c], R21 ;  /* 0x000d3c1501007387 */ /* 0x0001e20000100800 */
[----:B--2---:R-:W-:-:S02]  /*c9a0*/  IADD3 R22, P3, PT, R18, R3, RZ ;  /* 0x0000000312167210 */ /* 0x004fc40007f7e0ff */
[-C--:B0-----:R-:W-:Y:S02]  /*c9b0*/  LEA.HI.X.SX32 R21, R29, R4.reuse, 0x1, P4 ;  /* 0x000000041d157211 */ /* 0x081fe400020f0eff */
[----:B------:R-:W2:Y:S04]  /*c9c0*/  LDL.LU R29, [R1+0x134] ;  /* 0x00013400011d7983 */ /* 0x000ea80000300800 */
[----:B------:R-:W-:Y:S04]  /*c9d0*/  STL [R1+0xd78], R22 ;  /* 0x000d781601007387 */ /* 0x000fe80000100800 */
[----:B------:R0:W-:Y:S02]  /*c9e0*/  STL [R1+0xd44], R21 ;  /* 0x000d441501007387 */ /* 0x0001e40000100800 */
[----:B0-----:R-:W-:-:S02]  /*c9f0*/  LEA.HI.X.SX32 R21, R5, R4, 0x1, P5 ;  /* 0x0000000405157211 */ /* 0x001fc400028f0eff */
[----:B------:R-:W2:Y:S01]  /*ca00*/  LDL.LU R5, [R1+0x12c] ;  /* 0x00012c0001057983 */ /* 0x000ea20000300800 */
[-C--:B------:R-:W-:Y:S02]  /*ca10*/  LEA.HI.X.SX32 R20, R20, R4.reuse, 0x1, P0 ;  /* 0x0000000414147211 */ /* 0x080fe400000f0eff */
[-C--:B------:R-:W-:Y:S02]  /*ca20*/  LEA.HI.X.SX32 R19, R19, R4.reuse, 0x1, P2 ;  /* 0x0000000413137211 */ /* 0x080fe400010f0eff */
        /* <DEDUP_REMOVED lines=13> */
[----:B-----5:R-:W-:Y:S02]  /*cb00*/  IADD3 R22, P0, PT, R16, R3, RZ ;  /* 0x0000000310167210 */ /* 0x020fe40007f1e0ff */
[----:B0-----:R-:W-:-:S02]  /*cb10*/  LEA.HI.X.SX32 R20, R10, R4, 0x1, P1 ;  /* 0x000000040a147211 */ /* 0x001fc400008f0eff */
[----:B------:R-:W5:Y:S04]  /*cb20*/  LDL.LU R10, [R1+0x11c] ;  /* 0x00011c00010a7983 */ /* 0x000f680000300800 */
[----:B------:R0:W-:Y:S04]  /*cb30*/  STL [R1+0xd98], R22 ;  /* 0x000d981601007387 */ /* 0x0001e80000100800 */
[----:B------:R1:W-:Y:S01]  /*cb40*/  STL [R1+0xd64], R20 ;  /* 0x000d641401007387 */ /* 0x0003e20000100800 */
[----:B0-----:R-:W-:-:S03]  /*cb50*/  IADD3 R22, P1, PT, R14, R3, RZ ;  /* 0x000000030e167210 */ /* 0x001fc60007f3e0ff */
[----:B-1----:R-:W5:Y:S04]  /*cb60*/  LDL.LU R20, [R1+0x118] ;  /* 0x0001180001147983 */ /* 0x002f680000300800 */
[----:B------:R0:W-:Y:S04]  /*cb70*/  STL [R1+0xda0], R22 ;  /* 0x000da01601007387 */ /* 0x0001e80000100800 */
[----:B------:R1:W-:Y:S01]  /*cb80*/  STL [R1+0xd6c], R19 ;  /* 0x000d6c1301007387 */ /* 0x0003e20000100800 */
[----:B0-----:R-:W-:-:S03]  /*cb90*/  IADD3 R22, P2, PT, R12, R3, RZ ;  /* 0x000000030c167210 */ /* 0x001fc60007f5e0ff */
[----:B-1----:R-:W5:Y:S04]  /*cba0*/  LDL.LU R19, [R1+0x114] ;  /* 0x0001140001137983 */ /* 0x002f680000300800 */
[----:B------:R-:W-:Y:S04]  /*cbb0*/  STL [R1+0xda8], R22 ;  /* 0x000da81601007387 */ /* 0x000fe80000100800 */
[----:B------:R0:W-:Y:S01]  /*cbc0*/  STL [R1+0xd74], R18 ;  /* 0x000d741201007387 */ /* 0x0001e20000100800 */
[----:B------:R-:W-:Y:S02]  /*cbd0*/  IADD3 R23, P3, PT, R11, R3, RZ ;  /* 0x000000030b177210 */ /* 0x000fe40007f7e0ff */
[----:B0-----:R-:W-:-:S03]  /*cbe0*/  LEA.HI.X.SX32 R18, R15, R4, 0x1, P4 ;  /* 0x000000040f127211 */ /* 0x001fc600020f0eff */
[----:B------:R-:W-:Y:S04]  /*cbf0*/  STL [R1+0xdb0], R23 ;  /* 0x000db01701007387 */ /* 0x000fe80000100800 */
[----:B------:R-:W5:Y:S04]  /*cc00*/  LDL.LU R15, [R1+0x110] ;  /* 0x00011000010f7983 */ /* 0x000f680000300800 */
[----:B------:R0:W-:Y:S01]  /*cc10*/  STL [R1+0xd7c], R18 ;  /* 0x000d7c1201007387 */ /* 0x0001e20000100800 */
[----:B------:R-:W-:Y:S02]  /*cc20*/  IADD3 R22, P4, PT, R8, R3, RZ ;  /* 0x0000000308167210 */ /* 0x000fe40007f9e0ff */
[----:B0-----:R-:W-:-:S03]  /*cc30*/  LEA.HI.X.SX32 R18, R13, R4, 0x1, P5 ;  /* 0x000000040d127211 */ /* 0x001fc600028f0eff */
[----:B------:R4:W-:Y:S04]  /*cc40*/  STL [R1+0xdb8], R22 ;  /* 0x000db81601007387 */ /* 0x0009e80000100800 */
[----:B------:R-:W5:Y:S01]  /*cc50*/  LDL.LU R13, [R1+0x10c] ;  /* 0x00010c00010d7983 */ /* 0x000f620000300800 */
[-C--:B------:R-:W-:Y:S02]  /*cc60*/  LEA.HI.X.SX32 R17, R17, R4.reuse, 0x1, P6 ;  /* 0x0000000411117211 */ /* 0x080fe400030f0eff */
[----:B----4-:R-:W-:Y:S01]  /*cc70*/  IADD3 R22, P5, PT, R7, R3, RZ ;  /* 0x0000000307167210 */ /* 0x010fe20007fbe0ff */
[----:B------:R0:W-:Y:S01]  /*cc80*/  STL [R1+0xd84], R18 ;  /* 0x000d841201007387 */ /* 0x0001e20000100800 */
[----:B------:R-:W-:-:S03]  /*cc90*/  LEA.HI.X.SX32 R16, R16, R4, 0x1, P0 ;  /* 0x0000000410107211 */ /* 0x000fc600000f0eff */
[----:B0-----:R-:W4:Y:S04]  /*cca0*/  LDL.LU R18, [R1+0x104] ;  /* 0x0001040001127983 */ /* 0x001f280000300800 */
[----:B------:R-:W-:Y:S04]  /*ccb0*/  STL [R1+0xdc0], R22 ;  /* 0x000dc01601007387 */ /* 0x000fe80000100800 */
[----:B------:R0:W-:Y:S01]  /*ccc0*/  STL [R1+0xd8c], R17 ;  /* 0x000d8c1101007387 */ /* 0x0001e20000100800 */
[----:B------:R-:W-:-:S03]  /*ccd0*/  LEA.HI.X.SX32 R14, R14, R4, 0x1, P1 ;  /* 0x000000040e0e7211 */ /* 0x000fc600008f0eff */
[----:B0-----:R-:W4:Y:S01]  /*cce0*/  LDL.LU R17, [R1+0xfc] ;  /* 0x0000fc0001117983 */ /* 0x001f220000300800 */
[----:B------:R-:W-:-:S05]  /*ccf0*/  IADD3 R22, P6, PT, R6, R3, RZ ;  /* 0x0000000306167210 */ /* 0x000fca0007fde0ff */
[----:B------:R-:W-:Y:S04]  /*cd00*/  STL [R1+0xdc8], R22 ;  /* 0x000dc81601007387 */ /* 0x000fe80000100800 */
[----:B------:R0:W-:Y:S01]  /*cd10*/  STL [R1+0xd94], R16 ;  /* 0x000d941001007387 */ /* 0x0001e20000100800 */
[----:B------:R-:W-:-:S03]  /*cd20*/  LEA.HI.X.SX32 R12, R12, R4, 0x1, P2 ;  /* 0x000000040c0c7211 */ /* 0x000fc600010f0eff */
[----:B0-----:R-:W4:Y:S01]  /*cd30*/  LDL.LU R16, [R1+0xf4] ;  /* 0x0000f40001107983 */ /* 0x001f220000300800 */
[----:B--2---:R-:W-:-:S05]  /*cd40*/  IADD3 R22, P0, PT, R29, R3, RZ ;  /* 0x000000031d167210 */ /* 0x004fca0007f1e0ff */
[----:B------:R-:W-:Y:S04]  /*cd50*/  STL [R1+0xdd0], R22 ;  /* 0x000dd01601007387 */ /* 0x000fe80000100800 */
[----:B------:R0:W-:Y:S01]  /*cd60*/  STL [R1+0xd9c], R14 ;  /* 0x000d9c0e01007387 */ /* 0x0001e20000100800 */
[----:B------:R-:W-:-:S03]  /*cd70*/  LEA.HI.X.SX32 R11, R11, R4, 0x1, P3 ;  /* 0x000000040b0b7211 */ /* 0x000fc600018f0eff */
[----:B0-----:R-:W2:Y:S01]  /*cd80*/  LDL.LU R14, [R1+0xec] ;  /* 0x0000ec00010e7983 */ /* 0x001ea20000300800 */
[----:B------:R-:W-:-:S05]  /*cd90*/  IADD3 R22, P1, PT, R5, R3, RZ ;  /* 0x0000000305167210 */ /* 0x000fca0007f3e0ff */
[----:B------:R-:W-:Y:S04]  /*cda0*/  STL [R1+0xdd8], R22 ;  /* 0x000dd81601007387 */ /* 0x000fe80000100800 */
[----:B------:R0:W-:Y:S01]  /*cdb0*/  STL [R1+0xda4], R12 ;  /* 0x000da40c01007387 */ /* 0x0001e20000100800 */
[----:B------:R-:W-:-:S03]  /*cdc0*/  LEA.HI.X.SX32 R8, R8, R4, 0x1, P4 ;  /* 0x0000000408087211 */ /* 0x000fc600020f0eff */
[----:B0-----:R-:W2:Y:S01]  /*cdd0*/  LDL.LU R12, [R1+0xe8] ;  /* 0x0000e800010c7983 */ /* 0x001ea20000300800 */
[----:B---3--:R-:W-:-:S05]  /*cde0*/  IADD3 R22, P2, PT, R9, R3, RZ ;  /* 0x0000000309167210 */ /* 0x008fca0007f5e0ff */
[----:B------:R0:W-:Y:S04]  /*cdf0*/  STL [R1+0xde0], R22 ;  /* 0x000de01601007387 */ /* 0x0001e80000100800 */
[----:B------:R1:W-:Y:S01]  /*ce00*/  STL [R1+0xdac], R11 ;  /* 0x000dac0b01007387 */ /* 0x0003e20000100800 */
[----:B0-----:R-:W-:-:S03]  /*ce10*/  IADD3 R22, P3, PT, R21, R3, RZ ;  /* 0x0000000315167210 */ /* 0x001fc60007f7e0ff */
[----:B-1----:R-:W3:Y:S04]  /*ce20*/  LDL.LU R11, [R1+0xe4] ;  /* 0x0000e400010b7983 */ /* 0x002ee80000300800 */
[----:B------:R0:W-:Y:S04]  /*ce30*/  STL [R1+0xde8], R22 ;  /* 0x000de81601007387 */ /* 0x0001e80000100800 */
[----:B------:R1:W-:Y:S01]  /*ce40*/  STL [R1+0xdb4], R8 ;  /* 0x000db40801007387 */ /* 0x0003e20000100800 */
[----:B0-----:R-:W-:-:S03]  /*ce50*/  LEA.HI.X.SX32 R22, R7, R4, 0x1, P5 ;  /* 0x0000000407167211 */ /* 0x001fc600028f0eff */
[----:B-1----:R-:W3:Y:S01]  /*ce60*/  LDL.LU R8, [R1+0xe0] ;  /* 0x0000e00001087983 */ /* 0x002ee20000300800 */
[----:B-----5:R-:W-:-:S05]  /*ce70*/  IADD3 R23, P4, PT, R10, R3, RZ ;  /* 0x000000030a177210 */ /* 0x020fca0007f9e0ff */
[----:B------:R0:W-:Y:S04]  /*ce80*/  STL [R1+0xdf0], R23 ;  /* 0x000df01701007387 */ /* 0x0001e80000100800 */
[----:B------:R-:W5:Y:S04]  /*ce90*/  LDL.LU R7, [R1+0xdc] ;  /* 0x0000dc0001077983 */ /* 0x000f680000300800 */
[----:B------:R1:W-:Y:S01]  /*cea0*/  STL [R1+0xdbc], R22 ;  /* 0x000dbc1601007387 */ /* 0x0003e20000100800 */
[----:B0-----:R-:W-:Y:S02]  /*ceb0*/  IADD3 R23, P5, PT, R20, R3, RZ ;  /* 0x0000000314177210 */ /* 0x001fe40007fbe0ff */
[----:B-1----:R-:W-:-:S03]  /*cec0*/  LEA.HI.X.SX32 R22, R6, R4, 0x1, P6 ;  /* 0x0000000406167211 */ /* 0x002fc600030f0eff */
[----:B------:R0:W-:Y:S04]  /*ced0*/  STL [R1+0xdf8], R23 ;  /* 0x000df81701007387 */ /* 0x0001e80000100800 */
[----:B------:R-:W5:Y:S04]  /*cee0*/  LDL.LU R6, [R1+0xd8] ;  /* 0x0000d80001067983 */ /* 0x000f680000300800 */
[----:B------:R1:W-:Y:S01]  /*cef0*/  STL [R1+0xdc4], R22 ;  /* 0x000dc41601007387 */ /* 0x0003e20000100800 */
[----:B0-----:R-:W-:-:S05]  /*cf00*/  IADD3 R23, P6, PT, R19, R3, RZ ;  /* 0x0000000313177210 */ /* 0x001fca0007fde0ff */
[----:B------:R0:W-:Y:S01]  /*cf10*/  STL [R1+0xe00], R23 ;  /* 0x000e001701007387 */ /* 0x0001e20000100800 */
[----:B-1----:R-:W-:-:S03]  /*cf20*/  LEA.HI.X.SX32 R22, R29, R4, 0x1, P0 ;  /* 0x000000041d167211 */ /* 0x002fc600000f0eff */
[----:B------:R-:W5:Y:S04]  /*cf30*/  LDL.LU R29, [R1+0xd4] ;  /* 0x0000d400011d7983 */ /* 0x000f680000300800 */
[----:B------:R1:W-:Y:S01]  /*cf40*/  STL [R1+0xdcc], R22 ;  /* 0x000dcc1601007387 */ /* 0x0003e20000100800 */
[----:B0-----:R-:W-:Y:S02]  /*cf50*/  LEA.HI.X.SX32 R23, R5, R4, 0x1, P1 ;  /* 0x0000000405177211 */ /* 0x001fe400008f0eff */
[----:B------:R-:W-:-:S05]  /*cf60*/  IADD3 R24, P0, PT, R15, R3, RZ ;  /* 0x000000030f187210 */ /* 0x000fca0007f1e0ff */
[----:B------:R-:W-:Y:S04]  /*cf70*/  STL [R1+0xe08], R24 ;  /* 0x000e081801007387 */ /* 0x000fe80000100800 */
[----:B------:R-:W5:Y:S04]  /*cf80*/  LDL.LU R5, [R1+0xd0] ;  /* 0x0000d00001057983 */ /* 0x000f680000300800 */
[----:B------:R0:W-:Y:S01]  /*cf90*/  STL [R1+0xdd4], R23 ;  /* 0x000dd41701007387 */ /* 0x0001e20000100800 */
[----:B-1----:R-:W-:Y:S02]  /*cfa0*/  IADD3 R22, P1, PT, R13, R3, RZ ;  /* 0x000000030d167210 */ /* 0x002fe40007f3e0ff */
[----:B0-----:R-:W-:-:S03]  /*cfb0*/  LEA.HI.X.SX32 R23, R9, R4, 0x1, P2 ;  /* 0x0000000409177211 */ /* 0x001fc600010f0eff */
[----:B------:R4:W-:Y:S04]  /*cfc0*/  STL [R1+0xe10], R22 ;  /* 0x000e101601007387 */ /* 0x0009e80000100800 */
[----:B------:R-:W5:Y:S04]  /*cfd0*/  LDL.LU R9, [R1+0xc8] ;  /* 0x0000c80001097983 */ /* 0x000f680000300800 */
[----:B------:R0:W-:Y:S01]  /*cfe0*/  STL [R1+0xddc], R23 ;  /* 0x000ddc1701007387 */ /* 0x0001e20000100800 */
[----:B----4-:R-:W-:Y:S02]  /*cff0*/  IADD3 R22, P2, PT, R18, R3, RZ ;  /* 0x0000000312167210 */ /* 0x010fe40007f5e0ff */
[----:B0-----:R-:W-:-:S03]  /*d000*/  LEA.HI.X.SX32 R23, R21, R4, 0x1, P3 ;  /* 0x0000000415177211 */ /* 0x001fc600018f0eff */
[----:B------:R0:W-:Y:S04]  /*d010*/  STL [R1+0xe18], R22 ;  /* 0x000e181601007387 */ /* 0x0001e80000100800 */
[----:B------:R1:W-:Y:S01]  /*d020*/  STL [R1+0xde4], R23 ;  /* 0x000de41701007387 */ /* 0x0003e20000100800 */
[-C--:B------:R-:W-:Y:S02]  /*d030*/  IADD3 R21, P3, PT, R17, R3.reuse, RZ ;  /* 0x0000000311157210 */ /* 0x080fe40007f7e0ff */
[----:B0-----:R-:W-:Y:S02]  /*d040*/  LEA.HI.X.SX32 R22, R10, R4, 0x1, P4 ;  /* 0x000000040a167211 */ /* 0x001fe400020f0eff */
[----:B------:R-:W4:Y:S04]  /*d050*/  LDL.LU R10, [R1+0xc0] ;  /* 0x0000c000010a7983 */ /* 0x000f280000300800 */
[----:B------:R0:W-:Y:S04]  /*d060*/  STL [R1+0xe20], R21 ;  /* 0x000e201501007387 */ /* 0x0001e80000100800 */
[----:B------:R0:W-:Y:S04]  /*d070*/  STL [R1+0xdec], R22 ;  /* 0x000dec1601007387 */ /* 0x0001e80000100800 */
[----:B-1----:R-:W4:Y:S01]  /*d080*/  LDL.LU R23, [R1+0xb8] ;  /* 0x0000b80001177983 */ /* 0x002f220000300800 */
[----:B0-----:R-:W-:-:S02]  /*d090*/  IADD3 R21, P4, PT, R16, R3, RZ ;  /* 0x0000000310157210 */ /* 0x001fc40007f9e0ff */
[----:B------:R-:W-:-:S03]  /*d0a0*/  LEA.HI.X.SX32 R22, R20, R4, 0x1, P5 ;  /* 0x0000000414167211 */ /* 0x000fc600028f0eff */
[----:B------:R2:W-:Y:S04]  /*d0b0*/  STL [R1+0xe28], R21 ;  /* 0x000e281501007387 */ /* 0x0005e80000100800 */
[----:B------:R-:W4:Y:S04]  /*d0c0*/  LDL.LU R20, [R1+0xb4] ;  /* 0x0000b40001147983 */ /* 0x000f280000300800 */
[----:B------:R0:W-:Y:S01]  /*d0d0*/  STL [R1+0xdf4], R22 ;  /* 0x000df41601007387 */ /* 0x0001e20000100800 */
[----:B--2---:R-:W-:Y:S02]  /*d0e0*/  IADD3 R21, P5, PT, R14, R3, RZ ;  /* 0x000000030e157210 */ /* 0x004fe40007fbe0ff */
[----:B0-----:R-:W-:-:S03]  /*d0f0*/  LEA.HI.X.SX32 R22, R19, R4, 0x1, P6 ;  /* 0x0000000413167211 */ /* 0x001fc600030f0eff */
[----:B------:R0:W-:Y:S01]  /*d100*/  STL [R1+0xe30], R21 ;  /* 0x000e301501007387 */ /* 0x0001e20000100800 */
[----:B------:R-:W-:-:S03]  /*d110*/  LEA.HI.X.SX32 R19, R15, R4, 0x1, P0 ;  /* 0x000000040f137211 */ /* 0x000fc600000f0eff */
[----:B------:R-:W-:Y:S04]  /*d120*/  STL [R1+0xdfc], R22 ;  /* 0x000dfc1601007387 */ /* 0x000fe80000100800 */
[----:B------:R-:W2:Y:S01]  /*d130*/  LDL.LU R15, [R1+0xb0] ;  /* 0x0000b000010f7983 */ /* 0x000ea20000300800 */
[----:B0-----:R-:W-:-:S05]  /*d140*/  IADD3 R21, P6, PT, R12, R3, RZ ;  /* 0x000000030c157210 */ /* 0x001fca0007fde0ff */
[----:B------:R-:W-:Y:S04]  /*d150*/  STL [R1+0xe38], R21 ;  /* 0x000e381501007387 */ /* 0x000fe80000100800 */
[----:B------:R0:W-:Y:S02]  /*d160*/  STL [R1+0xe04], R19 ;  /* 0x000e041301007387 */ /* 0x0001e40000100800 */
[-C--:B0-----:R-:W-:Y:S02]  /*d170*/  LEA.HI.X.SX32 R19, R13, R4.reuse, 0x1, P1 ;  /* 0x000000040d137211 */ /* 0x081fe400008f0eff */
[-C--:B------:R-:W-:Y:S02]  /*d180*/  LEA.HI.X.SX32 R17, R17, R4.reuse, 0x1, P3 ;  /* 0x0000000411117211 */ /* 0x080fe400018f0eff */
[----:B------:R-:W-:-:S02]  /*d190*/  LEA.HI.X.SX32 R14, R14, R4, 0x1, P5 ;  /* 0x000000040e0e7211 */ /* 0x000fc400028f0eff */
[----:B---3--:R-:W-:-:S05]  /*d1a0*/  IADD3 R22, P0, PT, R11, R3, RZ ;  /* 0x000000030b167210 */ /* 0x008fca0007f1e0ff */
[----:B------:R-:W-:Y:S04]  /*d1b0*/  STL [R1+0xe40], R22 ;  /* 0x000e401601007387 */ /* 0x000fe80000100800 */
[----:B------:R-:W3:Y:S04]  /*d1c0*/  LDL.LU R13, [R1+0xac] ;  /* 0x0000ac00010d7983 */ /* 0x000ee80000300800 */
[----:B------:R0:W-:Y:S01]  /*d1d0*/  STL [R1+0xe0c], R19 ;  /* 0x000e0c1301007387 */ /* 0x0001e20000100800 */
[----:B------:R-:W-:Y:S02]  /*d1e0*/  IADD3 R21, P1, PT, R8, R3, RZ ;  /* 0x0000000308157210 */ /* 0x000fe40007f3e0ff */
[----:B0-----:R-:W-:-:S03]  /*d1f0*/  LEA.HI.X.SX32 R19, R18, R4, 0x1, P2 ;  /* 0x0000000412137211 */ /* 0x001fc600010f0eff */
[----:B------:R-:W-:Y:S01]  /*d200*/  STL [R1+0xe48], R21 ;  /* 0x000e481501007387 */ /* 0x000fe20000100800 */
[----:B-----5:R-:W-:-:S03]  /*d210*/  IADD3 R18, P2, PT, R7, R3, RZ ;  /* 0x0000000307127210 */ /* 0x020fc60007f5e0ff */
[----:B------:R-:W-:Y:S04]  /*d220*/  STL [R1+0xe14], R19 ;  /* 0x000e141301007387 */ /* 0x000fe80000100800 */
[----:B------:R-:W5:Y:S04]  /*d230*/  LDL.LU R22, [R1+0xa8] ;  /* 0x0000a80001167983 */ /* 0x000f680000300800 */
[----:B------:R0:W-:Y:S04]  /*d240*/  STL [R1+0xe50], R18 ;  /* 0x000e501201007387 */ /* 0x0001e80000100800 */
[----:B------:R1:W-:Y:S01]  /*d250*/  STL [R1+0xe1c], R17 ;  /* 0x000e1c1101007387 */ /* 0x0003e20000100800 */
[----:B0-----:R-:W-:-:S02]  /*d260*/  IADD3 R18, P3, PT, R6, R3, RZ ;  /* 0x0000000306127210 */ /* 0x001fc40007f7e0ff */
[----:B-1----:R-:W-:-:S03]  /*d270*/  LEA.HI.X.SX32 R17, R16, R4, 0x1, P4 ;  /* 0x0000000410117211 */ /* 0x002fc600020f0eff */
[----:B------:R0:W-:Y:S04]  /*d280*/  STL [R1+0xe58], R18 ;  /* 0x000e581201007387 */ /* 0x0001e80000100800 */
[----:B------:R-:W5:Y:S04]  /*d290*/  LDL.LU R21, [R1+0xa4] ;  /* 0x0000a40001157983 */ /* 0x000f680000300800 */
[----:B------:R-:W-:Y:S01]  /*d2a0*/  STL [R1+0xe24], R17 ;  /* 0x000e241101007387 */ /* 0x000fe20000100800 */
[----:B------:R-:W-:-:S05]  /*d2b0*/  IADD3 R16, P4, PT, R29, R3, RZ ;  /* 0x000000031d107210 */ /* 0x000fca0007f9e0ff */
[----:B------:R-:W-:Y:S04]  /*d2c0*/  STL [R1+0xe60], R16 ;  /* 0x000e601001007387 */ /* 0x000fe80000100800 */
[----:B------:R-:W5:Y:S04]  /*d2d0*/  LDL.LU R19, [R1+0x9c] ;  /* 0x00009c0001137983 */ /* 0x000f680000300800 */
[----:B------:R1:W-:Y:S04]  /*d2e0*/  STL [R1+0xe2c], R14 ;  /* 0x000e2c0e01007387 */ /* 0x0003e80000100800 */
[----:B0-----:R-:W5:Y:S01]  /*d2f0*/  LDL.LU R18, [R1+0x98] ;  /* 0x0000980001127983 */ /* 0x001f620000300800 */
[----:B-1----:R-:W-:-:S02]  /*d300*/  LEA.HI.X.SX32 R14, R12, R4, 0x1, P6 ;  /* 0x000000040c0e7211 */ /* 0x002fc400030f0eff */
[----:B------:R-:W-:-:S05]  /*d310*/  IADD3 R16, P5, PT, R5, R3, RZ ;  /* 0x0000000305107210 */ /* 0x000fca0007fbe0ff */
[----:B------:R0:W-:Y:S04]  /*d320*/  STL [R1+0xe68], R16 ;  /* 0x000e681001007387 */ /* 0x0001e80000100800 */
[----:B------:R-:W-:Y:S04]  /*d330*/  STL [R1+0xe34], R14 ;  /* 0x000e340e01007387 */ /* 0x000fe80000100800 */
[----:B------:R-:W5:Y:S01]  /*d340*/  LDL.LU R17, [R1+0x90] ;  /* 0x0000900001117983 */ /* 0x000f620000300800 */
[----:B------:R-:W-:-:S05]  /*d350*/  IADD3 R12, P6, PT, R9, R3, RZ ;  /* 0x00000003090c7210 */ /* 0x000fca0007fde0ff */
[----:B------:R-:W-:Y:S04]  /*d360*/  STL [R1+0xe70], R12 ;  /* 0x000e700c01007387 */ /* 0x000fe80000100800 */
[----:B0-----:R-:W5:Y:S01]  /*d370*/  LDL.LU R16, [R1+0x88] ;  /* 0x0000880001107983 */ /* 0x001f620000300800 */
[----:B------:R-:W-:-:S05]  /*d380*/  LEA.HI.X.SX32 R11, R11, R4, 0x1, P0 ;  /* 0x000000040b0b7211 */ /* 0x000fca00000f0eff */
[----:B------:R0:W-:Y:S01]  /*d390*/  STL [R1+0xe3c], R11 ;  /* 0x000e3c0b01007387 */ /* 0x0001e20000100800 */
[-C--:B------:R-:W-:Y:S02]  /*d3a0*/  LEA.HI.X.SX32 R7, R7, R4.reuse, 0x1, P2 ;  /* 0x0000000407077211 */ /* 0x080fe400010f0eff */
[----:B0-----:R-:W-:Y:S02]  /*d3b0*/  LEA.HI.X.SX32 R11, R8, R4, 0x1, P1 ;  /* 0x00000004080b7211 */ /* 0x001fe400008f0eff */
[----:B----4-:R-:W-:-:S05]  /*d3c0*/  IADD3 R12, P0, PT, R10, R3, RZ ;  /* 0x000000030a0c7210 */ /* 0x010fca0007f1e0ff */
[----:B------:R0:W-:Y:S04]  /*d3d0*/  STL [R1+0xe78], R12 ;  /* 0x000e780c01007387 */ /* 0x0001e80000100800 */
[----:B------:R-:W4:Y:S01]  /*d3e0*/  LDL.LU R14, [R1+0x80] ;  /* 0x00008000010e7983 */ /* 0x000f220000300800 */
[----:B------:R-:W-:-:S03]  /*d3f0*/  IADD3 R8, P1, PT, R23, R3, RZ ;  /* 0x0000000317087210 */ /* 0x000fc60007f3e0ff */
[----:B------:R-:W-:Y:S04]  /*d400*/  STL [R1+0xe44], R11 ;  /* 0x000e440b01007387 */ /* 0x000fe80000100800 */
[----:B------:R1:W-:Y:S04]  /*d410*/  STL [R1+0xe80], R8 ;  /* 0x000e800801007387 */ /* 0x0003e80000100800 */
[----:B0-----:R-:W4:Y:S04]  /*d420*/  LDL.LU R12, [R1+0x7c] ;  /* 0x00007c00010c7983 */ /* 0x001f280000300800 */
[----:B------:R0:W-:Y:S01]  /*d430*/  STL [R1+0xe4c], R7 ;  /* 0x000e4c0701007387 */ /* 0x0001e20000100800 */
[----:B-1----:R-:W-:-:S02]  /*d440*/  IADD3 R8, P2, PT, R20, R3, RZ ;  /* 0x0000000314087210 */ /* 0x002fc40007f5e0ff */
[----:B------:R-:W-:-:S03]  /*d450*/  LEA.HI.X.SX32 R11, R29, R4, 0x1, P4 ;  /* 0x000000041d0b7211 */ /* 0x000fc600020f0eff */
[----:B------:R1:W-:Y:S01]  /*d460*/  STL [R1+0xe88], R8 ;  /* 0x000e880801007387 */ /* 0x0003e20000100800 */
[----:B0-----:R-:W-:-:S03]  /*d470*/  LEA.HI.X.SX32 R7, R6, R4, 0x1, P3 ;  /* 0x0000000406077211 */ /* 0x001fc600018f0eff */
[----:B-1----:R-:W4:Y:S04]  /*d480*/  LDL.LU R8, [R1+0x78] ;  /* 0x0000780001087983 */ /* 0x002f280000300800 */
[----:B------:R0:W-:Y:S01]  /*d490*/  STL [R1+0xe54], R7 ;  /* 0x000e540701007387 */ /* 0x0001e20000100800 */
[----:B--2---:R-:W-:-:S03]  /*d4a0*/  IADD3 R6, P3, PT, R15, R3, RZ ;  /* 0x000000030f067210 */ /* 0x004fc60007f7e0ff */
[----:B0-----:R-:W2:Y:S04]  /*d4b0*/  LDL.LU R7, [R1+0x74] ;  /* 0x0000740001077983 */ /* 0x001ea80000300800 */
[----:B------:R0:W-:Y:S04]  /*d4c0*/  STL [R1+0xe90], R6 ;  /* 0x000e900601007387 */ /* 0x0001e80000100800 */
[----:B0-----:R-:W2:Y:S04]  /*d4d0*/  LDL.LU R6, [R1+0x70] ;  /* 0x0000700001067983 */ /* 0x001ea80000300800 */
[----:B------:R0:W-:Y:S04]  /*d4e0*/  STL [R1+0xe5c], R11 ;  /* 0x000e5c0b01007387 */ /* 0x0001e80000100800 */
[----:B------:R-:W2:Y:S01]  /*d4f0*/  LDL.LU R29, [R1+0x68] ;  /* 0x00006800011d7983 */ /* 0x000ea20000300800 */
[----:B0-----:R-:W-:-:S02]  /*d500*/  LEA.HI.X.SX32 R11, R5, R4, 0x1, P5 ;  /* 0x00000004050b7211 */ /* 0x001fc400028f0eff */
[----:B---3--:R-:W-:-:S05]  /*d510*/  IADD3 R24, P4, PT, R13, R3, RZ ;  /* 0x000000030d187210 */ /* 0x008fca0007f9e0ff */
[----:B------:R0:W-:Y:S04]  /*d520*/  STL [R1+0xe98], R24 ;  /* 0x000e981801007387 */ /* 0x0001e80000100800 */
[----:B------:R-:W3:Y:S04]  /*d530*/  LDL.LU R5, [R1+0x60] ;  /* 0x0000600001057983 */ /* 0x000ee80000300800 */
[----:B------:R1:W-:Y:S01]  /*d540*/  STL [R1+0xe64], R11 ;  /* 0x000e640b01007387 */ /* 0x0003e20000100800 */
[----:B0-----:R-:W-:-:S03]  /*d550*/  LEA.HI.X.SX32 R24, R9, R4, 0x1, P6 ;  /* 0x0000000409187211 */ /* 0x001fc600030f0eff */
[----:B-1----:R-:W3:Y:S01]  /*d560*/  LDL.LU R11, [R1+0x58] ;  /* 0x00005800010b7983 */ /* 0x002ee20000300800 */
[----:B-----5:R-:W-:-:S05]  /*d570*/  IADD3 R25, P5, PT, R22, R3, RZ ;  /* 0x0000000316197210 */ /* 0x020fca0007fbe0ff */
[----:B------:R-:W-:Y:S04]  /*d580*/  STL [R1+0xea0], R25 ;  /* 0x000ea01901007387 */ /* 0x000fe80000100800 */
[----:B------:R-:W5:Y:S04]  /*d590*/  LDL.LU R9, [R1+0x54] ;  /* 0x0000540001097983 */ /* 0x000f680000300800 */
        /* <DEDUP_REMOVED lines=8> */
[----:B------:R0:W-:Y:S01]  /*d620*/  STL [R1+0xeb0], R25 ;  /* 0x000eb01901007387 */ /* 0x0001e20000100800 */
[----:B------:R-:W-:-:S03]  /*d630*/  LEA.HI.X.SX32 R23, R20, R4, 0x1, P2 ;  /* 0x0000000414177211 */ /* 0x000fc600010f0eff */
[----:B------:R1:W-:Y:S01]  /*d640*/  STL [R1+0xe7c], R24 ;  /* 0x000e7c1801007387 */ /* 0x0003e20000100800 */
[----:B------:R-:W-:Y:S02]  /*d650*/  LEA.HI.X.SX32 R20, R15, R4, 0x1, P3 ;  /* 0x000000040f147211 */ /* 0x000fe400018f0eff */
[----:B0-----:R-:W-:-:S05]  /*d660*/  IADD3 R25, P1, PT, R18, R3, RZ ;  /* 0x0000000312197210 */ /* 0x001fca0007f3e0ff */
[----:B------:R-:W-:Y:S04]  /*d670*/  STL [R1+0xeb8], R25 ;  /* 0x000eb81901007387 */ /* 0x000fe80000100800 */
[----:B------:R0:W-:Y:S01]  /*d680*/  STL [R1+0xe84], R23 ;  /* 0x000e841701007387 */ /* 0x0001e20000100800 */
[----:B-1----:R-:W-:-:S05]  /*d690*/  IADD3 R24, P2, PT, R17, R3, RZ ;  /* 0x0000000311187210 */ /* 0x002fca0007f5e0ff */
[----:B------:R1:W-:Y:S04]  /*d6a0*/  STL [R1+0xec0], R24 ;  /* 0x000ec01801007387 */ /* 0x0003e80000100800 */
[----:B------:R-:W5:Y:S01]  /*d6b0*/  LDL.LU R15, [R1+0x3c] ;  /* 0x00003c00010f7983 */ /* 0x000f620000300800 */
[----:B0-----:R-:W-:-:S03]  /*d6c0*/  IADD3 R23, P3, PT, R16, R3, RZ ;  /* 0x0000000310177210 */ /* 0x001fc60007f7e0ff */
[----:B------:R0:W-:Y:S01]  /*d6d0*/  STL [R1+0xe8c], R20 ;  /* 0x000e8c1401007387 */ /* 0x0001e20000100800 */
[----:B-1----:R-:W-:-:S03]  /*d6e0*/  LEA.HI.X.SX32 R24, R13, R4, 0x1, P4 ;  /* 0x000000040d187211 */ /* 0x002fc600020f0eff */
[----:B0-----:R-:W5:Y:S04]  /*d6f0*/  LDL.LU R20, [R1+0x1c] ;  /* 0x00001c0001147983 */ /* 0x001f680000300800 */
[----:B------:R4:W-:Y:S04]  /*d700*/  STL [R1+0xec8], R23 ;  /* 0x000ec81701007387 */ /* 0x0009e80000100800 */
[----:B------:R-:W5:Y:S01]  /*d710*/  LDL.LU R13, [R1+0x34] ;  /* 0x00003400010d7983 */ /* 0x000f620000300800 */
[----:B------:R-:W-:-:S03]  /*d720*/  LEA.HI.X.SX32 R22, R22, R4, 0x1, P5 ;  /* 0x0000000416167211 */ /* 0x000fc600028f0eff */
[----:B------:R0:W-:Y:S01]  /*d730*/  STL [R1+0xe94], R24 ;  /* 0x000e941801007387 */ /* 0x0001e20000100800 */
[----:B----4-:R-:W-:-:S05]  /*d740*/  IADD3 R23, P4, PT, R14, R3, RZ ;  /* 0x000000030e177210 */ /* 0x010fca0007f9e0ff */
[----:B------:R1:W-:Y:S04]  /*d750*/  STL [R1+0xed0], R23 ;  /* 0x000ed01701007387 */ /* 0x0003e80000100800 */
[----:B------:R4:W-:Y:S01]  /*d760*/  STL [R1+0xe9c], R22 ;  /* 0x000e9c1601007387 */ /* 0x0009e20000100800 */
[----:B0-----:R-:W-:Y:S02]  /*d770*/  IADD3 R24, P5, PT, R12, R3, RZ ;  /* 0x000000030c187210 */ /* 0x001fe40007fbe0ff */
[-C--:B-1----:R-:W-:Y:S02]  /*d780*/  LEA.HI.X.SX32 R23, R21, R4.reuse, 0x1, P6 ;  /* 0x0000000415177211 */ /* 0x082fe400030f0eff */
[-C--:B------:R-:W-:Y:S01]  /*d790*/  LEA.HI.X.SX32 R21, R19, R4.reuse, 0x1, P0 ;  /* 0x0000000413157211 */ /* 0x080fe200000f0eff */
[----:B------:R-:W-:Y:S01]  /*d7a0*/  STL [R1+0xed8], R24 ;  /* 0x000ed81801007387 */ /* 0x000fe20000100800 */
[----:B------:R-:W-:-:S03]  /*d7b0*/  LEA.HI.X.SX32 R18, R18, R4, 0x1, P1 ;  /* 0x0000000412127211 */ /* 0x000fc600008f0eff */
[----:B------:R-:W-:Y:S01]  /*d7c0*/  STL [R1+0xea4], R23 ;  /* 0x000ea41701007387 */ /* 0x000fe20000100800 */
[----:B----4-:R-:W-:-:S05]  /*d7d0*/  IADD3 R22, P6, PT, R8, R3, RZ ;  /* 0x0000000308167210 */ /* 0x010fca0007fde0ff */
[----:B------:R-:W-:Y:S04]  /*d7e0*/  STL [R1+0xee0], R22 ;  /* 0x000ee01601007387 */ /* 0x000fe80000100800 */
[----:B------:R0:W-:Y:S01]  /*d7f0*/  STL [R1+0xeac], R21 ;  /* 0x000eac1501007387 */ /* 0x0001e20000100800 */
[----:B--2---:R-:W-:-:S05]  /*d800*/  IADD3 R19, P0, PT, R7, R3, RZ ;  /* 0x0000000307137210 */ /* 0x004fca0007f1e0ff */
[----:B------:R1:W-:Y:S04]  /*d810*/  STL [R1+0xee8], R19 ;  /* 0x000ee81301007387 */ /* 0x0003e80000100800 */
[----:B------:R2:W-:Y:S01]  /*d820*/  STL [R1+0xeb4], R18 ;  /* 0x000eb41201007387 */ /* 0x0005e20000100800 */
[-C--:B0-----:R-:W-:Y:S02]  /*d830*/  IADD3 R21, P1, PT, R6, R3.reuse, RZ ;  /* 0x0000000306157210 */ /* 0x081fe40007f3e0ff */
[-C--:B-1----:R-:W-:Y:S02]  /*d840*/  LEA.HI.X.SX32 R19, R17, R4.reuse, 0x1, P2 ;  /* 0x0000000411137211 */ /* 0x082fe400010f0eff */
[----:B------:R-:W-:Y:S01]  /*d850*/  LEA.HI.X.SX32 R17, R16, R4, 0x1, P3 ;  /* 0x0000000410117211 */ /* 0x000fe200018f0eff */
[----:B------:R-:W-:Y:S01]  /*d860*/  STL [R1+0xef0], R21 ;  /* 0x000ef01501007387 */ /* 0x000fe20000100800 */
[----:B--2---:R-:W-:-:S03]  /*d870*/  IADD3 R18, P2, PT, R29, R3, RZ ;  /* 0x000000031d127210 */ /* 0x004fc60007f5e0ff */
[----:B------:R-:W-:Y:S01]  /*d880*/  STL [R1+0xebc], R19 ;  /* 0x000ebc1301007387 */ /* 0x000fe20000100800 */
[-C--:B------:R-:W-:Y:S01]  /*d890*/  LEA.HI.X.SX32 R14, R14, R4.reuse, 0x1, P4 ;  /* 0x000000040e0e7211 */ /* 0x080fe200020f0eff */
[----:B------:R-:W-:Y:S02]  /*d8a0*/  IMAD R0, R0, UR5, RZ ;  /* 0x0000000500007c24 */ /* 0x000fe4000f8e02ff */
[----:B------:R-:W-:Y:S04]  /*d8b0*/  STL [R1+0xef8], R18 ;  /* 0x000ef81201007387 */ /* 0x000fe80000100800 */
[----:B------:R0:W-:Y:S01]  /*d8c0*/  STL [R1+0xec4], R17 ;  /* 0x000ec41101007387 */ /* 0x0001e20000100800 */
[----:B------:R-:W-:Y:S01]  /*d8d0*/  LEA.HI.X.SX32 R7, R7, R4, 0x1, P0 ;  /* 0x0000000407077211 */ /* 0x000fe200000f0eff */
[----:B------:R-:W-:Y:S01]  /*d8e0*/  IMAD R2, R2, UR5, RZ ;  /* 0x0000000502027c24 */ /* 0x000fe2000f8e02ff */
[----:B------:R-:W1:Y:S01]  /*d8f0*/  LDCU UR5, c[0x0][0x3a8] ;  /* 0x00007500ff0577ac */ /* 0x000e620008000800 */
[----:B---3--:R-:W-:-:S05]  /*d900*/  IADD3 R16, P3, PT, R5, R3, RZ ;  /* 0x0000000305107210 */ /* 0x008fca0007f7e0ff */
[----:B------:R2:W-:Y:S04]  /*d910*/  STL [R1+0xf00], R16 ;  /* 0x000f001001007387 */ /* 0x0005e80000100800 */
[----:B------:R5:W-:Y:S01]  /*d920*/  STL [R1+0xecc], R14 ;  /* 0x000ecc0e01007387 */ /* 0x000be20000100800 */
[-C--:B0-----:R-:W-:Y:S02]  /*d930*/  IADD3 R17, P4, PT, R11, R3.reuse, RZ ;  /* 0x000000030b117210 */ /* 0x081fe40007f9e0ff */
[-C--:B--2---:R-:W-:Y:S02]  /*d940*/  LEA.HI.X.SX32 R16, R12, R4.reuse, 0x1, P5 ;  /* 0x000000040c107211 */ /* 0x084fe400028f0eff */
[----:B------:R-:W-:Y:S01]  /*d950*/  LEA.HI.X.SX32 R12, R8, R4, 0x1, P6 ;  /* 0x00000004080c7211 */ /* 0x000fe200030f0eff */
[----:B------:R-:W-:Y:S01]  /*d960*/  STL [R1+0xf04], R17 ;  /* 0x000f041101007387 */ /* 0x000fe20000100800 */
[----:B------:R-:W-:-:S02]  /*d970*/  IADD3 R8, P6, PT, R0, R3, RZ ;  /* 0x0000000300087210 */ /* 0x000fc40007fde0ff */
[-C--:B-----5:R-:W-:Y:S01]  /*d980*/  IADD3 R14, P5, PT, R9, R3.reuse, RZ ;  /* 0x00000003090e7210 */ /* 0x0a0fe20007fbe0ff */
[----:B------:R-:W-:Y:S04]  /*d990*/  STL [R1+0xed4], R16 ;  /* 0x000ed41001007387 */ /* 0x000fe80000100800 */
[----:B------:R-:W-:Y:S04]  /*d9a0*/  STL [R1+0xf08], R14 ;  /* 0x000f080e01007387 */ /* 0x000fe80000100800 */
[----:B------:R0:W-:Y:S04]  /*d9b0*/  STL [R1+0xedc], R12 ;  /* 0x000edc0c01007387 */ /* 0x0001e80000100800 */
[----:B------:R2:W-:Y:S04]  /*d9c0*/  STL [R1+0xf0c], R8 ;  /* 0x000f0c0801007387 */ /* 0x0005e80000100800 */
[----:B------:R3:W-:Y:S01]  /*d9d0*/  STL [R1+0xee4], R7 ;  /* 0x000ee40701007387 */ /* 0x0007e20000100800 */
[----:B0-----:R-:W-:-:S02]  /*d9e0*/  IADD3 R12, P0, PT, R10, R3, RZ ;  /* 0x000000030a0c7210 */ /* 0x001fc40007f1e0ff */
[-C--:B--2---:R-:W-:Y:S02]  /*d9f0*/  LEA.HI.X.SX32 R8, R6, R4.reuse, 0x1, P1 ;  /* 0x0000000406087211 */ /* 0x084fe400008f0eff */
[----:B---3--:R-:W-:Y:S01]  /*da00*/  IADD3 R7, P1, PT, R2, R3, RZ ;  /* 0x0000000302077210 */ /* 0x008fe20007f3e0ff */
[----:B------:R0:W-:Y:S01]  /*da10*/  STL [R1+0xf10], R12 ;  /* 0x000f100c01007387 */ /* 0x0001e20000100800 */
[----:B------:R-:W-:-:S03]  /*da20*/  LEA.HI.X.SX32 R6, R29, R4, 0x1, P2 ;  /* 0x000000041d067211 */ /* 0x000fc600010f0eff */
[----:B------:R2:W-:Y:S01]  /*da30*/  STL [R1+0xeec], R8 ;  /* 0x000eec0801007387 */ /* 0x0005e20000100800 */
[----:B0-----:R-:W-:-:S03]  /*da40*/  LEA.HI.X.SX32 R12, R5, R4, 0x1, P3 ;  /* 0x00000004050c7211 */ /* 0x001fc600018f0eff */
[----:B--2---:R-:W2:Y:S04]  /*da50*/  LDL.LU R8, [R1+0x254] ;  /* 0x0002540001087983 */ /* 0x004ea80000300800 */
[----:B------:R0:W-:Y:S04]  /*da60*/  STL [R1+0xf14], R7 ;  /* 0x000f140701007387 */ /* 0x0001e80000100800 */
[----:B0-----:R-:W3:Y:S04]  /*da70*/  LDL.LU R7, [R1+0x224] ;  /* 0x0002240001077983 */ /* 0x001ee80000300800 */
[----:B------:R0:W-:Y:S01]  /*da80*/  STL [R1+0xef4], R6 ;  /* 0x000ef40601007387 */ /* 0x0001e20000100800 */
[----:B------:R-:W-:-:S03]  /*da90*/  IADD3 R14, P2, PT, R15, R3, RZ ;  /* 0x000000030f0e7210 */ /* 0x000fc60007f5e0ff */
[----:B0-----:R-:W4:Y:S04]  /*daa0*/  LDL.LU R6, [R1+0x21c] ;  /* 0x00021c0001067983 */ /* 0x001f280000300800 */
[----:B------:R-:W-:Y:S04]  /*dab0*/  STL [R1+0xf18], R14 ;  /* 0x000f180e01007387 */ /* 0x000fe80000100800 */
[----:B------:R-:W-:Y:S01]  /*dac0*/  STL [R1+0xefc], R12 ;  /* 0x000efc0c01007387 */ /* 0x000fe20000100800 */
[----:B------:R-:W-:-:S03]  /*dad0*/  IADD3 R5, P3, PT, R13, R3, RZ ;  /* 0x000000030d057210 */ /* 0x000fc60007f7e0ff */
[----:B------:R-:W5:Y:S04]  /*dae0*/  LDL.LU R3, [R1+0x258] ;  /* 0x0002580001037983 */ /* 0x000f680000300800 */
[----:B------:R-:W2:Y:S04]  /*daf0*/  LDL.LU R28, [R1+0x220] ;  /* 0x00022000011c7983 */ /* 0x000ea80000300800 */
[----:B------:R0:W-:Y:S02]  /*db00*/  STL [R1+0xc60], R5 ;  /* 0x000c600501007387 */ /* 0x0001e40000100800 */
[----:B0-----:R-:W0:Y:S01]  /*db10*/  S2R R5, SR_TID.X ;  /* 0x0000000000057919 */ /* 0x001e220000002100 */
[----:B------:R-:W-:-:S02]  /*db20*/  LEA.HI.X.SX32 R12, R11, R4, 0x1, P4 ;  /* 0x000000040b0c7211 */ /* 0x000fc400020f0eff */
[----:B------:R-:W-:-:S03]  /*db30*/  LEA.HI.X.SX32 R11, R0, R4, 0x1, P6 ;  /* 0x00000004000b7211 */ /* 0x000fc600030f0eff */
[----:B------:R1:W-:Y:S01]  /*db40*/  STL [R1+0xc48], R12 ;  /* 0x000c480c01007387 */ /* 0x0003e20000100800 */
[----:B------:R-:W-:-:S03]  /*db50*/  LEA.HI.X.SX32 R9, R9, R4, 0x1, P5 ;  /* 0x0000000409097211 */ /* 0x000fc600028f0eff */
[----:B------:R-:W2:Y:S01]  /*db60*/  LDL.LU R0, [R1+0x1370] ;  /* 0x0013700001007983 */ /* 0x000ea20000300800 */
[----:B------:R-:W-:-:S03]  /*db70*/  LEA.HI.X.SX32 R16, R2, R4, 0x1, P1 ;  /* 0x0000000402107211 */ /* 0x000fc600008f0eff */
[----:B------:R0:W-:Y:S01]  /*db80*/  STL [R1+0xc4c], R9 ;  /* 0x000c4c0901007387 */ /* 0x0001e20000100800 */
[----:B-1----:R-:W-:-:S03]  /*db90*/  LEA.HI.X.SX32 R12, R10, R4, 0x1, P0 ;  /* 0x000000040a0c7211 */ /* 0x002fc600000f0eff */
[----:B------:R1:W-:Y:S01]  /*dba0*/  STL [R1+0xc50], R11 ;  /* 0x000c500b01007387 */ /* 0x0003e20000100800 */
[----:B0-----:R-:W-:-:S03]  /*dbb0*/  SHF.R.U32.HI R9, RZ, 0x8, R5 ;  /* 0x00000008ff097819 */ /* 0x001fc60000011605 */
[----:B------:R-:W3:Y:S04]  /*dbc0*/  LDL.LU R5, [R1+0x228] ;  /* 0x0002280001057983 */ /* 0x000ee80000300800 */
[----:B------:R-:W-:Y:S04]  /*dbd0*/  STL [R1+0xc54], R12 ;  /* 0x000c540c01007387 */ /* 0x000fe80000100800 */
[----:B------:R-:W3:Y:S01]  /*dbe0*/  LDL.LU R2, [R1+0x136c] ;  /* 0x00136c0001027983 */ /* 0x000ee20000300800 */
[----:B------:R-:W-:-:S03]  /*dbf0*/  SGXT.U32 R9, R9, 0x1 ;  /* 0x000000010909781a */ /* 0x000fc60000000000 */
[----:B------:R-:W3:Y:S02]  /*dc00*/  LDL.LU R27, [R1+0x22c] ;  /* 0x00022c00011b7983 */ /* 0x000ee40000300800 */
[----:B-1----:R-:W-:Y:S02]  /*dc10*/  IMAD.WIDE R10, R9, UR6, RZ ;  /* 0x00000006090a7c25 */ /* 0x002fe4000f8e02ff */
[----:B------:R2:W-:Y:S01]  /*dc20*/  STL [R1+0xc58], R16 ;  /* 0x000c581001007387 */ /* 0x0005e20000100800 */
[----:B------:R-:W-:-:S03]  /*dc30*/  LEA.HI.X.SX32 R15, R15, R4, 0x1, P2 ;  /* 0x000000040f0f7211 */ /* 0x000fc600010f0eff */
[----:B------:R-:W4:Y:S01]  /*dc40*/  LDL.LU R26, [R1+0x230] ;  /* 0x00023000011a7983 */ /* 0x000f220000300800 */
[----:B------:R-:W-:Y:S02]  /*dc50*/  LEA.HI.X.SX32 R4, R13, R4, 0x1, P3 ;  /* 0x000000040d047211 */ /* 0x000fe400018f0eff */
[----:B------:R-:W-:-:S05]  /*dc60*/  LOP3.LUT R9, R9, 0x7e, RZ, 0xfc, !PT ;  /* 0x0000007e09097812 */ /* 0x000fca00078efcff */
[----:B------:R-:W-:Y:S01]  /*dc70*/  IMAD R9, R9, UR5, RZ ;  /* 0x0000000509097c24 */ /* 0x000fe2000f8e02ff */
[----:B--2---:R-:W-:-:S05]  /*dc80*/  IADD3 R16, P0, PT, R10, R0, RZ ;  /* 0x000000000a107210 */ /* 0x004fca0007f1e0ff */
[----:B------:R-:W-:Y:S04]  /*dc90*/  STL [R1+0xc64], R16 ;  /* 0x000c641001007387 */ /* 0x000fe80000100800 */
[----:B------:R-:W2:Y:S04]  /*dca0*/  LDL.LU R25, [R1+0x234] ;  /* 0x0002340001197983 */ /* 0x000ea80000300800 */
[----:B------:R0:W-:Y:S04]  /*dcb0*/  STL [R1+0xc5c], R15 ;  /* 0x000c5c0f01007387 */ /* 0x0001e80000100800 */
[----:B0-----:R-:W2:Y:S04]  /*dcc0*/  LDL.LU R15, [R1+0x238] ;  /* 0x00023800010f7983 */ /* 0x001ea80000300800 */
[----:B------:R3:W-:Y:S04]  /*dcd0*/  STL [R1+0xa5c], R4 ;  /* 0x000a5c0401007387 */ /* 0x0007e80000100800 */
[----:B------:R-:W2:Y:S01]  /*dce0*/  LDL.LU R24, [R1+0x23c] ;  /* 0x00023c0001187983 */ /* 0x000ea20000300800 */
[----:B---3--:R-:W-:-:S05]  /*dcf0*/  IMAD.X R4, R11, 0x1, R2, P0 ;  /* 0x000000010b047824 */ /* 0x008fca00000e0602 */
[----:B------:R0:W-:Y:S04]  /*dd00*/  STL [R1+0xc44], R4 ;  /* 0x000c440401007387 */ /* 0x0001e80000100800 */
[----:B------:R-:W3:Y:S01]  /*dd10*/  LDL.LU R16, [R1+0x240] ;  /* 0x0002400001107983 */ /* 0x000ee20000300800 */
[----:B0-----:R-:W-:-:S05]  /*dd20*/  IADD3 R4, P4, PT, R9, R0, RZ ;  /* 0x0000000009047210 */ /* 0x001fca0007f9e0ff */
[----:B------:R0:W-:Y:S01]  /*dd30*/  STL [R1+0xa64], R4 ;  /* 0x000a640401007387 */ /* 0x0001e20000100800 */
[----:B-----5:R-:W-:-:S03]  /*dd40*/  IADD3 R10, P0, PT, R3, R0, RZ ;  /* 0x00000000030a7210 */ /* 0x020fc60007f1e0ff */
[----:B------:R-:W5:Y:S01]  /*dd50*/  LDL.LU R17, [R1+0x244] ;  /* 0x0002440001117983 */ /* 0x000f620000300800 */
[----:B0-----:R-:W-:-:S05]  /*dd60*/  IADD3 R4, P5, PT, R8, R0, RZ ;  /* 0x0000000008047210 */ /* 0x001fca0007fbe0ff */
[----:B------:R0:W-:Y:S04]  /*dd70*/  STL [R1+0xa6c], R4 ;  /* 0x000a6c0401007387 */ /* 0x0001e80000100800 */
[----:B------:R-:W5:Y:S01]  /*dd80*/  LDL.LU R23, [R1+0x24c] ;  /* 0x00024c0001177983 */ /* 0x000f620000300800 */
[----:B0-----:R-:W-:-:S03]  /*dd90*/  IADD3 R4, P1, PT, R7, R0, RZ ;  /* 0x0000000007047210 */ /* 0x001fc60007f3e0ff */
[----:B------:R-:W-:Y:S04]  /*dda0*/  STL [R1+0xa74], R10 ;  /* 0x000a740a01007387 */ /* 0x000fe80000100800 */
[----:B------:R4:W-:Y:S01]  /*ddb0*/  STL [R1+0xa7c], R4 ;  /* 0x000a7c0401007387 */ /* 0x0009e20000100800 */
[----:B------:R-:W-:-:S03]  /*ddc0*/  IADD3 R19, P3, PT, R28, R0, RZ ;  /* 0x000000001c137210 */ /* 0x000fc60007f7e0ff */
[----:B------:R-:W5:Y:S01]  /*ddd0*/  LDL.LU R18, [R1+0x250] ;  /* 0x0002500001127983 */ /* 0x000f620000300800 */
[----:B----4-:R-:W-:-:S05]  /*dde0*/  IADD3 R4, P2, PT, R6, R0, RZ ;  /* 0x0000000006047210 */ /* 0x010fca0007f5e0ff */
[----:B------:R0:W-:Y:S04]  /*ddf0*/  STL [R1+0xa84], R4 ;  /* 0x000a840401007387 */ /* 0x0001e80000100800 */
[----:B------:R-:W4:Y:S04]  /*de00*/  LDL.LU R22, [R1+0x248] ;  /* 0x0002480001167983 */ /* 0x000f280000300800 */
[----:B------:R1:W-:Y:S01]  /*de10*/  STL [R1+0xa8c], R19 ;  /* 0x000a8c1301007387 */ /* 0x0003e20000100800 */
[----:B0-----:R-:W-:-:S03]  /*de20*/  LEA.HI.X.SX32 R4, R9, R2, 0x1, P4 ;  /* 0x0000000209047211 */ /* 0x001fc600020f0eff */
[----:B------:R-:W4:Y:S04]  /*de30*/  LDL.LU R21, [R1+0x1e4] ;  /* 0x0001e40001157983 */ /* 0x000f280000300800 */
[----:B------:R0:W-:Y:S04]  /*de40*/  STL [R1+0xa60], R4 ;  /* 0x000a600401007387 */ /* 0x0001e80000100800 */
[----:B-1----:R-:W4:Y:S01]  /*de50*/  LDL.LU R19, [R1+0x1e0] ;  /* 0x0001e00001137983 */ /* 0x002f220000300800 */
[----:B------:R-:W-:Y:S02]  /*de60*/  LEA.HI.X.SX32 R8, R8, R2, 0x1, P5 ;  /* 0x0000000208087211 */ /* 0x000fe400028f0eff */
[----:B0-----:R-:W-:-:S05]  /*de70*/  IADD3 R4, P4, PT, R5, R0, RZ ;  /* 0x0000000005047210 */ /* 0x001fca0007f9e0ff */
[----:B------:R0:W-:Y:S04]  /*de80*/  STL [R1+0xbcc], R4 ;  /* 0x000bcc0401007387 */ /* 0x0001e80000100800 */
[----:B------:R-:W-:Y:S01]  /*de90*/  STL [R1+0xa68], R8 ;  /* 0x000a680801007387 */ /* 0x000fe20000100800 */
[----:B0-----:R-:W-:-:S05]  /*dea0*/  IADD3 R4, P5, PT, R27, R0, RZ ;  /* 0x000000001b047210 */ /* 0x001fca0007fbe0ff */
[----:B------:R0:W-:Y:S02]  /*deb0*/  STL [R1+0xbd4], R4 ;  /* 0x000bd40401007387 */ /* 0x0001e40000100800 */
[----:B0-----:R-:W-:Y:S02]  /*dec0*/  LEA.HI.X.SX32 R4, R3, R2, 0x1, P0 ;  /* 0x0000000203047211 */ /* 0x001fe400000f0eff */
[----:B------:R-:W-:-:S03]  /*ded0*/  IADD3 R3, P0, PT, R26, R0, RZ ;  /* 0x000000001a037210 */ /* 0x000fc60007f1e0ff */
[----:B------:R0:W-:Y:S04]  /*dee0*/  STL [R1+0xa70], R4 ;  /* 0x000a700401007387 */ /* 0x0001e80000100800 */
[----:B------:R-:W-:Y:S01]  /*def0*/  STL [R1+0xbdc], R3 ;  /* 0x000bdc0301007387 */ /* 0x000fe20000100800 */
[----:B0-----:R-:W-:-:S05]  /*df00*/  LEA.HI.X.SX32 R4, R7, R2, 0x1, P1 ;  /* 0x0000000207047211 */ /* 0x001fca00008f0eff */
[----:B------:R0:W-:Y:S01]  /*df10*/  STL [R1+0xa78], R4 ;  /* 0x000a780401007387 */ /* 0x0001e20000100800 */
[-C--:B------:R-:W-:Y:S02]  /*df20*/  LEA.HI.X.SX32 R28, R28, R2.reuse, 0x1, P3 ;  /* 0x000000021c1c7211 */ /* 0x080fe400018f0eff */
[----:B0-----:R-:W-:Y:S01]  /*df30*/  LEA.HI.X.SX32 R4, R6, R2, 0x1, P2 ;  /* 0x0000000206047211 */ /* 0x001fe200010f0eff */
[----:B------:R-:W-:-:S04]  /*df40*/  IMAD R29, RZ, RZ, -UR4 ;  /* 0x80000004ff1d7e24 */ /* 0x000fc8000f8e02ff */
[----:B------:R-:W-:-:S04]  /*df50*/  IMAD R14, R29, 0x2, R20 ;  /* 0x000000021d0e7824 */ /* 0x000fc800078e0214 */
[----:B------:R-:W-:-:S04]  /*df60*/  IMAD R12, R29, 0x2, R14 ;  /* 0x000000021d0c7824 */ /* 0x000fc800078e020e */
[----:B------:R-:W-:-:S04]  /*df70*/  IMAD R13, R29, 0x2, R12 ;  /* 0x000000021d0d7824 */ /* 0x000fc800078e020c */
[----:B------:R-:W-:-:S04]  /*df80*/  IMAD R11, R29, 0x2, R13 ;  /* 0x000000021d0b7824 */ /* 0x000fc800078e020d */
[----:B------:R-:W-:-:S04]  /*df90*/  IMAD R10, R29, 0x2, R11 ;  /* 0x000000021d0a7824 */ /* 0x000fc800078e020b */
[----:B------:R-:W-:-:S04]  /*dfa0*/  IMAD R9, R29, 0x2, R10 ;  /* 0x000000021d097824 */ /* 0x000fc800078e020a */
[----:B------:R-:W-:-:S04]  /*dfb0*/  IMAD R8, R29, 0x2, R9 ;  /* 0x000000021d087824 */ /* 0x000fc800078e0209 */
[----:B------:R-:W-:Y:S01]  /*dfc0*/  IMAD R7, R29, 0x2, R8 ;  /* 0x000000021d077824 */ /* 0x000fe200078e0208 */
[----:B--2---:R-:W-:-:S05]  /*dfd0*/  IADD3 R3, P1, PT, R25, R0, RZ ;  /* 0x0000000019037210 */ /* 0x004fca0007f3e0ff */
[----:B------:R0:W-:Y:S04]  /*dfe0*/  STL [R1+0xbe4], R3 ;  /* 0x000be40301007387 */ /* 0x0001e80000100800 */
[----:B------:R1:W-:Y:S01]  /*dff0*/  STL [R1+0xa80], R4 ;  /* 0x000a800401007387 */ /* 0x0003e20000100800 */
[----:B0-----:R-:W-:-:S05]  /*e000*/  IADD3 R3, P2, PT, R15, R0, RZ ;  /* 0x000000000f037210 */ /* 0x001fca0007f5e0ff */
[----:B------:R0:W-:Y:S01]  /*e010*/  STL [R1+0xbec], R3 ;  /* 0x000bec0301007387 */ /* 0x0001e20000100800 */
[----:B-1----:R-:W-:-:S03]  /*e020*/  IADD3 R4, P3, PT, R24, R0, RZ ;  /* 0x0000000018047210 */ /* 0x002fc60007f7e0ff */
[----:B------:R-:W-:Y:S01]  /*e030*/  STL [R1+0xa88], R28 ;  /* 0x000a881c01007387 */ /* 0x000fe20000100800 */
[----:B0-----:R-:W-:-:S03]  /*e040*/  LEA.HI.X.SX32 R3, R5, R2, 0x1, P4 ;  /* 0x0000000205037211 */ /* 0x001fc600020f0eff */
[----:B------:R3:W-:Y:S04]  /*e050*/  STL [R1+0xbf4], R4 ;  /* 0x000bf40401007387 */ /* 0x0007e80000100800 */
[----:B------:R0:W-:Y:S01]  /*e060*/  STL [R1+0xbc8], R3 ;  /* 0x000bc80301007387 */ /* 0x0001e20000100800 */
[----:B---3--:R-:W-:Y:S02]  /*e070*/  IADD3 R4, P4, PT, R16, R0, RZ ;  /* 0x0000000010047210 */ /* 0x008fe40007f9e0ff */
[----:B0-----:R-:W-:-:S03]  /*e080*/  LEA.HI.X.SX32 R3, R27, R2, 0x1, P5 ;  /* 0x000000021b037211 */ /* 0x001fc600028f0eff */
[----:B------:R-:W-:Y:S01]  /*e090*/  STL [R1+0xbfc], R4 ;  /* 0x000bfc0401007387 */ /* 0x000fe20000100800 */
[----:B------:R-:W-:-:S03]  /*e0a0*/  LEA.HI.X.SX32 R25, R25, R2, 0x1, P1 ;  /* 0x0000000219197211 */ /* 0x000fc600008f0eff */
[----:B------:R0:W-:Y:S01]  /*e0b0*/  STL [R1+0xbd0], R3 ;  /* 0x000bd00301007387 */ /* 0x0001e20000100800 */
[----:B-----5:R-:W-:Y:S02]  /*e0c0*/  IADD3 R27, P5, PT, R17, R0, RZ ;  /* 0x00000000111b7210 */ /* 0x020fe40007fbe0ff */
[----:B0-----:R-:W-:-:S03]  /*e0d0*/  LEA.HI.X.SX32 R3, R26, R2, 0x1, P0 ;  /* 0x000000021a037211 */ /* 0x001fc600000f0eff */
[----:B------:R0:W-:Y:S01]  /*e0e0*/  STL [R1+0xc04], R27 ;  /* 0x000c041b01007387 */ /* 0x0001e20000100800 */
[----:B------:R-:W-:-:S03]  /*e0f0*/  IADD3 R26, P0, PT, R23, R0, RZ ;  /* 0x00000000171a7210 */ /* 0x000fc60007f1e0ff */
[----:B------:R-:W-:Y:S04]  /*e100*/  STL [R1+0xbd8], R3 ;  /* 0x000bd80301007387 */ /* 0x000fe80000100800 */
[----:B------:R1:W-:Y:S04]  /*e110*/  STL [R1+0xc0c], R26 ;  /* 0x000c0c1a01007387 */ /* 0x0003e80000100800 */
[----:B------:R4:W-:Y:S01]  /*e120*/  STL [R1+0xbe0], R25 ;  /* 0x000be01901007387 */ /* 0x0009e20000100800 */
[----:B0-----:R-:W-:Y:S02]  /*e130*/  IADD3 R27, P1, PT, R18, R0, RZ ;  /* 0x00000000121b7210 */ /* 0x001fe40007f3e0ff */
[----:B-1----:R-:W-:-:S03]  /*e140*/  LEA.HI.X.SX32 R26, R15, R2, 0x1, P2 ;  /* 0x000000020f1a7211 */ /* 0x002fc600010f0eff */
[----:B------:R-:W-:Y:S04]  /*e150*/  STL [R1+0xc14], R27 ;  /* 0x000c141b01007387 */ /* 0x000fe80000100800 */
[----:B------:R0:W-:Y:S01]  /*e160*/  STL [R1+0xbe8], R26 ;  /* 0x000be81a01007387 */ /* 0x0001e20000100800 */
[----:B----4-:R-:W-:Y:S02]  /*e170*/  IADD3 R25, P2, PT, R22, R0, RZ ;  /* 0x0000000016197210 */ /* 0x010fe40007f5e0ff */
[----:B0-----:R-:W-:-:S03]  /*e180*/  LEA.HI.X.SX32 R26, R24, R2, 0x1, P3 ;  /* 0x00000002181a7211 */ /* 0x001fc600018f0eff */
[----:B------:R0:W-:Y:S01]  /*e190*/  STL [R1+0xc1c], R25 ;  /* 0x000c1c1901007387 */ /* 0x0001e20000100800 */
[----:B------:R-:W-:-:S03]  /*e1a0*/  LEA.HI.X.SX32 R24, R16, R2, 0x1, P4 ;  /* 0x0000000210187211 */ /* 0x000fc600020f0eff */
[----:B------:R1:W-:Y:S01]  /*e1b0*/  STL [R1+0xbf0], R26 ;  /* 0x000bf01a01007387 */ /* 0x0003e20000100800 */
[-C--:B0-----:R-:W-:Y:S02]  /*e1c0*/  IADD3 R25, P3, PT, R21, R0.reuse, RZ ;  /* 0x0000000015197210 */ /* 0x081fe40007f7e0ff */
[----:B-1----:R-:W-:-:S03]  /*e1d0*/  IADD3 R26, P4, PT, R19, R0, RZ ;  /* 0x00000000131a7210 */ /* 0x002fc60007f9e0ff */
[----:B------:R0:W-:Y:S04]  /*e1e0*/  STL [R1+0xc24], R25 ;  /* 0x000c241901007387 */ /* 0x0001e80000100800 */
[----:B------:R1:W-:Y:S01]  /*e1f0*/  STL [R1+0xbf8], R24 ;  /* 0x000bf81801007387 */ /* 0x0003e20000100800 */
[----:B0-----:R-:W-:-:S03]  /*e200*/  LEA.HI.X.SX32 R25, R17, R2, 0x1, P5 ;  /* 0x0000000211197211 */ /* 0x001fc600028f0eff */
[----:B------:R-:W-:Y:S01]  /*e210*/  STL [R1+0xc2c], R26 ;  /* 0x000c2c1a01007387 */ /* 0x000fe20000100800 */
[----:B-1----:R-:W-:-:S03]  /*e220*/  IADD3 R24, P5, PT, R20, R0, RZ ;  /* 0x0000000014187210 */ /* 0x002fc60007fbe0ff */
[----:B------:R0:W-:Y:S04]  /*e230*/  STL [R1+0xc00], R25 ;  /* 0x000c001901007387 */ /* 0x0001e80000100800 */
[----:B------:R1:W-:Y:S01]  /*e240*/  STL [R1+0xc34], R24 ;  /* 0x000c341801007387 */ /* 0x0003e20000100800 */
[----:B0-----:R-:W-:Y:S02]  /*e250*/  LEA.HI.X.SX32 R25, R23, R2, 0x1, P0 ;  /* 0x0000000217197211 */ /* 0x001fe400000f0eff */
[----:B------:R-:W-:Y:S02]  /*e260*/  IADD3 R23, P0, PT, R14, R0, RZ ;  /* 0x000000000e177210 */ /* 0x000fe40007f1e0ff */
[-C--:B-1----:R-:W-:Y:S01]  /*e270*/  LEA.HI.X.SX32 R24, R18, R2.reuse, 0x1, P1 ;  /* 0x0000000212187211 */ /* 0x082fe200008f0eff */
[----:B------:R-:W-:Y:S04]  /*e280*/  STL [R1+0xc08], R25 ;  /* 0x000c081901007387 */ /* 0x000fe80000100800 */
[----:B------:R0:W-:Y:S01]  /*e290*/  STL [R1+0xc38], R23 ;  /* 0x000c381701007387 */ /* 0x0001e20000100800 */
[----:B------:R-:W-:-:S03]  /*e2a0*/  LEA.HI.X.SX32 R20, R20, R2, 0x1, P5 ;  /* 0x0000000214147211 */ /* 0x000fc600028f0eff */
[----:B------:R-:W-:Y:S01]  /*e2b0*/  STL [R1+0xc10], R24 ;  /* 0x000c101801007387 */ /* 0x000fe20000100800 */
[-C--:B0-----:R-:W-:Y:S02]  /*e2c0*/  LEA.HI.X.SX32 R23, R22, R2.reuse, 0x1, P2 ;  /* 0x0000000216177211 */ /* 0x081fe400010f0eff */
[-C--:B------:R-:W-:Y:S02]  /*e2d0*/  LEA.HI.X.SX32 R22, R21, R2.reuse, 0x1, P3 ;  /* 0x0000000215167211 */ /* 0x080fe400018f0eff */
[----:B------:R-:W-:Y:S01]  /*e2e0*/  LEA.HI.X.SX32 R21, R19, R2, 0x1, P4 ;  /* 0x0000000213157211 */ /* 0x000fe200020f0eff */
[----:B------:R-:W-:Y:S04]  /*e2f0*/  STL [R1+0xc18], R23 ;  /* 0x000c181701007387 */ /* 0x000fe80000100800 */
[----:B------:R0:W-:Y:S04]  /*e300*/  STL [R1+0xc20], R22 ;  /* 0x000c201601007387 */ /* 0x0001e80000100800 */
[----:B------:R1:W-:Y:S01]  /*e310*/  STL [R1+0xc28], R21 ;  /* 0x000c281501007387 */ /* 0x0003e20000100800 */
[----:B0-----:R-:W-:-:S03]  /*e320*/  IADD3 R22, P1, PT, R12, R0, RZ ;  /* 0x000000000c167210 */ /* 0x001fc60007f3e0ff */
[----:B------:R-:W-:Y:S01]  /*e330*/  STL [R1+0xc30], R20 ;  /* 0x000c301401007387 */ /* 0x000fe20000100800 */
[----:B-1----:R-:W-:-:S03]  /*e340*/  IADD3 R21, P2, PT, R13, R0, RZ ;  /* 0x000000000d157210 */ /* 0x002fc60007f5e0ff */
[----:B------:R0:W-:Y:S04]  /*e350*/  STL [R1+0xc3c], R22 ;  /* 0x000c3c1601007387 */ /* 0x0001e80000100800 */
[----:B------:R1:W-:Y:S01]  /*e360*/  STL [R1+0xc40], R21 ;  /* 0x000c401501007387 */ /* 0x0003e20000100800 */
[-C--:B0-----:R-:W-:Y:S02]  /*e370*/  LEA.HI.X.SX32 R22, R14, R2.reuse, 0x1, P0 ;  /* 0x000000020e167211 */ /* 0x081fe400000f0eff */
[-C--:B------:R-:W-:Y:S02]  /*e380*/  LEA.HI.X.SX32 R14, R13, R2.reuse, 0x1, P2 ;  /* 0x000000020d0e7211 */ /* 0x080fe400010f0eff */
[----:B-1----:R-:W-:Y:S01]  /*e390*/  LEA.HI.X.SX32 R21, R12, R2, 0x1, P1 ;  /* 0x000000020c157211 */ /* 0x002fe200008f0eff */
[----:B------:R-:W-:Y:S01]  /*e3a0*/  STL [R1+0xa90], R22 ;  /* 0x000a901601007387 */ /* 0x000fe20000100800 */
[----:B------:R-:W-:-:S03]  /*e3b0*/  IADD3 R13, P0, PT, R11, R0, RZ ;  /* 0x000000000b0d7210 */ /* 0x000fc60007f1e0ff */
[----:B------:R0:W-:Y:S04]  /*e3c0*/  STL [R1+0xa94], R21 ;  /* 0x000a941501007387 */ /* 0x0001e80000100800 */
[----:B------:R1:W-:Y:S04]  /*e3d0*/  STL [R1+0xa98], R14 ;  /* 0x000a980e01007387 */ /* 0x0003e80000100800 */
[----:B------:R-:W-:Y:S01]  /*e3e0*/  STL [R1+0xaa0], R13 ;  /* 0x000aa00d01007387 */ /* 0x000fe20000100800 */
[-C--:B0-----:R-:W-:Y:S02]  /*e3f0*/  IADD3 R21, P2, PT, R9, R0.reuse, RZ ;  /* 0x0000000009157210 */ /* 0x081fe40007f5e0ff */
[----:B-1----:R-:W-:-:S05]  /*e400*/  IADD3 R14, P1, PT, R10, R0, RZ ;  /* 0x000000000a0e7210 */ /* 0x002fca0007f3e0ff */
[----:B------:R0:W-:Y:S01]  /*e410*/  STL [R1+0xbc0], R14 ;  /* 0x000bc00e01007387 */ /* 0x0001e20000100800 */
[----:B------:R-:W-:-:S03]  /*e420*/  LEA.HI.X.SX32 R10, R10, R2, 0x1, P1 ;  /* 0x000000020a0a7211 */ /* 0x000fc600008f0eff */
[----:B------:R-:W-:Y:S01]  /*e430*/  STL [R1+0xbc4], R21 ;  /* 0x000bc41501007387 */ /* 0x000fe20000100800 */
[-C--:B0-----:R-:W-:Y:S02]  /*e440*/  LEA.HI.X.SX32 R14, R11, R2.reuse, 0x1, P0 ;  /* 0x000000020b0e7211 */ /* 0x081fe400000f0eff */
[----:B------:R-:W-:Y:S01]  /*e450*/  LEA.HI.X.SX32 R11, R9, R2, 0x1, P2 ;  /* 0x00000002090b7211 */ /* 0x000fe200010f0eff */
[----:B------:R-:W-:Y:S02]  /*e460*/  IMAD R6, R29, 0x2, R7 ;  /* 0x000000021d067824 */ /* 0x000fe400078e0207 */
[----:B------:R-:W-:Y:S04]  /*e470*/  STL [R1+0xa9c], R14 ;  /* 0x000a9c0e01007387 */ /* 0x000fe80000100800 */
[----:B------:R0:W-:Y:S04]  /*e480*/  STL [R1+0xaa4], R10 ;  /* 0x000aa40a01007387 */ /* 0x0001e80000100800 */
[----:B------:R1:W-:Y:S01]  /*e490*/  STL [R1+0xaa8], R11 ;  /* 0x000aa80b01007387 */ /* 0x0003e20000100800 */
[----:B0-----:R-:W-:-:S02]  /*e4a0*/  IADD3 R10, P0, PT, R8, R0, RZ ;  /* 0x00000000080a7210 */ /* 0x001fc40007f1e0ff */
[----:B-1----:R-:W-:-:S03]  /*e4b0*/  IADD3 R11, P1, PT, R7, R0, RZ ;  /* 0x00000000070b7210 */ /* 0x002fc60007f3e0ff */
[----:B------:R-:W-:Y:S01]  /*e4c0*/  STL [R1+0xbb4], R10 ;  /* 0x000bb40a01007387 */ /* 0x000fe20000100800 */
[----:B------:R-:W-:Y:S01]  /*e4d0*/  IADD3 R14, P2, PT, R6, R0, RZ ;  /* 0x00000000060e7210 */ /* 0x000fe20007f5e0ff */
[----:B------:R-:W-:Y:S02]  /*e4e0*/  IMAD R5, R29, 0x2, R6 ;  /* 0x000000021d057824 */ /* 0x000fe400078e0206 */
[----:B------:R0:W-:Y:S01]  /*e4f0*/  STL [R1+0xbb8], R11 ;  /* 0x000bb80b01007387 */ /* 0x0001e20000100800 */
[-C--:B------:R-:W-:Y:S01]  /*e500*/  LEA.HI.X.SX32 R7, R7, R2.reuse, 0x1, P1 ;  /* 0x0000000207077211 */ /* 0x080fe200008f0eff */
[C---:B------:R-:W-:Y:S02]  /*e510*/  IMAD R4, R29.reuse, 0x2, R5 ;  /* 0x000000021d047824 */ /* 0x040fe400078e0205 */
[----:B------:R-:W-:Y:S01]  /*e520*/  STL [R1+0xbbc], R14 ;  /* 0x000bbc0e01007387 */ /* 0x000fe20000100800 */
[-C--:B0-----:R-:W-:Y:S02]  /*e530*/  LEA.HI.X.SX32 R11, R8, R2.reuse, 0x1, P0 ;  /* 0x00000002080b7211 */ /* 0x081fe400000f0eff */
[----:B------:R-:W-:Y:S01]  /*e540*/  LEA.HI.X.SX32 R8, R6, R2, 0x1, P2 ;  /* 0x0000000206087211 */ /* 0x000fe200010f0eff */
[----:B------:R-:W-:-:S02]  /*e550*/  IMAD R3, R29, 0x2, R4 ;  /* 0x000000021d037824 */ /* 0x000fc400078e0204 */
[----:B------:R-:W-:Y:S04]  /*e560*/  STL [R1+0xaac], R11 ;  /* 0x000aac0b01007387 */ /* 0x000fe80000100800 */
[----:B------:R0:W-:Y:S04]  /*e570*/  STL [R1+0xab0], R7 ;  /* 0x000ab00701007387 */ /* 0x0001e80000100800 */
[----:B------:R1:W-:Y:S01]  /*e580*/  STL [R1+0xab4], R8 ;  /* 0x000ab40801007387 */ /* 0x0003e20000100800 */
[----:B------:R-:W-:Y:S01]  /*e590*/  IMAD R15, R29, 0x2, R3 ;  /* 0x000000021d0f7824 */ /* 0x000fe200078e0203 */
[----:B0-----:R-:W-:-:S02]  /*e5a0*/  IADD3 R7, P0, PT, R5, R0, RZ ;  /* 0x0000000005077210 */ /* 0x001fc40007f1e0ff */
[----:B-1----:R-:W-:-:S03]  /*e5b0*/  IADD3 R8, P1, PT, R4, R0, RZ ;  /* 0x0000000004087210 */ /* 0x002fc60007f3e0ff */
[----:B------:R-:W-:Y:S01]  /*e5c0*/  STL [R1+0xba8], R7 ;  /* 0x000ba80701007387 */ /* 0x000fe20000100800 */
[----:B------:R-:W-:Y:S01]  /*e5d0*/  IADD3 R11, P2, PT, R3, R0, RZ ;  /* 0x00000000030b7210 */ /* 0x000fe20007f5e0ff */
[----:B------:R-:W-:Y:S02]  /*e5e0*/  IMAD R16, R29, 0x2, R15 ;  /* 0x000000021d107824 */ /* 0x000fe400078e020f */
[----:B------:R0:W-:Y:S01]  /*e5f0*/  STL [R1+0xbac], R8 ;  /* 0x000bac0801007387 */ /* 0x0001e20000100800 */
[-C--:B------:R-:W-:Y:S01]  /*e600*/  LEA.HI.X.SX32 R3, R3, R2.reuse, 0x1, P2 ;  /* 0x0000000203037211 */ /* 0x080fe200010f0eff */
[----:B------:R-:W-:Y:S02]  /*e610*/  IMAD R17, R29, 0x2, R16 ;  /* 0x000000021d117824 */ /* 0x000fe400078e0210 */
[----:B------:R-:W-:Y:S01]  /*e620*/  STL [R1+0xbb0], R11 ;  /* 0x000bb00b01007387 */ /* 0x000fe20000100800 */
[-C--:B0-----:R-:W-:Y:S02]  /*e630*/  LEA.HI.X.SX32 R8, R5, R2.reuse, 0x1, P0 ;  /* 0x0000000205087211 */ /* 0x081fe400000f0eff */
[----:B------:R-:W-:-:S03]  /*e640*/  LEA.HI.X.SX32 R5, R4, R2, 0x1, P1 ;  /* 0x0000000204057211 */ /* 0x000fc600008f0eff */
[----:B------:R0:W-:Y:S04]  /*e650*/  STL [R1+0xab8], R8 ;  /* 0x000ab80801007387 */ /* 0x0001e80000100800 */
[----:B------:R1:W-:Y:S01]  /*e660*/  STL [R1+0xabc], R5 ;  /* 0x000abc0501007387 */ /* 0x0003e20000100800 */
[----:B------:R-:W-:-:S03]  /*e670*/  IMAD R18, R29, 0x2, R17 ;  /* 0x000000021d127824 */ /* 0x000fc600078e0211 */
[----:B------:R2:W-:Y:S01]  /*e680*/  STL [R1+0xac0], R3 ;  /* 0x000ac00301007387 */ /* 0x0005e20000100800 */
[-C--:B0-----:R-:W-:Y:S02]  /*e690*/  IADD3 R8, P0, PT, R15, R0.reuse, RZ ;  /* 0x000000000f087210 */ /* 0x081fe40007f1e0ff */
[-C--:B-1----:R-:W-:Y:S02]  /*e6a0*/  IADD3 R5, P2, PT, R17, R0.reuse, RZ ;  /* 0x0000000011057210 */ /* 0x082fe40007f5e0ff */
[----:B--2---:R-:W-:Y:S01]  /*e6b0*/  IADD3 R3, P1, PT, R16, R0, RZ ;  /* 0x0000000010037210 */ /* 0x004fe20007f3e0ff */
[----:B------:R-:W-:Y:S01]  /*e6c0*/  STL [R1+0xac8], R8 ;  /* 0x000ac80801007387 */ /* 0x000fe20000100800 */
[----:B------:R-:W-:-:S03]  /*e6d0*/  IMAD R19, R29, 0x2, R18 ;  /* 0x000000021d137824 */ /* 0x000fc600078e0212 */
[----:B------:R0:W-:Y:S01]  /*e6e0*/  STL [R1+0xad0], R3 ;  /* 0x000ad00301007387 */ /* 0x0001e20000100800 */
[----:B------:R-:W-:-:S03]  /*e6f0*/  LEA.HI.X.SX32 R11, R16, R2, 0x1, P1 ;  /* 0x00000002100b7211 */ /* 0x000fc600008f0eff */
[----:B------:R1:W-:Y:S01]  /*e700*/  STL [R1+0xad8], R5 ;  /* 0x000ad80501007387 */ /* 0x0003e20000100800 */
[----:B------:R-:W-:Y:S01]  /*e710*/  IMAD R20, R29, 0x2, R19 ;  /* 0x000000021d147824 */ /* 0x000fe200078e0213 */
[-C--:B0-----:R-:W-:Y:S02]  /*e720*/  LEA.HI.X.SX32 R3, R15, R2.reuse, 0x1, P0 ;  /* 0x000000020f037211 */ /* 0x081fe400000f0eff */
[----:B-1----:R-:W-:-:S03]  /*e730*/  LEA.HI.X.SX32 R5, R17, R2, 0x1, P2 ;  /* 0x0000000211057211 */ /* 0x002fc600010f0eff */
[----:B------:R-:W-:Y:S01]  /*e740*/  STL [R1+0xac4], R3 ;  /* 0x000ac40301007387 */ /* 0x000fe20000100800 */
[----:B------:R-:W-:-:S03]  /*e750*/  IADD3 R14, P0, PT, R18, R0, RZ ;  /* 0x00000000120e7210 */ /* 0x000fc60007f1e0ff */
[----:B------:R0:W-:Y:S04]  /*e760*/  STL [R1+0xacc], R11 ;  /* 0x000acc0b01007387 */ /* 0x0001e80000100800 */
[----:B------:R1:W-:Y:S01]  /*e770*/  STL [R1+0xad4], R5 ;  /* 0x000ad40501007387 */ /* 0x0003e20000100800 */
[----:B------:R-:W-:Y:S01]  /*e780*/  IMAD R12, R29, 0x2, R20 ;  /* 0x000000021d0c7824 */ /* 0x000fe200078e0214 */
[CC--:B0-----:R-:W-:Y:S02]  /*e790*/  IADD3 R11, P2, PT, R20.reuse, R0.reuse, RZ ;  /* 0x00000000140b7210 */ /* 0x0c1fe40007f5e0ff */
[----:B-1----:R-:W-:Y:S01]  /*e7a0*/  IADD3 R5, P1, PT, R19, R0, RZ ;  /* 0x0000000013057210 */ /* 0x002fe20007f3e0ff */
[----:B------:R-:W-:Y:S01]  /*e7b0*/  STL [R1+0xae0], R14 ;  /* 0x000ae00e01007387 */ /* 0x000fe20000100800 */
[----:B------:R-:W-:-:S03]  /*e7c0*/  LEA.HI.X.SX32 R15, R20, R2, 0x1, P2 ;  /* 0x00000002140f7211 */ /* 0x000fc600010f0eff */
[----:B------:R0:W-:Y:S01]  /*e7d0*/  STL [R1+0xae8], R5 ;  /* 0x000ae80501007387 */ /* 0x0001e20000100800 */
[----:B------:R-:W-:-:S03]  /*e7e0*/  IMAD R13, R29, 0x2, R12 ;  /* 0x000000021d0d7824 */ /* 0x000fc600078e020c */
[----:B------:R1:W-:Y:S01]  /*e7f0*/  STL [R1+0xaf0], R11 ;  /* 0x000af00b01007387 */ /* 0x0003e20000100800 */
[-C--:B0-----:R-:W-:Y:S02]  /*e800*/  LEA.HI.X.SX32 R5, R18, R2.reuse, 0x1, P0 ;  /* 0x0000000212057211 */ /* 0x081fe400000f0eff */
[----:B-1----:R-:W-:-:S03]  /*e810*/  LEA.HI.X.SX32 R11, R19, R2, 0x1, P1 ;  /* 0x00000002130b7211 */ /* 0x002fc600008f0eff */
[----:B------:R-:W-:Y:S01]  /*e820*/  STL [R1+0xadc], R5 ;  /* 0x000adc0501007387 */ /* 0x000fe20000100800 */
[----:B------:R-:W-:-:S03]  /*e830*/  IMAD R9, R29, 0x2, R13 ;  /* 0x000000021d097824 */ /* 0x000fc600078e020d */
[----:B------:R0:W-:Y:S04]  /*e840*/  STL [R1+0xae4], R11 ;  /* 0x000ae40b01007387 */ /* 0x0001e80000100800 */
[----:B------:R1:W-:Y:S01]  /*e850*/  STL [R1+0xaec], R15 ;  /* 0x000aec0f01007387 */ /* 0x0003e20000100800 */
[----:B------:R-:W-:Y:S01]  /*e860*/  IMAD R10, R29, 0x2, R9 ;  /* 0x000000021d0a7824 */ /* 0x000fe200078e0209 */
[-C--:B0-----:R-:W-:Y:S02]  /*e870*/  IADD3 R11, P0, PT, R12, R0.reuse, RZ ;  /* 0x000000000c0b7210 */ /* 0x081fe40007f1e0ff */
[----:B-1----:R-:W-:-:S03]  /*e880*/  IADD3 R15, P1, PT, R13, R0, RZ ;  /* 0x000000000d0f7210 */ /* 0x002fc60007f3e0ff */
[----:B------:R-:W-:Y:S01]  /*e890*/  STL [R1+0xaf8], R11 ;  /* 0x000af80b01007387 */ /* 0x000fe20000100800 */
[----:B------:R-:W-:-:S03]  /*e8a0*/  IADD3 R16, P2, PT, R9, R0, RZ ;  /* 0x0000000009107210 */ /* 0x000fc60007f5e0ff */
[----:B------:R0:W-:Y:S01]  /*e8b0*/  STL [R1+0xb00], R15 ;  /* 0x000b000f01007387 */ /* 0x0001e20000100800 */
[----:B------:R-:W-:-:S03]  /*e8c0*/  IMAD R6, R29, 0x2, R10 ;  /* 0x000000021d067824 */ /* 0x000fc600078e020a */
[----:B------:R-:W-:Y:S01]  /*e8d0*/  STL [R1+0xb08], R16 ;  /* 0x000b081001007387 */ /* 0x000fe20000100800 */
[-C--:B0-----:R-:W-:Y:S02]  /*e8e0*/  LEA.HI.X.SX32 R15, R12, R2.reuse, 0x1, P0 ;  /* 0x000000020c0f7211 */ /* 0x081fe400000f0eff */
[-C--:B------:R-:W-:Y:S02]  /*e8f0*/  LEA.HI.X.SX32 R12, R13, R2.reuse, 0x1, P1 ;  /* 0x000000020d0c7211 */ /* 0x080fe400008f0eff */
[----:B------:R-:W-:Y:S01]  /*e900*/  LEA.HI.X.SX32 R13, R9, R2, 0x1, P2 ;  /* 0x00000002090d7211 */ /* 0x000fe200010f0eff */
[----:B------:R-:W-:Y:S01]  /*e910*/  STL [R1+0xaf4], R15 ;  /* 0x000af40f01007387 */ /* 0x000fe20000100800 */
[----:B------:R-:W-:-:S03]  /*e920*/  IMAD R7, R29, 0x2, R6 ;  /* 0x000000021d077824 */ /* 0x000fc600078e0206 */
[----:B------:R0:W-:Y:S01]  /*e930*/  STL [R1+0xafc], R12 ;  /* 0x000afc0c01007387 */ /* 0x0001e20000100800 */
[----:B------:R-:W-:-:S03]  /*e940*/  IMAD R4, R29, 0x2, R7 ;  /* 0x000000021d047824 */ /* 0x000fc600078e0207 */
[----:B------:R1:W-:Y:S01]  /*e950*/  STL [R1+0xb04], R13 ;  /* 0x000b040d01007387 */ /* 0x0003e20000100800 */
[-C--:B0-----:R-:W-:Y:S02]  /*e960*/  IADD3 R12, P0, PT, R10, R0.reuse, RZ ;  /* 0x000000000a0c7210 */ /* 0x081fe40007f1e0ff */
        /* <DEDUP_REMOVED lines=16> */
[----:B--2---:R-:W-:-:S03]  /*ea70*/  IADD3 R7, P2, PT, R3, R0, RZ ;  /* 0x0000000003077210 */ /* 0x004fc60007f5e0ff */
[----:B------:R-:W-:Y:S01]  /*ea80*/  STL [R1+0xb28], R10 ;  /* 0x000b280a01007387 */ /* 0x000fe20000100800 */
[----:B------:R-:W-:-:S03]  /*ea90*/  IMAD R5, R29, 0x2, R14 ;  /* 0x000000021d057824 */ /* 0x000fc600078e020e */
[----:B------:R0:W-:Y:S04]  /*eaa0*/  STL [R1+0xb30], R13 ;  /* 0x000b300d01007387 */ /* 0x0001e80000100800 */
[----:B------:R1:W-:Y:S01]  /*eab0*/  STL [R1+0xb38], R7 ;  /* 0x000b380701007387 */ /* 0x0003e20000100800 */
[----:B------:R-:W-:Y:S01]  /*eac0*/  IMAD R11, R29, 0x2, R5 ;  /* 0x000000021d0b7824 */ /* 0x000fe200078e0205 */
[-C--:B0-----:R-:W-:Y:S02]  /*ead0*/  LEA.HI.X.SX32 R13, R4, R2.reuse, 0x1, P0 ;  /* 0x00000002040d7211 */ /* 0x081fe400000f0eff */
[-C--:B------:R-:W-:Y:S02]  /*eae0*/  LEA.HI.X.SX32 R4, R3, R2.reuse, 0x1, P2 ;  /* 0x0000000203047211 */ /* 0x080fe400010f0eff */
[----:B-1----:R-:W-:Y:S01]  /*eaf0*/  LEA.HI.X.SX32 R7, R8, R2, 0x1, P1 ;  /* 0x0000000208077211 */ /* 0x002fe200008f0eff */
[----:B------:R-:W-:Y:S01]  /*eb00*/  STL [R1+0xb24], R13 ;  /* 0x000b240d01007387 */ /* 0x000fe20000100800 */
[----:B------:R-:W-:-:S03]  /*eb10*/  IADD3 R8, P1, PT, R5, R0, RZ ;  /* 0x0000000005087210 */ /* 0x000fc60007f3e0ff */
[----:B------:R0:W-:Y:S01]  /*eb20*/  STL [R1+0xb2c], R7 ;  /* 0x000b2c0701007387 */ /* 0x0001e20000100800 */
[----:B------:R-:W-:-:S03]  /*eb30*/  IMAD R9, R29, 0x2, R11 ;  /* 0x000000021d097824 */ /* 0x000fc600078e020b */
[----:B------:R1:W-:Y:S01]  /*eb40*/  STL [R1+0xb34], R4 ;  /* 0x000b340401007387 */ /* 0x0003e20000100800 */
[-C--:B0-----:R-:W-:Y:S02]  /*eb50*/  IADD3 R7, P0, PT, R14, R0.reuse, RZ ;  /* 0x000000000e077210 */ /* 0x081fe40007f1e0ff */
[----:B-1----:R-:W-:-:S03]  /*eb60*/  IADD3 R4, P2, PT, R11, R0, RZ ;  /* 0x000000000b047210 */ /* 0x002fc60007f5e0ff */
[----:B------:R-:W-:Y:S01]  /*eb70*/  STL [R1+0xb40], R7 ;  /* 0x000b400701007387 */ /* 0x000fe20000100800 */
[-C--:B------:R-:W-:Y:S01]  /*eb80*/  LEA.HI.X.SX32 R13, R14, R2.reuse, 0x1, P0 ;  /* 0x000000020e0d7211 */ /* 0x080fe200000f0eff */
[C---:B------:R-:W-:Y:S02]  /*eb90*/  IMAD R12, R29.reuse, 0x2, R9 ;  /* 0x000000021d0c7824 */ /* 0x040fe400078e0209 */
[----:B------:R0:W-:Y:S04]  /*eba0*/  STL [R1+0xb48], R8 ;  /* 0x000b480801007387 */ /* 0x0001e80000100800 */
[----:B------:R1:W-:Y:S01]  /*ebb0*/  STL [R1+0xb50], R4 ;  /* 0x000b500401007387 */ /* 0x0003e20000100800 */
[----:B------:R-:W-:Y:S01]  /*ebc0*/  IMAD R6, R29, 0x2, R12 ;  /* 0x000000021d067824 */ /* 0x000fe200078e020c */
[----:B0-----:R-:W-:-:S02]  /*ebd0*/  LEA.HI.X.SX32 R8, R5, R2, 0x1, P1 ;  /* 0x0000000205087211 */ /* 0x001fc400008f0eff */
[----:B------:R-:W-:Y:S01]  /*ebe0*/  STL [R1+0xb3c], R13 ;  /* 0x000b3c0d01007387 */ /* 0x000fe20000100800 */
[----:B-1----:R-:W-:-:S03]  /*ebf0*/  LEA.HI.X.SX32 R4, R11, R2, 0x1, P2 ;  /* 0x000000020b047211 */ /* 0x002fc600010f0eff */
[----:B------:R0:W-:Y:S01]  /*ec00*/  STL [R1+0xb44], R8 ;  /* 0x000b440801007387 */ /* 0x0001e20000100800 */
[----:B------:R-:W-:-:S03]  /*ec10*/  IMAD R10, R29, 0x2, R6 ;  /* 0x000000021d0a7824 */ /* 0x000fc600078e0206 */
[----:B------:R1:W-:Y:S01]  /*ec20*/  STL [R1+0xb4c], R4 ;  /* 0x000b4c0401007387 */ /* 0x0003e20000100800 */
[-C--:B0-----:R-:W-:Y:S02]  /*ec30*/  IADD3 R8, P0, PT, R9, R0.reuse, RZ ;  /* 0x0000000009087210 */ /* 0x081fe40007f1e0ff */
[----:B-1----:R-:W-:-:S03]  /*ec40*/  IADD3 R4, P1, PT, R12, R0, RZ ;  /* 0x000000000c047210 */ /* 0x002fc60007f3e0ff */
[----:B------:R-:W-:Y:S01]  /*ec50*/  STL [R1+0xb58], R8 ;  /* 0x000b580801007387 */ /* 0x000fe20000100800 */
[C---:B------:R-:W-:Y:S01]  /*ec60*/  IADD3 R11, P2, PT, R6.reuse, R0, RZ ;  /* 0x00000000060b7210 */ /* 0x040fe20007f5e0ff */
[C---:B------:R-:W-:Y:S02]  /*ec70*/  IMAD R3, R29.reuse, 0x2, R10 ;  /* 0x000000021d037824 */ /* 0x040fe400078e020a */
[----:B------:R0:W-:Y:S01]  /*ec80*/  STL [R1+0xb60], R4 ;  /* 0x000b600401007387 */ /* 0x0001e20000100800 */
[-C--:B------:R-:W-:Y:S01]  /*ec90*/  LEA.HI.X.SX32 R6, R6, R2.reuse, 0x1, P2 ;  /* 0x0000000206067211 */ /* 0x080fe200010f0eff */
[----:B------:R-:W-:Y:S02]  /*eca0*/  IMAD R7, R29, 0x2, R3 ;  /* 0x000000021d077824 */ /* 0x000fe400078e0203 */
[----:B------:R1:W-:Y:S01]  /*ecb0*/  STL [R1+0xb68], R11 ;  /* 0x000b680b01007387 */ /* 0x0003e20000100800 */
[-C--:B0-----:R-:W-:Y:S02]  /*ecc0*/  LEA.HI.X.SX32 R4, R9, R2.reuse, 0x1, P0 ;  /* 0x0000000209047211 */ /* 0x081fe400000f0eff */
[----:B------:R-:W-:-:S03]  /*ecd0*/  LEA.HI.X.SX32 R9, R12, R2, 0x1, P1 ;  /* 0x000000020c097211 */ /* 0x000fc600008f0eff */
[----:B------:R-:W-:Y:S01]  /*ece0*/  STL [R1+0xb54], R4 ;  /* 0x000b540401007387 */ /* 0x000fe20000100800 */
[----:B-1----:R-:W-:-:S03]  /*ecf0*/  IADD3 R11, P1, PT, R3, R0, RZ ;  /* 0x00000000030b7210 */ /* 0x002fc60007f3e0ff */
[----:B------:R0:W-:Y:S01]  /*ed00*/  STL [R1+0xb5c], R9 ;  /* 0x000b5c0901007387 */ /* 0x0001e20000100800 */
[----:B------:R-:W-:-:S03]  /*ed10*/  IMAD R5, R29, 0x2, R7 ;  /* 0x000000021d057824 */ /* 0x000fc600078e0207 */
[----:B------:R1:W-:Y:S01]  /*ed20*/  STL [R1+0xb64], R6 ;  /* 0x000b640601007387 */ /* 0x0003e20000100800 */
[-C--:B0-----:R-:W-:Y:S02]  /*ed30*/  IADD3 R9, P0, PT, R10, R0.reuse, RZ ;  /* 0x000000000a097210 */ /* 0x081fe40007f1e0ff */
[----:B-1----:R-:W-:-:S03]  /*ed40*/  IADD3 R6, P2, PT, R7, R0, RZ ;  /* 0x0000000007067210 */ /* 0x002fc60007f5e0ff */
[----:B------:R-:W-:Y:S01]  /*ed50*/  STL [R1+0xb70], R9 ;  /* 0x000b700901007387 */ /* 0x000fe20000100800 */
[----:B------:R-:W-:Y:S01]  /*ed60*/  IMAD R8, R29, 0x2, R5 ;  /* 0x000000021d087824 */ /* 0x000fe200078e0205 */
[-C--:B------:R-:W-:Y:S02]  /*ed70*/  LEA.HI.X.SX32 R10, R10, R2.reuse, 0x1, P0 ;  /* 0x000000020a0a7211 */ /* 0x080fe400000f0eff */
[----:B------:R-:W-:Y:S01]  /*ed80*/  STL [R1+0xb78], R11 ;  /* 0x000b780b01007387 */ /* 0x000fe20000100800 */
[----:B------:R-:W-:-:S03]  /*ed90*/  LEA.HI.X.SX32 R7, R7, R2, 0x1, P2 ;  /* 0x0000000207077211 */ /* 0x000fc600010f0eff */
[----:B------:R0:W-:Y:S01]  /*eda0*/  STL [R1+0xb80], R6 ;  /* 0x000b800601007387 */ /* 0x0001e20000100800 */
[----:B------:R-:W-:-:S03]  /*edb0*/  IMAD R4, R29, 0x2, R8 ;  /* 0x000000021d047824 */ /* 0x000fc600078e0208 */
[----:B------:R1:W-:Y:S01]  /*edc0*/  STL [R1+0xb6c], R10 ;  /* 0x000b6c0a01007387 */ /* 0x0003e20000100800 */
[----:B0-----:R-:W-:Y:S01]  /*edd0*/  LEA.HI.X.SX32 R6, R3, R2, 0x1, P1 ;  /* 0x0000000203067211 */ /* 0x001fe200008f0eff */
[----:B------:R-:W-:-:S04]  /*ede0*/  IMAD R9, R29, 0x2, R4 ;  /* 0x000000021d097824 */ /* 0x000fc800078e0204 */
[----:B------:R0:W-:Y:S01]  /*edf0*/  STL [R1+0xb74], R6 ;  /* 0x000b740601007387 */ /* 0x0001e20000100800 */
[----:B-1----:R-:W-:-:S03]  /*ee00*/  IADD3 R10, P1, PT, R8, R0, RZ ;  /* 0x00000000080a7210 */ /* 0x002fc60007f3e0ff */
[----:B------:R1:W-:Y:S01]  /*ee10*/  STL [R1+0xb7c], R7 ;  /* 0x000b7c0701007387 */ /* 0x0003e20000100800 */
[-C--:B0-----:R-:W-:Y:S02]  /*ee20*/  IADD3 R6, P0, PT, R5, R0.reuse, RZ ;  /* 0x0000000005067210 */ /* 0x081fe40007f1e0ff */
[----:B-1----:R-:W-:-:S03]  /*ee30*/  IADD3 R7, P2, PT, R4, R0, RZ ;  /* 0x0000000004077210 */ /* 0x002fc60007f5e0ff */
[----:B------:R0:W-:Y:S01]  /*ee40*/  STL [R1+0xb88], R6 ;  /* 0x000b880601007387 */ /* 0x0001e20000100800 */
[----:B------:R-:W-:-:S03]  /*ee50*/  IMAD R3, R29, 0x2, R9 ;  /* 0x000000021d037824 */ /* 0x000fc600078e0209 */
[----:B------:R1:W-:Y:S04]  /*ee60*/  STL [R1+0xb90], R10 ;  /* 0x000b900a01007387 */ /* 0x0003e80000100800 */
[----:B------:R2:W-:Y:S01]  /*ee70*/  STL [R1+0xb98], R7 ;  /* 0x000b980701007387 */ /* 0x0005e20000100800 */
[----:B0-----:R-:W-:Y:S01]  /*ee80*/  IMAD R6, R29, 0x2, R3 ;  /* 0x000000021d067824 */ /* 0x001fe200078e0203 */
[-C--:B-1----:R-:W-:Y:S02]  /*ee90*/  LEA.HI.X.SX32 R10, R5, R2.reuse, 0x1, P0 ;  /* 0x00000002050a7211 */ /* 0x082fe400000f0eff */
[----:B--2---:R-:W-:-:S03]  /*eea0*/  LEA.HI.X.SX32 R7, R8, R2, 0x1, P1 ;  /* 0x0000000208077211 */ /* 0x004fc600008f0eff */
[----:B------:R-:W-:Y:S01]  /*eeb0*/  STL [R1+0xb84], R10 ;  /* 0x000b840a01007387 */ /* 0x000fe20000100800 */
[----:B------:R-:W-:Y:S01]  /*eec0*/  LEA.HI.X.SX32 R5, R4, R2, 0x1, P2 ;  /* 0x0000000204057211 */ /* 0x000fe200010f0eff */
[----:B------:R-:W-:Y:S02]  /*eed0*/  IMAD R4, R29, 0x2, R6 ;  /* 0x000000021d047824 */ /* 0x000fe400078e0206 */
[----:B------:R0:W-:Y:S01]  /*eee0*/  STL [R1+0xb8c], R7 ;  /* 0x000b8c0701007387 */ /* 0x0001e20000100800 */
[----:B------:R-:W-:-:S03]  /*eef0*/  IADD3 R8, P1, PT, R3, R0, RZ ;  /* 0x0000000003087210 */ /* 0x000fc60007f3e0ff */
[----:B------:R1:W-:Y:S01]  /*ef00*/  STL [R1+0xb94], R5 ;  /* 0x000b940501007387 */ /* 0x0003e20000100800 */
[-C--:B0-----:R-:W-:Y:S02]  /*ef10*/  IADD3 R7, P0, PT, R9, R0.reuse, RZ ;  /* 0x0000000009077210 */ /* 0x081fe40007f1e0ff */
[----:B-1----:R-:W-:-:S03]  /*ef20*/  IADD3 R5, P2, PT, R6, R0, RZ ;  /* 0x0000000006057210 */ /* 0x002fc60007f5e0ff */
[----:B------:R0:W-:Y:S04]  /*ef30*/  STL [R1+0xb9c], R7 ;  /* 0x000b9c0701007387 */ /* 0x0001e80000100800 */
[----:B------:R-:W-:Y:S01]  /*ef40*/  STL [R1+0xba0], R8 ;  /* 0x000ba00801007387 */ /* 0x000fe20000100800 */
[----:B0-----:R-:W-:Y:S02]  /*ef50*/  IADD3 R7, P3, PT, R4, R0, RZ ;  /* 0x0000000004077210 */ /* 0x001fe40007f7e0ff */
[-C--:B------:R-:W-:Y:S01]  /*ef60*/  LEA.HI.X.SX32 R0, R9, R2.reuse, 0x1, P0 ;  /* 0x0000000209007211 */ /* 0x080fe200000f0eff */
[----:B------:R0:W-:Y:S04]  /*ef70*/  STL [R1+0xba4], R5 ;  /* 0x000ba40501007387 */ /* 0x0001e80000100800 */
[----:B------:R-:W-:Y:S04]  /*ef80*/  STL [R1+0xa58], R7 ;  /* 0x000a580701007387 */ /* 0x000fe80000100800 */
[----:B------:R1:W-:Y:S01]  /*ef90*/  STL [R1+0xa4c], R0 ;  /* 0x000a4c0001007387 */ /* 0x0003e20000100800 */
[----:B0-----:R-:W-:-:S02]  /*efa0*/  LEA.HI.X.SX32 R5, R3, R2, 0x1, P1 ;  /* 0x0000000203057211 */ /* 0x001fc400008f0eff */
[----:B------:R-:W-:-:S03]  /*efb0*/  LEA.HI.X.SX32 R3, R6, R2, 0x1, P2 ;  /* 0x0000000206037211 */ /* 0x000fc600010f0eff */
[----:B------:R0:W-:Y:S01]  /*efc0*/  STL [R1+0xa50], R5 ;  /* 0x000a500501007387 */ /* 0x0001e20000100800 */
[----:B-1----:R-:W-:-:S03]  /*efd0*/  LEA.HI.X.SX32 R0, R4, R2, 0x1, P3 ;  /* 0x0000000204007211 */ /* 0x002fc600018f0eff */
[----:B------:R0:W-:Y:S04]  /*efe0*/  STL [R1+0xa54], R3 ;  /* 0x000a540301007387 */ /* 0x0001e80000100800 */
        /* <DEDUP_REMOVED lines=257> */
[----:B------:R-:W-:-:S05]  /*10000*/  UMOV UR4, URZ ;  /* 0x000000ff00047c82 */ /* 0x000fca0008000000 */
.L_x_1:
[----:B01----:R-:W0:Y:S01]  /*10010*/  S2R R0, SR_TID.X ;  /* 0x0000000000007919 */ /* 0x003e220000002100 */
[----:B------:R-:W-:Y:S01]  /*10020*/  UIMAD UR7, UR4, -0x80, UR10 ;  /* 0xffffff80040778a4 */ /* 0x000fe2000f8e020a */
[----:B------:R1:W-:Y:S04]  /*10030*/  STL [R1+0x3204], R24 ;  /* 0x0032041801007387 */ /* 0x0003e80000100800 */
[----:B------:R-:W-:Y:S04]  /*10040*/  STL [R1+0x3200], R23 ;  /* 0x0032001701007387 */ /* 0x000fe80000100800 */
[----:B------:R-:W-:Y:S01]  /*10050*/  STL [R1+0x31fc], R22 ;  /* 0x0031fc1601007387 */ /* 0x000fe20000100800 */
[----:B-1----:R-:W-:-:S03]  /*10060*/  PRMT R24, RZ, 0x7610, R24 ;  /* 0x00007610ff187816 */ /* 0x002fc60000000018 */
[----:B------:R-:W-:Y:S04]  /*10070*/  STL [R1+0x31f8], R21 ;  /* 0x0031f81501007387 */ /* 0x000fe80000100800 */
[----:B------:R-:W-:Y:S04]  /*10080*/  STL [R1+0x31f4], R20 ;  /* 0x0031f41401007387 */ /* 0x000fe80000100800 */
[----:B------:R-:W-:Y:S04]  /*10090*/  STL [R1+0x31f0], R16 ;  /* 0x0031f01001007387 */ /* 0x000fe80000100800 */
[----:B------:R-:W-:Y:S01]  /*100a0*/  STL [R1+0x31ec], R13 ;  /* 0x0031ec0d01007387 */ /* 0x000fe20000100800 */
[----:B0-----:R-:W-:-:S03]  /*100b0*/  SHF.R.U32.HI R0, RZ, 0x8, R0 ;  /* 0x00000008ff007819 */ /* 0x001fc60000011600 */
[----:B------:R-:W-:Y:S01]  /*100c0*/  STL [R1+0x31e8], R12 ;  /* 0x0031e80c01007387 */ /* 0x000fe20000100800 */
[----:B------:R-:W-:-:S03]  /*100d0*/  SGXT.U32 R0, R0, 0x1 ;  /* 0x000000010000781a */ /* 0x000fc60000000000 */
[----:B------:R-:W-:Y:S01]  /*100e0*/  STL [R1+0x31e4], R11 ;  /* 0x0031e40b01007387 */ /* 0x000fe20000100800 */
[----:B------:R-:W-:-:S03]  /*100f0*/  LOP3.LUT R2, R0, 0x64, RZ, 0xfc, !PT ;  /* 0x0000006400027812 */ /* 0x000fc600078efcff */
[----:B------:R-:W-:Y:S01]  /*10100*/  STL [R1+0x31e0], R10 ;  /* 0x0031e00a01007387 */ /* 0x000fe20000100800 */
[----:B------:R-:W-:Y:S02]  /*10110*/  LOP3.LUT R3, R0, 0x4, RZ, 0xfc, !PT ;  /* 0x0000000400037812 */ /* 0x000fe400078efcff */
[----:B------:R-:W-:Y:S01]  /*10120*/  ISETP.GE.AND P1, PT, R2, UR7, PT ;  /* 0x0000000702007c0c */ /* 0x000fe2000bf26270 */
[----:B------:R-:W-:Y:S01]  /*10130*/  STL [R1+0x31dc], R9 ;  /* 0x0031dc0901007387 */ /* 0x000fe20000100800 */
[----:B------:R-:W-:Y:S02]  /*10140*/  LOP3.LUT R2, R0, 0x6, RZ, 0xfc, !PT ;  /* 0x0000000600027812 */ /* 0x000fe400078efcff */
[----:B------:R-:W-:Y:S01]  /*10150*/  ISETP.GE.AND P2, PT, R3, UR7, PT ;  /* 0x0000000703007c0c */ /* 0x000fe2000bf46270 */
[----:B------:R-:W-:Y:S01]  /*10160*/  STL [R1+0x31d8], R8 ;  /* 0x0031d80801007387 */ /* 0x000fe20000100800 */
[----:B------:R-:W-:Y:S02]  /*10170*/  ISETP.GE.AND P0, PT, R2, UR7, PT ;  /* 0x0000000702007c0c */ /* 0x000fe4000bf06270 */
[C---:B------:R-:W-:Y:S01]  /*10180*/  LOP3.LUT R3, R0.reuse, 0xa, RZ, 0xfc, !PT ;  /* 0x0000000a00037812 */ /* 0x040fe200078efcff */
[----:B------:R-:W-:Y:S01]  /*10190*/  STL [R1+0x31d4], R7 ;  /* 0x0031d40701007387 */ /* 0x000fe20000100800 */
[----:B------:R-:W-:-:S02]  /*101a0*/  LOP3.LUT R2, R0, 0xc, RZ, 0xfc, !PT ;  /* 0x0000000c00027812 */ /* 0x000fc400078efcff */
[----:B------:R-:W-:Y:S01]  /*101b0*/  ISETP.GE.AND P5, PT, R3, UR7, PT ;  /* 0x0000000703007c0c */ /* 0x000fe2000bfa6270 */
[----:B------:R-:W-:Y:S01]  /*101c0*/  STL [R1+0x31d0], R6 ;  /* 0x0031d00601007387 */ /* 0x000fe20000100800 */
[----:B------:R-:W-:Y:S02]  /*101d0*/  ISETP.GE.AND P3, PT, R2, UR7, PT ;  /* 0x0000000702007c0c */ /* 0x000fe4000bf66270 */
[----:B------:R-:W-:Y:S01]  /*101e0*/  LOP3.LUT R4, R0, 0x2, RZ, 0xfc, !PT ;  /* 0x0000000200047812 */ /* 0x000fe200078efcff */
[----:B------:R-:W-:Y:S03]  /*101f0*/  STL [R1+0x31cc], R5 ;  /* 0x0031cc0501007387 */ /* 0x000fe60000100800 */
[----:B------:R-:W-:Y:S01]  /*10200*/  ISETP.GE.AND P4, PT, R4, UR7, PT ;  /* 0x0000000704007c0c */ /* 0x000fe2000bf86270 */
[----:B------:R-:W-:Y:S01]  /*10210*/  STL [R1+0x31c8], R17 ;  /* 0x0031c81101007387 */ /* 0x000fe20000100800 */
[----:B------:R-:W-:-:S03]  /*10220*/  LOP3.LUT R4, R0, 0x8, RZ, 0xfc, !PT ;  /* 0x0000000800047812 */ /* 0x000fc600078efcff */
[----:B------:R-:W-:Y:S01]  /*10230*/  STL [R1+0x31c4], R18 ;  /* 0x0031c41201007387 */ /* 0x000fe20000100800 */
[----:B------:R-:W-:-:S03]  /*10240*/  ISETP.GE.AND P6, PT, R4, UR7, PT ;  /* 0x0000000704007c0c */ /* 0x000fc6000bfc6270 */
[----:B------:R-:W-:Y:S04]  /*10250*/  STL [R1+0x31c0], R19 ;  /* 0x0031c01301007387 */ /* 0x000fe80000100800 */
[----:B------:R-:W2:Y:S04]  /*10260*/  LDL R3, [R1+0xc04] ;  /* 0x000c040001037983 */ /* 0x000ea80000100800 */
[----:B------:R-:W2:Y:S01]  /*10270*/  LDL R2, [R1+0xc00] ;  /* 0x000c000001027983 */ /* 0x000ea20000100800 */
[----:B------:R-:W-:Y:S02]  /*10280*/  LOP3.LUT R4, R0, 0xe, RZ, 0xfc, !PT ;  /* 0x0000000e00047812 */ /* 0x000fe400078efcff */
[----:B--2---:R-:W-:-:S04]  /*10290*/  @!P1 LOP3.LUT R3, R3, R2, RZ, 0x3c, !PT ;  /* 0x0000000203039212 */ /* 0x004fc800078e3cff */
[----:B------:R-:W-:-:S04]  /*102a0*/  @!P1 LOP3.LUT R2, R3, R2, RZ, 0x3c, !PT ;  /* 0x0000000203029212 */ /* 0x000fc800078e3cff */
[----:B------:R-:W-:-:S05]  /*102b0*/  @!P1 LOP3.LUT R3, R3, R2, RZ, 0x3c, !PT ;  /* 0x0000000203039212 */ /* 0x000fca00078e3cff */
[----:B------:R-:W2:Y:S01]  /*102c0*/  @!P1 LDG.E.U8 R24, desc[UR8][R2.64] ;  /* 0x0000000802189981 */ /* 0x000ea2000c1e1100 */
[----:B------:R-:W-:Y:S02]  /*102d0*/  PRMT R0, RZ, 0x7610, R0 ;  /* 0x00007610ff007816 */ /* 0x000fe40000000000 */
[----:B------:R-:W-:Y:S01]  /*102e0*/  ISETP.GE.AND P1, PT, R4, UR7, PT ;  /* 0x0000000704007c0c */ /* 0x000fe2000bf26270 */
[----:B--2---:R0:W-:Y:S04]  /*102f0*/  STL [R1+0x158], R24 ;  /* 0x0001581801007387 */ /* 0x0041e80000100800 */
[----:B0-----:R-:W2:Y:S04]  /*10300*/  LDL.LU R24, [R1+0x3204] ;  /* 0x0032040001187983 */ /* 0x001ea80000300800 */
[----:B------:R-:W3:Y:S04]  /*10310*/  LDL R2, [R1+0xa48] ;  /* 0x000a480001027983 */ /* 0x000ee80000100800 */
[----:B------:R-:W3:Y:S04]  /*10320*/  LDL R3, [R1+0xa58] ;  /* 0x000a580001037983 */ /* 0x000ee80000100800 */
[----:B------:R0:W-:Y:S02]  /*10330*/  STL.S16 [R1+0x154], R0 ;  /* 0x0001540001007387 */ /* 0x0001e40000100600 */
[----:B0-----:R-:W0:Y:S02]  /*10340*/  S2R R0, SR_TID.X ;  /* 0x0000000000007919 */ /* 0x001e240000002100 */
[----:B0-----:R-:W-:-:S04]  /*10350*/  SHF.R.U32.HI R0, RZ, 0x8, R0 ;  /* 0x00000008ff007819 */ /* 0x001fc80000011600 */
[----:B------:R-:W-:-:S04]  /*10360*/  SGXT.U32 R0, R0, 0x1 ;  /* 0x000000010000781a */ /* 0x000fc80000000000 */
[----:B------:R-:W-:Y:S02]  /*10370*/  LOP3.LUT R4, R0, 0x10, RZ, 0xfc, !PT ;  /* 0x0000001000047812 */ /* 0x000fe400078efcff */
[----:B------:R-:W4:Y:S01]  /*10380*/  LDL R0, [R1+0x154] ;  /* 0x0001540001007983 */ /* 0x000f220000100800 */
[----:B------:R-:W-:Y:S02]  /*10390*/  PRMT R23, RZ, 0x7610, R23 ;  /* 0x00007610ff177816 */ /* 0x000fe40000000017 */
[----:B---3--:R-:W-:-:S04]  /*103a0*/  @!P4 LOP3.LUT R3, R3, R2, RZ, 0x3c, !PT ;  /* 0x000000020303c212 */ /* 0x008fc800078e3cff */
[----:B------:R-:W-:-:S04]  /*103b0*/  @!P4 LOP3.LUT R2, R3, R2, RZ, 0x3c, !PT ;  /* 0x000000020302c212 */ /* 0x000fc800078e3cff */
[----:B------:R-:W-:-:S05]  /*103c0*/  @!P4 LOP3.LUT R3, R3, R2, RZ, 0x3c, !PT ;  /* 0x000000020303c212 */ /* 0x000fca00078e3cff */
[----:B----4-:R-:W3:Y:S04]  /*103d0*/  @!P4 LDG.E.U8 R0, desc[UR8][R2.64] ;  /* 0x000000080200c981 */ /* 0x010ee8000c1e1100 */
[----:B---3--:R0:W-:Y:S04]  /*103e0*/  @!P4 STL [R1+0x154], R0 ;  /* 0x000154000100c387 */ /* 0x0081e80000100800 */
[----:B------:R-:W3:Y:S04]  /*103f0*/  LDL R2, [R1+0xa54] ;  /* 0x000a540001027983 */ /* 0x000ee80000100800 */
[----:B------:R-:W3:Y:S01]  /*10400*/  LDL R3, [R1+0xba4] ;  /* 0x000ba40001037983 */ /* 0x000ee20000100800 */
[----:B0-----:R-:W0:Y:S01]  /*10410*/  S2R R0, SR_TID.X ;  /* 0x0000000000007919 */ /* 0x001e220000002100 */
[----:B------:R-:W-:-:S02]  /*10420*/  ISETP.GE.AND P4, PT, R4, UR7, PT ;  /* 0x0000000704007c0c */ /* 0x000fc4000bf86270 */
[----:B0-----:R-:W-:-:S04]  /*10430*/  SHF.R.U32.HI R0, RZ, 0x8, R0 ;  /* 0x00000008ff007819 */ /* 0x001fc80000011600 */
[----:B------:R-:W-:Y:S02]  /*10440*/  SGXT.U32 R0, R0, 0x1 ;  /* 0x000000010000781a */ /* 0x000fe40000000000 */
[----:B---3--:R-:W-:-:S04]  /*10450*/  @!P2 LOP3.LUT R3, R3, R2, RZ, 0x3c, !PT ;  /* 0x000000020303a212 */ /* 0x008fc800078e3cff */
[----:B------:R-:W-:-:S04]  /*10460*/  @!P2 LOP3.LUT R2, R3, R2, RZ, 0x3c, !PT ;  /* 0x000000020302a212 */ /* 0x000fc800078e3cff */
[----:B------:R-:W-:-:S05]  /*10470*/  @!P2 LOP3.LUT R3, R3, R2, RZ, 0x3c, !PT ;  /* 0x000000020303a212 */ /* 0x000fca00078e3cff */
[----:B------:R-:W3:Y:S01]  /*10480*/  @!P2 LDG.E.U8 R23, desc[UR8][R2.64] ;  /* 0x000000080217a981 */ /* 0x000ee2000c1e1100 */
[----:B------:R-:W-:Y:S02]  /*10490*/  LOP3.LUT R4, R0, 0x12, RZ, 0xfc, !PT ;  /* 0x0000001200047812 */ /* 0x000fe400078efcff */
[----:B------:R-:W-:Y:S02]  /*104a0*/  PRMT R0, RZ, 0x7610, R0 ;  /* 0x00007610ff007816 */ /* 0x000fe40000000000 */
[----:B------:R-:W-:Y:S01]  /*104b0*/  ISETP.GE.AND P2, PT, R4, UR7, PT ;  /* 0x0000000704007c0c */ /* 0x000fe2000bf46270 */
[----:B---3--:R0:W-:Y:S04]  /*104c0*/  STL [R1+0x150], R23 ;  /* 0x0001501701007387 */ /* 0x0081e80000100800 */
[----:B0-----:R-:W3:Y:S04]  /*104d0*/  LDL.LU R23, [R1+0x3200] ;  /* 0x0032000001177983 */ /* 0x001ee80000300800 */
[----:B------:R-:W4:Y:S04]  /*104e0*/  LDL R2, [R1+0xa50] ;  /* 0x000a500001027983 */ /* 0x000f280000100800 */
[----:B------:R-:W4:Y:S04]  /*104f0*/  LDL R3, [R1+0xba0] ;  /* 0x000ba00001037983 */ /* 0x000f280000100800 */
[----:B------:R0:W-:Y:S02]  /*10500*/  STL.S16 [R1+0x14c], R0 ;  /* 0x00014c0001007387 */ /* 0x0001e40000100600 */
[----:B0-----:R-:W0:Y:S02]  /*10510*/  S2R R0, SR_TID.X ;  /* 0x0000000000007919 */ /* 0x001e240000002100 */
[----:B0-----:R-:W-:-:S04]  /*10520*/  SHF.R.U32.HI R0, RZ, 0x8, R0 ;  /* 0x00000008ff007819 */ /* 0x001fc80000011600 */
[----:B------:R-:W-:-:S04]  /*10530*/  SGXT.U32 R0, R0, 0x1 ;  /* 0x000000010000781a */ /* 0x000fc80000000000 */
[----:B------:R-:W-:Y:S02]  /*10540*/  LOP3.LUT R4, R0, 0x14, RZ, 0xfc, !PT ;  /* 0x0000001400047812 */ /* 0x000fe400078efcff */
[----:B------:R-:W5:Y:S01]  /*10550*/  LDL R0, [R1+0x14c] ;  /* 0x00014c0001007983 */ /* 0x000f620000100800 */
[----:B----4-:R-:W-:-:S04]  /*10560*/  @!P0 LOP3.LUT R3, R3, R2, RZ, 0x3c, !PT ;  /* 0x0000000203038212 */ /* 0x010fc800078e3cff */
[----:B------:R-:W-:-:S04]  /*10570*/  @!P0 LOP3.LUT R2, R3, R2, RZ, 0x3c, !PT ;  /* 0x0000000203028212 */ /* 0x000fc800078e3cff */
[----:B------:R-:W-:-:S05]  /*10580*/  @!P0 LOP3.LUT R3, R3, R2, RZ, 0x3c, !PT ;  /* 0x0000000203038212 */ /* 0x000fca00078e3cff */
[----:B-----5:R-:W4:Y:S04]  /*10590*/  @!P0 LDG.E.U8 R0, desc[UR8][R2.64] ;  /* 0x0000000802008981 */ /* 0x020f28000c1e1100 */
[----:B----4-:R0:W-:Y:S04]  /*105a0*/  @!P0 STL [R1+0x14c], R0 ;  /* 0x00014c0001008387 */ /* 0x0101e80000100800 */
[----:B------:R-:W4:Y:S04]  /*105b0*/  LDL R2, [R1+0xa4c] ;  /* 0x000a4c0001027983 */ /* 0x000f280000100800 */
[----:B------:R-:W4:Y:S01]  /*105c0*/  LDL R3, [R1+0xb9c] ;  /* 0x000b9c0001037983 */ /* 0x000f220000100800 */
[----:B------:R-:W-:Y:S01]  /*105d0*/  PRMT R22, RZ, 0x7610, R22 ;  /* 0x00007610ff167816 */ /* 0x000fe20000000016 */
[----:B0-----:R-:W0:Y:S01]  /*105e0*/  S2R R0, SR_TID.X ;  /* 0x0000000000007919 */ /* 0x001e220000002100 */
[----:B----4-:R-:W-:-:S04]  /*105f0*/  @!P6 LOP3.LUT R3, R3, R2, RZ, 0x3c, !PT ;  /* 0x000000020303e212 */ /* 0x010fc800078e3cff */
[----:B------:R-:W-:-:S04]  /*10600*/  @!P6 LOP3.LUT R2, R3, R2, RZ, 0x3c, !PT ;  /* 0x000000020302e212 */ /* 0x000fc800078e3cff */
[----:B------:R-:W-:-:S05]  /*10610*/  @!P6 LOP3.LUT R3, R3, R2, RZ, 0x3c, !PT ;  /* 0x000000020303e212 */ /* 0x000fca00078e3cff */
[----:B------:R-:W4:Y:S01]  /*10620*/  @!P6 LDG.E.U8 R22, desc[UR8][R2.64] ;  /* 0x000000080216e981 */ /* 0x000f22000c1e1100 */
[----:B0-----:R-:W-:-:S04]  /*10630*/  SHF.R.U32.HI R0, RZ, 0x8, R0 ;  /* 0x00000008ff007819 */ /* 0x001fc80000011600 */
[----:B------:R-:W-:Y:S02]  /*10640*/  SGXT.U32 R0, R0, 0x1 ;  /* 0x000000010000781a */ /* 0x000fe40000000000 */
[----:B------:R-:W-:Y:S02]  /*10650*/  ISETP.GE.AND P0, PT, R4, UR7, PT ;  /* 0x0000000704007c0c */ /* 0x000fe4000bf06270 */
[----:B------:R-:W-:Y:S02]  /*10660*/  LOP3.LUT R4, R0, 0x16, RZ, 0xfc, !PT ;  /* 0x0000001600047812 */ /* 0x000fe400078efcff */
[----:B------:R-:W-:Y:S02]  /*10670*/  PRMT R0, RZ, 0x7610, R0 ;  /* 0x00007610ff007816 */ /* 0x000fe40000000000 */
[----:B------:R-:W-:Y:S01]  /*10680*/  ISETP.GE.AND P6, PT, R4, UR7, PT ;  /* 0x0000000704007c0c */ /* 0x000fe2000bfc6270 */
[----:B----4-:R0:W-:Y:S04]  /*10690*/  STL [R1+0x148], R22 ;  /* 0x0001481601007387 */ /* 0x0101e80000100800 */
[----:B0-----:R-:W4:Y:S04]  /*106a0*/  LDL.LU R22, [R1+0x31fc] ;  /* 0x0031fc0001167983 */ /* 0x001f280000300800 */
[----:B------:R-:W5:Y:S04]  /*106b0*/  LDL R2, [R1+0xb94] ;  /* 0x000b940001027983 */ /* 0x000f680000100800 */
[----:B------:R-:W5:Y:S04]  /*106c0*/  LDL R3, [R1+0xb98] ;  /* 0x000b980001037983 */ /* 0x000f680000100800 */
[----:B------:R0:W-:Y:S02]  /*106d0*/  STL.S16 [R1+0x140], R0 ;  /* 0x0001400001007387 */ /* 0x0001e40000100600 */
[----:B0-----:R-:W0:Y:S02]  /*106e0*/  S2R R0, SR_TID.X ;  /* 0x0000000000007919 */ /* 0x001e240000002100 */
[----:B0-----:R-:W-:-:S04]  /*106f0*/  SHF.R.U32.HI R0, RZ, 0x8, R0 ;  /* 0x00000008ff007819 */ /* 0x001fc80000011600 */
[----:B------:R-:W-:-:S04]  /*10700*/  SGXT.U32 R0, R0, 0x1 ;  /* 0x000000010000781a */ /* 0x000fc80000000000 */
[----:B------:R-:W-:Y:S02]  /*10710*/  LOP3.LUT R4, R0, 0x18, RZ, 0xfc, !PT ;  /* 0x0000001800047812 */ /* 0x000fe400078efcff */
[----:B------:R-:W2:Y:S01]  /*10720*/  LDL R0, [R1+0x140] ;  /* 0x0001400001007983 */ /* 0x000ea20000100800 */
[----:B-----5:R-:W-:-:S04]  /*10730*/  @!P5 LOP3.LUT R3, R3, R2, RZ, 0x3c, !PT ;  /* 0x000000020303d212 */ /* 0x020fc800078e3cff */
[----:B------:R-:W-:-:S04]  /*10740*/  @!P5 LOP3.LUT R2, R3, R2, RZ, 0x3c, !PT ;  /* 0x000000020302d212 */ /* 0x000fc800078e3cff */
[----:B------:R-:W-:-:S05]  /*10750*/  @!P5 LOP3.LUT R3, R3, R2, RZ, 0x3c, !PT ;  /* 0x000000020303d212 */ /* 0x000fca00078e3cff */
[----:B--2---:R-:W2:Y:S04]  /*10760*/  @!P5 LDG.E.U8 R0, desc[UR8][R2.64] ;  /* 0x000000080200d981 */ /* 0x004ea8000c1e1100 */
[----:B--2---:R0:W-:Y:S04]  /*10770*/  @!P5 STL [R1+0x140], R0 ;  /* 0x000140000100d387 */ /* 0x0041e80000100800 */
[----:B------:R-:W2:Y:S04]  /*10780*/  LDL R2, [R1+0xb8c] ;  /* 0x000b8c0001027983 */ /* 0x000ea80000100800 */
[----:B------:R-:W2:Y:S01]  /*10790*/  LDL R3, [R1+0xb90] ;  /* 0x000b900001037983 */ /* 0x000ea20000100800 */
[----:B------:R-:W-:Y:S01]  /*107a0*/  PRMT R21, RZ, 0x7610, R21 ;  /* 0x00007610ff157816 */ /* 0x000fe20000000015 */
[----:B0-----:R-:W0:Y:S01]  /*107b0*/  S2R R0, SR_TID.X ;  /* 0x0000000000007919 */ /* 0x001e220000002100 */
[----:B--2---:R-:W-:-:S04]  /*107c0*/  @!P3 LOP3.LUT R3, R3, R2, RZ, 0x3c, !PT ;  /* 0x000000020303b212 */ /* 0x004fc800078e3cff */
[----:B------:R-:W-:-:S04]  /*107d0*/  @!P3 LOP3.LUT R2, R3, R2, RZ, 0x3c, !PT ;  /* 0x000000020302b212 */ /* 0x000fc800078e3cff */
[----:B------:R-:W-:-:S05]  /*107e0*/  @!P3 LOP3.LUT R3, R3, R2, RZ, 0x3c, !PT ;  /* 0x000000020303b212 */ /* 0x000fca00078e3cff */
[----:B------:R-:W2:Y:S01]  /*107f0*/  @!P3 LDG.E.U8 R21, desc[UR8][R2.64] ;  /* 0x000000080215b981 */ /* 0x000ea2000c1e1100 */
[----:B0-----:R-:W-:-:S04]  /*10800*/  SHF.R.U32.HI R0, RZ, 0x8, R0 ;  /* 0x00000008ff007819 */ /* 0x001fc80000011600 */
[----:B------:R-:W-:Y:S02]  /*10810*/  SGXT.U32 R0, R0, 0x1 ;  /* 0x000000010000781a */ /* 0x000fe40000000000 */
[----:B------:R-:W-:Y:S02]  /*10820*/  ISETP.GE.AND P5, PT, R4, UR7, PT ;  /* 0x0000000704007c0c */ /* 0x000fe4000bfa6270 */
[----:B------:R-:W-:Y:S02]  /*10830*/  LOP3.LUT R4, R0, 0x1a, RZ, 0xfc, !PT ;  /* 0x0000001a00047812 */ /* 0x000fe400078efcff */
[----:B------:R-:W-:Y:S02]  /*10840*/  PRMT R0, RZ, 0x7610, R0 ;  /* 0x00007610ff007816 */ /* 0x000fe40000000000 */
[----:B------:R-:W-:Y:S01]  /*10850*/  ISETP.GE.AND P3, PT, R4, UR7, PT ;  /* 0x0000000704007c0c */ /* 0x000fe2000bf66270 */
[----:B--2---:R0:W-:Y:S04]  /*10860*/  STL [R1+0x144], R21 ;  /* 0x0001441501007387 */ /* 0x0041e80000100800 */
[----:B0-----:R-:W2:Y:S04]  /*10870*/  LDL.LU R21, [R1+0x31f8] ;  /* 0x0031f80001157983 */ /* 0x001ea80000300800 */
        /* <DEDUP_REMOVED lines=372> */
[----:B------:R-:W-:Y:S01]  /*11fc0*/  LOP3.LUT R4, R0, 0x4e, RZ, 0xfc, !PT ;  /* 0x0000004e00047812 */ /* 0x000fe200078efcff */
[----:B------:R-:W5:Y:S01]  /*11fd0*/  LDL R2, [R1+0xabc] ;  /* 0x000abc0001027983 */ /* 0x000f620000100800 */
[----:B------:R-:W-:-:S03]  /*11fe0*/  PRMT R0, RZ, 0x7610, R0 ;  /* 0x00007610ff007816 */ /* 0x000fc60000000000 */
[----:B------:R-:W5:Y:S01]  /*11ff0*/  LDL R3, [R1+0xbac] ;  /* 0x000bac0001037983 */ /* 0x000f620000100800 */
[----:B------:R-:W-:-:S03]  /*12000*/  ISETP.GE.AND P6, PT, R4, UR7, PT ;  /* 0x0000000704007c0c */ /* 0x000fc6000bfc6270 */
[----:B--2---:R0:W-:Y:S04]  /*12010*/  STL [R1+0x18], R15 ;  /* 0x0000180f01007387 */ /* 0x0041e80000100800 */
[----:B0-----:R-:W2:Y:S04]  /*12020*/  LDL R15, [R1+0xbb8] ;  /* 0x000bb800010f7983 */ /* 0x001ea80000100800 */
        /* <DEDUP_REMOVED lines=38> */
[----:B--2---:R-:W2:Y:S01]  /*12290*/  @!P1 LDG.E.U8 R0, desc[UR8][R2.64] ;  /* 0x0000000802009981 */ /* 0x004ea2000c1e1100 */
[----:B------:R-:W-:-:S03]  /*122a0*/  PRMT R14, RZ, 0x7610, R14 ;  /* 0x00007610ff0e7816 */ /* 0x000fc6000000000e */
[----:B--2---:R0:W-:Y:S04]  /*122b0*/  @!P1 STL [R1+0xc], R0 ;  /* 0x00000c0001009387 */ /* 0x0041e80000100800 */
[----:B------:R-:W2:Y:S01]  /*122c0*/  LDL R3, [R1+0xab0] ;  /* 0x000ab00001037983 */ /* 0x000ea20000100800 */
[----:B------:R-:W-:Y:S01]  /*122d0*/  @!P4 IMAD.MOV.U32 R2, RZ, RZ, R15 ;  /* 0x000000ffff02c224 */ /* 0x000fe200078e000f */
[----:B0-----:R-:W0:Y:S01]  /*122e0*/  S2R R0, SR_TID.X ;  /* 0x0000000000007919 */ /* 0x001e220000002100 */
[----:B------:R-:W-:Y:S01]  /*122f0*/  ISETP.GE.AND P1, PT, R4, UR7, PT ;  /* 0x0000000704007c0c */ /* 0x000fe2000bf26270 */
[----:B------:R-:W5:Y:S04]  /*12300*/  LDL R15, [R1+0xa98] ;  /* 0x000a9800010f7983 */ /* 0x000f680000100800 */
[----:B--2---:R-:W2:Y:S01]  /*12310*/  @!P4 LDG.E.U8 R14, desc[UR8][R2.64] ;  /* 0x00000008020ec981 */ /* 0x004ea2000c1e1100 */
[----:B0-----:R-:W-:-:S04]  /*12320*/  SHF.R.U32.HI R0, RZ, 0x8, R0 ;  /* 0x00000008ff007819 */ /* 0x001fc80000011600 */
[----:B------:R-:W-:-:S04]  /*12330*/  SGXT.U32 R0, R0, 0x1 ;  /* 0x000000010000781a */ /* 0x000fc80000000000 */
[----:B------:R-:W-:Y:S01]  /*12340*/  LOP3.LUT R4, R0, 0x56, RZ, 0xfc, !PT ;  /* 0x0000005600047812 */ /* 0x000fe200078efcff */
[----:B------:R-:W3:Y:S01]  /*12350*/  LDL R2, [R1+0xaac] ;  /* 0x000aac0001027983 */ /* 0x000ee20000100800 */
[----:B------:R-:W-:-:S03]  /*12360*/  PRMT R0, RZ, 0x7610, R0 ;  /* 0x00007610ff007816 */ /* 0x000fc60000000000 */
[----:B------:R-:W3:Y:S01]  /*12370*/  LDL R3, [R1+0xbb4] ;  /* 0x000bb40001037983 */ /* 0x000ee20000100800 */
[----:B------:R-:W-:-:S03]  /*12380*/  ISETP.GE.AND P4, PT, R4, UR7, PT ;  /* 0x0000000704007c0c */ /* 0x000fc6000bf86270 */
[----:B--2---:R0:W-:Y:S04]  /*12390*/  STL [R1+0x8], R14 ;  /* 0x0000080e01007387 */ /* 0x0041e80000100800 */
[----:B0-----:R-:W2:Y:S04]  /*123a0*/  LDL R14, [R1+0xc40] ;  /* 0x000c4000010e7983 */ /* 0x001ea80000100800 */
[----:B------:R0:W-:Y:S02]  /*123b0*/  STL.S16 [R1], R0 ;  /* 0x0000000001007387 */ /* 0x0001e40000100600 */
[----:B0-----:R-:W0:Y:S02]  /*123c0*/  S2R R0, SR_TID.X ;  /* 0x0000000000007919 */ /* 0x001e240000002100 */
[----:B0-----:R-:W-:-:S04]  /*123d0*/  SHF.R.U32.HI R0, RZ, 0x8, R0 ;  /* 0x00000008ff007819 */ /* 0x001fc80000011600 */
[----:B------:R-:W-:-:S04]  /*123e0*/  SGXT.U32 R0, R0, 0x1 ;  /* 0x000000010000781a */ /* 0x000fc80000000000 */
[----:B------:R-:W-:Y:S02]  /*123f0*/  LOP3.LUT R4, R0, 0x58, RZ, 0xfc, !PT ;  /* 0x0000005800047812 */ /* 0x000fe400078efcff */
[----:B------:R-:W2:Y:S01]  /*12400*/  LDL R0, [R1] ;  /* 0x0000000001007983 */ /* 0x000ea20000100800 */
[----:B---3--:R-:W-:-:S04]  /*12410*/  @!P2 LOP3.LUT R3, R3, R2, RZ, 0x3c, !PT ;  /* 0x000000020303a212 */ /* 0x008fc800078e3cff */
[----:B------:R-:W-:-:S04]  /*12420*/  @!P2 LOP3.LUT R2, R3, R2, RZ, 0x3c, !PT ;  /* 0x000000020302a212 */ /* 0x000fc800078e3cff */
[----:B------:R-:W-:-:S05]  /*12430*/  @!P2 LOP3.LUT R3, R3, R2, RZ, 0x3c, !PT ;  /* 0x000000020303a212 */ /* 0x000fca00078e3cff */
[----:B--2---:R-:W2:Y:S01]  /*12440*/  @!P2 LDG.E.U8 R0, desc[UR8][R2.64] ;  /* 0x000000080200a981 */ /* 0x004ea2000c1e1100 */
[----:B------:R-:W-:-:S05]  /*12450*/  PRMT R19, RZ, 0x7610, R19 ;  /* 0x00007610ff137816 */ /* 0x000fca0000000013 */
[----:B------:R0:W-:Y:S04]  /*12460*/  STL.S16 [R1+0x4], R19 ;  /* 0x0000041301007387 */ /* 0x0001e80000100600 */
[----:B0-----:R-:W3:Y:S04]  /*12470*/  LDL.LU R19, [R1+0x31c0] ;  /* 0x0031c00001137983 */ /* 0x001ee80000300800 */
[----:B--2---:R0:W-:Y:S04]  /*12480*/  @!P2 STL [R1], R0 ;  /* 0x000000000100a387 */ /* 0x0041e80000100800 */
[----:B------:R-:W2:Y:S04]  /*12490*/  LDL R2, [R1+0xaa8] ;  /* 0x000aa80001027983 */ /* 0x000ea80000100800 */
[----:B------:R-:W2:Y:S01]  /*124a0*/  LDL R3, [R1+0xbc4] ;  /* 0x000bc40001037983 */ /* 0x000ea20000100800 */
[----:B0-----:R-:W0:Y:S01]  /*124b0*/  S2R R0, SR_TID.X ;  /* 0x0000000000007919 */ /* 0x001e220000002100 */
[----:B------:R-:W-:-:S02]  /*124c0*/  ISETP.GE.AND P2, PT, R4, UR7, PT ;  /* 0x0000000704007c0c */ /* 0x000fc4000bf46270 */
[----:B0-----:R-:W-:-:S04]  /*124d0*/  SHF.R.U32.HI R0, RZ, 0x8, R0 ;  /* 0x00000008ff007819 */ /* 0x001fc80000011600 */
[----:B------:R-:W-:-:S04]  /*124e0*/  SGXT.U32 R0, R0, 0x1 ;  /* 0x000000010000781a */ /* 0x000fc80000000000 */
[----:B------:R-:W-:Y:S02]  /*124f0*/  LOP3.LUT R4, R0, 0x5a, RZ, 0xfc, !PT ;  /* 0x0000005a00047812 */ /* 0x000fe400078efcff */
[----:B------:R-:W3:Y:S01]  /*12500*/  LDL R0, [R1+0x4] ;  /* 0x0000040001007983 */ /* 0x000ee20000100800 */
[----:B--2---:R-:W-:-:S04]  /*12510*/  @!P0 LOP3.LUT R3, R3, R2, RZ, 0x3c, !PT ;  /* 0x0000000203038212 */ /* 0x004fc800078e3cff */
[----:B------:R-:W-:-:S04]  /*12520*/  @!P0 LOP3.LUT R2, R3, R2, RZ, 0x3c, !PT ;  /* 0x0000000203028212 */ /* 0x000fc800078e3cff */
[----:B------:R-:W-:-:S05]  /*12530*/  @!P0 LOP3.LUT R3, R3, R2, RZ, 0x3c, !PT ;  /* 0x0000000203038212 */ /* 0x000fca00078e3cff */
[----:B---3--:R-:W2:Y:S04]  /*12540*/  @!P0 LDG.E.U8 R0, desc[UR8][R2.64] ;  /* 0x0000000802008981 */ /* 0x008ea8000c1e1100 */
[----:B--2---:R0:W-:Y:S04]  /*12550*/  @!P0 STL [R1+0x4], R0 ;  /* 0x0000040001008387 */ /* 0x0041e80000100800 */
[----:B------:R-:W2:Y:S04]  /*12560*/  LDL R2, [R1+0xa9c] ;  /* 0x000a9c0001027983 */ /* 0x000ea80000100800 */
[----:B------:R-:W2:Y:S01]  /*12570*/  LDL R3, [R1+0xaa0] ;  /* 0x000aa00001037983 */ /* 0x000ea20000100800 */
[----:B------:R-:W-:-:S02]  /*12580*/  PRMT R29, RZ, 0x7610, R29 ;  /* 0x00007610ff1d7816 */ /* 0x000fc4000000001d */
[----:B------:R-:W-:Y:S02]  /*12590*/  PRMT R28, RZ, 0x7610, R28 ;  /* 0x00007610ff1c7816 */ /* 0x000fe4000000001c */
[----:B--2---:R-:W-:-:S04]  /*125a0*/  @!P5 LOP3.LUT R3, R3, R2, RZ, 0x3c, !PT ;  /* 0x000000020303d212 */ /* 0x004fc800078e3cff */
[----:B------:R-:W-:-:S04]  /*125b0*/  @!P5 LOP3.LUT R2, R3, R2, RZ, 0x3c, !PT ;  /* 0x000000020302d212 */ /* 0x000fc800078e3cff */
[----:B------:R-:W-:-:S05]  /*125c0*/  @!P5 LOP3.LUT R3, R3, R2, RZ, 0x3c, !PT ;  /* 0x000000020303d212 */ /* 0x000fca00078e3cff */
[----:B------:R1:W2:Y:S02]  /*125d0*/  @!P5 LDG.E.U8 R29, desc[UR8][R2.64] ;  /* 0x00000008021dd981 */ /* 0x0002a4000c1e1100 */
[----:B-1----:R-:W-:Y:S02]  /*125e0*/  @!P3 IMAD.MOV.U32 R2, RZ, RZ, R14 ;  /* 0x000000ffff02b224 */ /* 0x002fe400078e000e */
[----:B-----5:R-:W-:Y:S01]  /*125f0*/  @!P3 IMAD.MOV.U32 R3, RZ, RZ, R15 ;  /* 0x000000ffff03b224 */ /* 0x020fe200078e000f */
[----:B------:R-:W-:Y:S01]  /*12600*/  PRMT R27, RZ, 0x7610, R27 ;  /* 0x00007610ff1b7816 */ /* 0x000fe2000000001b */
[----:B------:R-:W3:Y:S04]  /*12610*/  LDL R15, [R1+0xc28] ;  /* 0x000c2800010f7983 */ /* 0x000ee80000100800 */
[----:B------:R1:W5:Y:S01]  /*12620*/  @!P3 LDG.E.U8 R28, desc[UR8][R2.64] ;  /* 0x00000008021cb981 */ /* 0x000362000c1e1100 */
[----:B------:R-:W-:-:S02]  /*12630*/  PRMT R26, RZ, 0x7610, R26 ;  /* 0x00007610ff1a7816 */ /* 0x000fc4000000001a */
[----:B------:R-:W-:Y:S01]  /*12640*/  PRMT R25, RZ, 0x7610, R25 ;  /* 0x00007610ff197816 */ /* 0x000fe20000000019 */
[----:B------:R-:W2:Y:S04]  /*12650*/  LDL R14, [R1+0xc2c] ;  /* 0x000c2c00010e7983 */ /* 0x000ea80000100800 */
[----:B------:R-:W1:Y:S04]  /*12660*/  LDL R2, [R1+0xa94] ;  /* 0x000a940001027983 */ /* 0x000e680000100800 */
[----:B------:R-:W1:Y:S02]  /*12670*/  LDL R3, [R1+0xc3c] ;  /* 0x000c3c0001037983 */ /* 0x000e640000100800 */
[----:B-1----:R-:W-:-:S04]  /*12680*/  @!P1 LOP3.LUT R3, R3, R2, RZ, 0x3c, !PT ;  /* 0x0000000203039212 */ /* 0x002fc800078e3cff */
[----:B------:R-:W-:-:S04]  /*12690*/  @!P1 LOP3.LUT R2, R3, R2, RZ, 0x3c, !PT ;  /* 0x0000000203029212 */ /* 0x000fc800078e3cff */
[----:B------:R-:W-:-:S05]  /*126a0*/  @!P1 LOP3.LUT R3, R3, R2, RZ, 0x3c, !PT ;  /* 0x0000000203039212 */ /* 0x000fca00078e3cff */
[----:B------:R1:W2:Y:S04]  /*126b0*/  @!P1 LDG.E.U8 R27, desc[UR8][R2.64] ;  /* 0x00000008021b9981 */ /* 0x0002a8000c1e1100 */
[----:B------:R-:W1:Y:S04]  /*126c0*/  LDL R2, [R1+0xa90] ;  /* 0x000a900001027983 */ /* 0x000e680000100800 */
[----:B------:R-:W1:Y:S02]  /*126d0*/  LDL R3, [R1+0xc38] ;  /* 0x000c380001037983 */ /* 0x000e640000100800 */
[----:B-1----:R-:W-:-:S04]  /*126e0*/  @!P4 LOP3.LUT R3, R3, R2, RZ, 0x3c, !PT ;  /* 0x000000020303c212 */ /* 0x002fc800078e3cff */
[----:B------:R-:W-:-:S04]  /*126f0*/  @!P4 LOP3.LUT R2, R3, R2, RZ, 0x3c, !PT ;  /* 0x000000020302c212 */ /* 0x000fc800078e3cff */
[----:B------:R-:W-:-:S05]  /*12700*/  @!P4 LOP3.LUT R3, R3, R2, RZ, 0x3c, !PT ;  /* 0x000000020303c212 */ /* 0x000fca00078e3cff */
[----:B------:R1:W2:Y:S04]  /*12710*/  @!P4 LDG.E.U8 R26, desc[UR8][R2.64] ;  /* 0x00000008021ac981 */ /* 0x0002a8000c1e1100 */
[----:B------:R-:W1:Y:S04]  /*12720*/  LDL R2, [R1+0xc30] ;  /* 0x000c300001027983 */ /* 0x000e680000100800 */
[----:B------:R-:W1:Y:S01]  /*12730*/  LDL R3, [R1+0xc34] ;  /* 0x000c340001037983 */ /* 0x000e620000100800 */
[----:B------:R-:W-:Y:S02]  /*12740*/  ISETP.GE.AND P0, PT, R4, UR7, PT ;  /* 0x0000000704007c0c */ /* 0x000fe4000bf06270 */
[----:B-1----:R-:W-:-:S04]  /*12750*/  @!P2 LOP3.LUT R3, R3, R2, RZ, 0x3c, !PT ;  /* 0x000000020303a212 */ /* 0x002fc800078e3cff */
[----:B------:R-:W-:-:S04]  /*12760*/  @!P2 LOP3.LUT R2, R3, R2, RZ, 0x3c, !PT ;  /* 0x000000020302a212 */ /* 0x000fc800078e3cff */
[----:B------:R-:W-:-:S05]  /*12770*/  @!P2 LOP3.LUT R3, R3, R2, RZ, 0x3c, !PT ;  /* 0x000000020303a212 */ /* 0x000fca00078e3cff */
[----:B------:R2:W4:Y:S01]  /*12780*/  @!P2 LDG.E.U8 R25, desc[UR8][R2.64] ;  /* 0x000000080219a981 */ /* 0x000522000c1e1100 */
[----:B------:R-:W-:Y:S01]  /*12790*/  PRMT R24, RZ, 0x7610, R24 ;  /* 0x00007610ff187816 */ /* 0x000fe20000000018 */
[----:B--2---:R-:W-:Y:S02]  /*127a0*/  @!P0 IMAD.MOV.U32 R2, RZ, RZ, R14 ;  /* 0x000000ffff028224 */ /* 0x004fe400078e000e */
[----:B---3--:R-:W-:-:S05]  /*127b0*/  @!P0 IMAD.MOV.U32 R3, RZ, RZ, R15 ;  /* 0x000000ffff038224 */ /* 0x008fca00078e000f */
[----:B------:R-:W2:Y:S01]  /*127c0*/  @!P0 LDG.E.U8 R24, desc[UR8][R2.64] ;  /* 0x0000000802188981 */ /* 0x000ea2000c1e1100 */
[----:B0-----:R-:W0:Y:S03]  /*127d0*/  S2R R0, SR_TID.X ;  /* 0x0000000000007919 */ /* 0x001e260000002100 */
[----:B----4-:R1:W-:Y:S04]  /*127e0*/  STL [R1+0x31b8], R25 ;  /* 0x0031b81901007387 */ /* 0x0103e80000100800 */
[----:B------:R-:W3:Y:S04]  /*127f0*/  LDL R2, [R1+0xc20] ;  /* 0x000c200001027983 */ /* 0x000ee80000100800 */
[----:B------:R-:W3:Y:S01]  /*12800*/  LDL R3, [R1+0xc24] ;  /* 0x000c240001037983 */ /* 0x000ee20000100800 */
[----:B0-----:R-:W-:-:S02]  /*12810*/  SHF.R.U32.HI R0, RZ, 0x8, R0 ;  /* 0x00000008ff007819 */ /* 0x001fc40000011600 */
[----:B------:R-:W-:Y:S01]  /*12820*/  PRMT R23, RZ, 0x7610, R23 ;  /* 0x00007610ff177816 */ /* 0x000fe20000000017 */
[----:B-1----:R-:W4:Y:S01]  /*12830*/  LDL R25, [R1+0xc14] ;  /* 0x000c140001197983 */ /* 0x002f220000100800 */
[----:B------:R-:W-:-:S03]  /*12840*/  SGXT.U32 R0, R0, 0x1 ;  /* 0x000000010000781a */ /* 0x000fc60000000000 */
[----:B------:R-:W4:Y:S01]  /*12850*/  LDL R15, [R1+0xbd0] ;  /* 0x000bd000010f7983 */ /* 0x000f220000100800 */
[----:B------:R-:W-:-:S03]  /*12860*/  LOP3.LUT R4, R0, 0x5c, RZ, 0xfc, !PT ;  /* 0x0000005c00047812 */ /* 0x000fc600078efcff */
[----:B------:R-:W4:Y:S01]  /*12870*/  LDL R14, [R1+0xbd4] ;  /* 0x000bd400010e7983 */ /* 0x000f220000100800 */
[----:B------:R-:W-:-:S03]  /*12880*/  ISETP.GE.AND P5, PT, R4, UR7, PT ;  /* 0x0000000704007c0c */ /* 0x000fc6000bfa6270 */
[----:B--2---:R0:W-:Y:S04]  /*12890*/  STL [R1+0x31a8], R24 ;  /* 0x0031a81801007387 */ /* 0x0041e80000100800 */
[----:B0-----:R-:W2:Y:S06]  /*128a0*/  LDL R24, [R1+0xc10] ;  /* 0x000c100001187983 */ /* 0x001eac0000100800 */
[----:B---3--:R-:W-:-:S04]  /*128b0*/  @!P5 LOP3.LUT R3, R3, R2, RZ, 0x3c, !PT ;  /* 0x000000020303d212 */ /* 0x008fc800078e3cff */
[----:B------:R-:W-:-:S04]  /*128c0*/  @!P5 LOP3.LUT R2, R3, R2, RZ, 0x3c, !PT ;  /* 0x000000020302d212 */ /* 0x000fc800078e3cff */
[----:B------:R-:W-:-:S05]  /*128d0*/  @!P5 LOP3.LUT R3, R3, R2, RZ, 0x3c, !PT ;  /* 0x000000020303d212 */ /* 0x000fca00078e3cff */
[----:B------:R0:W3:Y:S04]  /*128e0*/  @!P5 LDG.E.U8 R23, desc[UR8][R2.64] ;  /* 0x000000080217d981 */ /* 0x0000e8000c1e1100 */
[----:B------:R-:W0:Y:S04]  /*128f0*/  LDL R2, [R1+0xc44] ;  /* 0x000c440001027983 */ /* 0x000e280000100800 */
[----:B------:R-:W0:Y:S01]  /*12900*/  LDL R3, [R1+0xc64] ;  /* 0x000c640001037983 */ /* 0x000e220000100800 */
[C---:B------:R-:W-:Y:S02]  /*12910*/  ISETP.GE.AND P2, PT, R0.reuse, UR7, PT ;  /* 0x0000000700007c0c */ /* 0x040fe4000bf46270 */
[----:B------:R-:W-:-:S04]  /*12920*/  LOP3.LUT R4, R0, 0x5e, RZ, 0xfc, !PT ;  /* 0x0000005e00047812 */ /* 0x000fc800078efcff */
[----:B------:R-:W-:Y:S02]  /*12930*/  ISETP.GE.AND P3, PT, R4, UR7, PT ;  /* 0x0000000704007c0c */ /* 0x000fe4000bf66270 */
[----:B------:R-:W-:-:S04]  /*12940*/  LOP3.LUT R4, R0, 0x60, RZ, 0xfc, !PT ;  /* 0x0000006000047812 */ /* 0x000fc800078efcff */
[----:B------:R-:W-:Y:S02]  /*12950*/  ISETP.GE.AND P1, PT, R4, UR7, PT ;  /* 0x0000000704007c0c */ /* 0x000fe4000bf26270 */
[----:B------:R-:W-:-:S04]  /*12960*/  LOP3.LUT R4, R0, 0x62, RZ, 0xfc, !PT ;  /* 0x0000006200047812 */ /* 0x000fc800078efcff */
[----:B------:R-:W-:Y:S02]  /*12970*/  ISETP.GE.AND P4, PT, R4, UR7, PT ;  /* 0x0000000704007c0c */ /* 0x000fe4000bf86270 */
[----:B------:R-:W-:Y:S02]  /*12980*/  LOP3.LUT R4, R0, 0x70, RZ, 0xfc, !PT ;  /* 0x0000007000047812 */ /* 0x000fe400078efcff */
[----:B------:R-:W-:Y:S02]  /*12990*/  PRMT R22, RZ, 0x7610, R22 ;  /* 0x00007610ff167816 */ /* 0x000fe40000000016 */
[----:B------:R-:W-:Y:S02]  /*129a0*/  ISETP.GE.AND P0, PT, R4, UR7, PT ;  /* 0x0000000704007c0c */ /* 0x000fe4000bf06270 */
[----:B------:R-:W-:Y:S02]  /*129b0*/  PRMT R21, RZ, 0x7610, R21 ;  /* 0x00007610ff157816 */ /* 0x000fe40000000015 */
[----:B------:R-:W-:-:S02]  /*129c0*/  PRMT R20, RZ, 0x7610, R20 ;  /* 0x00007610ff147816 */ /* 0x000fc40000000014 */
[----:B0-----:R-:W-:-:S04]  /*129d0*/  @!P2 LOP3.LUT R3, R3, R2, RZ, 0x3c, !PT ;  /* 0x000000020303a212 */ /* 0x001fc800078e3cff */
[----:B------:R-:W-:-:S04]  /*129e0*/  @!P2 LOP3.LUT R2, R3, R2, RZ, 0x3c, !PT ;  /* 0x000000020302a212 */ /* 0x000fc800078e3cff */
[----:B------:R-:W-:-:S05]  /*129f0*/  @!P2 LOP3.LUT R3, R3, R2, RZ, 0x3c, !PT ;  /* 0x000000020303a212 */ /* 0x000fca00078e3cff */
[----:B------:R4:W5:Y:S04]  /*12a00*/  @!P2 LDG.E.U8 R22, desc[UR8][R2.64] ;  /* 0x000000080216a981 */ /* 0x000968000c1e1100 */
[----:B---3--:R0:W-:Y:S01]  /*12a10*/  STL [R1+0x3198], R23 ;  /* 0x0031981701007387 */ /* 0x0081e20000100800 */
[----:B----4-:R-:W-:Y:S02]  /*12a20*/  @!P1 IMAD.MOV.U32 R2, RZ, RZ, R25 ;  /* 0x000000ffff029224 */ /* 0x010fe400078e0019 */
[----:B--2---:R-:W-:Y:S01]  /*12a30*/  @!P1 IMAD.MOV.U32 R3, RZ, RZ, R24 ;  /* 0x000000ffff039224 */ /* 0x004fe200078e0018 */
[----:B------:R-:W2:Y:S04]  /*12a40*/  LDL R25, [R1+0xbc8] ;  /* 0x000bc80001197983 */ /* 0x000ea80000100800 */
[----:B------:R1:W3:Y:S04]  /*12a50*/  @!P1 LDG.E.U8 R21, desc[UR8][R2.64] ;  /* 0x0000000802159981 */ /* 0x0002e8000c1e1100 */
[----:B0-----:R-:W4:Y:S04]  /*12a60*/  LDL R23, [R1+0xc0c] ;  /* 0x000c0c0001177983 */ /* 0x001f280000100800 */
[----:B------:R-:W2:Y:S01]  /*12a70*/  LDL R24, [R1+0xbcc] ;  /* 0x000bcc0001187983 */ /* 0x000ea20000100800 */
[----:B-1----:R-:W-:-:S02]  /*12a80*/  @!P0 IMAD.MOV.U32 R2, RZ, RZ, R14 ;  /* 0x000000ffff028224 */ /* 0x002fc400078e000e */
[----:B------:R-:W-:Y:S01]  /*12a90*/  @!P0 IMAD.MOV.U32 R3, RZ, RZ, R15 ;  /* 0x000000ffff038224 */ /* 0x000fe200078e000f */
[----:B------:R-:W2:Y:S04]  /*12aa0*/  LDL R14, [R1+0xa8c] ;  /* 0x000a8c00010e7983 */ /* 0x000ea80000100800 */
[----:B------:R4:W2:Y:S04]  /*12ab0*/  @!P0 LDG.E.U8 R20, desc[UR8][R2.64] ;  /* 0x0000000802148981 */ /* 0x0008a8000c1e1100 */
[----:B------:R-:W2:Y:S04]  /*12ac0*/  LDL R15, [R1+0xa88] ;  /* 0x000a8800010f7983 */ /* 0x000ea80000100800 */
[----:B------:R-:W2:Y:S01]  /*12ad0*/  LDL R3, [R1+0xc08] ;  /* 0x000c080001037983 */ /* 0x000ea20000100800 */
        /* <DEDUP_REMOVED lines=8> */
[----:B------:R-:W-:Y:S01]  /*12b60*/  PRMT R12, RZ, 0x7610, R12 ;  /* 0x00007610ff0c7816 */ /* 0x000fe2000000000c */
[----:B----4-:R-:W-:-:S02]  /*12b70*/  @!P4 IMAD.MOV.U32 R2, RZ, RZ, R23 ;  /* 0x000000ffff02c224 */ /* 0x010fc400078e0017 */
[----:B------:R-:W4:Y:S04]  /*12b80*/  LDL R23, [R1+0xbfc] ;  /* 0x000bfc0001177983 */ /* 0x000f280000100800 */
[----:B--2---:R0:W2:Y:S02]  /*12b90*/  @!P4 LDG.E.U8 R16, desc[UR8][R2.64] ;  /* 0x000000080210c981 */ /* 0x0040a4000c1e1100 */
[----:B0-----:R-:W-:Y:S02]  /*12ba0*/  @!P5 IMAD.MOV.U32 R2, RZ, RZ, R24 ;  /* 0x000000ffff02d224 */ /* 0x001fe400078e0018 */
[----:B------:R-:W-:Y:S01]  /*12bb0*/  @!P5 IMAD.MOV.U32 R3, RZ, RZ, R25 ;  /* 0x000000ffff03d224 */ /* 0x000fe200078e0019 */
[----:B------:R-:W2:Y:S04]  /*12bc0*/  LDL R24, [R1+0xa84] ;  /* 0x000a840001187983 */ /* 0x000ea80000100800 */
[----:B------:R0:W2:Y:S04]  /*12bd0*/  @!P5 LDG.E.U8 R13, desc[UR8][R2.64] ;  /* 0x00000008020dd981 */ /* 0x0000a8000c1e1100 */
[----:B------:R-:W2:Y:S01]  /*12be0*/  LDL R25, [R1+0xa80] ;  /* 0x000a800001197983 */ /* 0x000ea20000100800 */
[----:B0-----:R-:W-:-:S02]  /*12bf0*/  @!P0 IMAD.MOV.U32 R2, RZ, RZ, R14 ;  /* 0x000000ffff028224 */ /* 0x001fc400078e000e */
        /* <DEDUP_REMOVED lines=9> */
[----:B------:R-:W-:Y:S02]  /*12c90*/  PRMT R11, RZ, 0x7610, R11 ;  /* 0x00007610ff0b7816 */ /* 0x000fe4000000000b */
[----:B------:R-:W-:Y:S02]  /*12ca0*/  PRMT R10, RZ, 0x7610, R10 ;  /* 0x00007610ff0a7816 */ /* 0x000fe4000000000a */
[----:B------:R-:W-:Y:S01]  /*12cb0*/  PRMT R9, RZ, 0x7610, R9 ;  /* 0x00007610ff097816 */ /* 0x000fe20000000009 */
[----:B----4-:R-:W-:Y:S02]  /*12cc0*/  @!P1 IMAD.MOV.U32 R2, RZ, RZ, R23 ;  /* 0x000000ffff029224 */ /* 0x010fe400078e0017 */
[----:B------:R-:W4:Y:S04]  /*12cd0*/  LDL R23, [R1+0xa7c] ;  /* 0x000a7c0001177983 */ /* 0x000f280000100800 */
[----:B--2---:R0:W2:Y:S02]  /*12ce0*/  @!P1 LDG.E.U8 R11, desc[UR8][R2.64] ;  /* 0x00000008020b9981 */ /* 0x0040a4000c1e1100 */
[----:B0-----:R-:W-:-:S02]  /*12cf0*/  @!P4 IMAD.MOV.U32 R2, RZ, RZ, R24 ;  /* 0x000000ffff02c224 */ /* 0x001fc400078e0018 */
        /* <DEDUP_REMOVED lines=8> */
[----:B------:R-:W3:Y:S04]  /*12d80*/  LDL R15, [R1+0xa70] ;  /* 0x000a7000010f7983 */ /* 0x000ee80000100800 */
[----:B------:R-:W3:Y:S01]  /*12d90*/  LDL R3, [R1+0xa78] ;  /* 0x000a780001037983 */ /* 0x000ee20000100800 */
        /* <DEDUP_REMOVED lines=11> */
[----:B----4-:R-:W-:Y:S01]  /*12e50*/  @!P1 IMAD.MOV.U32 R2, RZ, RZ, R23 ;  /* 0x000000ffff029224 */ /* 0x010fe200078e0017 */
[----:B--2---:R0:W-:Y:S04]  /*12e60*/  STL [R1+0x31bc], R9 ;  /* 0x0031bc0901007387 */ /* 0x0041e80000100800 */
[----:B------:R-:W2:Y:S04]  /*12e70*/  LDL R23, [R1+0xbe0] ;  /* 0x000be00001177983 */ /* 0x000ea80000100800 */
[----:B---3--:R1:W3:Y:S04]  /*12e80*/  @!P1 LDG.E.U8 R8, desc[UR8][R2.64] ;  /* 0x0000000802089981 */ /* 0x0082e8000c1e1100 */
[----:B0-----:R-:W4:Y:S01]  /*12e90*/  LDL R9, [R1+0xbe4] ;  /* 0x000be40001097983 */ /* 0x001f220000100800 */
[----:B-1----:R-:W-:-:S02]  /*12ea0*/  @!P0 IMAD.MOV.U32 R2, RZ, RZ, R24 ;  /* 0x000000ffff028224 */ /* 0x002fc400078e0018 */
[----:B------:R-:W-:-:S05]  /*12eb0*/  @!P0 IMAD.MOV.U32 R3, RZ, RZ, R25 ;  /* 0x000000ffff038224 */ /* 0x000fca00078e0019 */
[----:B------:R0:W3:Y:S02]  /*12ec0*/  @!P0 LDG.E.U8 R7, desc[UR8][R2.64] ;  /* 0x0000000802078981 */ /* 0x0000e4000c1e1100 */
[----:B0-----:R-:W-:Y:S02]  /*12ed0*/  @!P2 IMAD.MOV.U32 R2, RZ, RZ, R14 ;  /* 0x000000ffff02a224 */ /* 0x001fe400078e000e */
[----:B------:R-:W-:-:S05]  /*12ee0*/  @!P2 IMAD.MOV.U32 R3, RZ, RZ, R15 ;  /* 0x000000ffff03a224 */ /* 0x000fca00078e000f */
[----:B------:R2:W5:Y:S01]  /*12ef0*/  @!P2 LDG.E.U8 R6, desc[UR8][R2.64] ;  /* 0x000000080206a981 */ /* 0x000562000c1e1100 */
[----:B------:R-:W-:Y:S02]  /*12f00*/  PRMT R5, RZ, 0x7610, R5 ;  /* 0x00007610ff057816 */ /* 0x000fe40000000005 */
[----:B------:R-:W-:-:S04]  /*12f10*/  LOP3.LUT R4, R0, 0x7c, RZ, 0xfc, !PT ;  /* 0x0000007c00047812 */ /* 0x000fc800078efcff */
[----:B------:R-:W-:Y:S02]  /*12f20*/  ISETP.GE.AND P1, PT, R4, UR7, PT ;  /* 0x0000000704007c0c */ /* 0x000fe4000bf26270 */
[C---:B------:R-:W-:Y:S02]  /*12f30*/  LOP3.LUT R4, R0.reuse, 0x6e, RZ, 0xfc, !PT ;  /* 0x0000006e00047812 */ /* 0x040fe400078efcff */
[----:B------:R-:W-:-:S04]  /*12f40*/  LOP3.LUT R0, R0, 0x7e, RZ, 0xfc, !PT ;  /* 0x0000007e00007812 */ /* 0x000fc800078efcff */
[----:B------:R-:W-:Y:S01]  /*12f50*/  ISETP.GE.AND P2, PT, R0, UR7, PT ;  /* 0x0000000700007c0c */ /* 0x000fe2000bf46270 */
[----:B--2---:R-:W-:Y:S02]  /*12f60*/  @!P4 IMAD.MOV.U32 R3, RZ, RZ, R23 ;  /* 0x000000ffff03c224 */ /* 0x004fe400078e0017 */
[----:B----4-:R-:W-:-:S05]  /*12f70*/  @!P4 IMAD.MOV.U32 R2, RZ, RZ, R9 ;  /* 0x000000ffff02c224 */ /* 0x010fca00078e0009 */
[----:B------:R0:W2:Y:S04]  /*12f80*/  @!P4 LDG.E.U8 R5, desc[UR8][R2.64] ;  /* 0x000000080205c981 */ /* 0x0000a8000c1e1100 */
[----:B---3--:R1:W-:Y:S04]  /*12f90*/  STL [R1+0x31ac], R7 ;  /* 0x0031ac0701007387 */ /* 0x0083e80000100800 */
[----:B------:R-:W3:Y:S04]  /*12fa0*/  LDL R15, [R1+0xa68] ;  /* 0x000a6800010f7983 */ /* 0x000ee80000100800 */
[----:B------:R-:W3:Y:S04]  /*12fb0*/  LDL R14, [R1+0xa6c] ;  /* 0x000a6c00010e7983 */ /* 0x000ee80000100800 */
[----:B------:R-:W4:Y:S04]  /*12fc0*/  LDL R25, [R1+0xbc0] ;  /* 0x000bc00001197983 */ /* 0x000f280000100800 */
[----:B-----5:R5:W-:Y:S04]  /*12fd0*/  STL [R1+0x31b0], R6 ;  /* 0x0031b00601007387 */ /* 0x020be80000100800 */
[----:B------:R-:W2:Y:S04]  /*12fe0*/  LDL R2, [R1+0xaa4] ;  /* 0x000aa40001027983 */ /* 0x000ea80000100800 */
[----:B------:R-:W2:Y:S04]  /*12ff0*/  LDL R24, [R1+0xc18] ;  /* 0x000c180001187983 */ /* 0x000ea80000100800 */
[----:B------:R-:W2:Y:S04]  /*13000*/  LDL R23, [R1+0xc1c] ;  /* 0x000c1c0001177983 */ /* 0x000ea80000100800 */
[----:B------:R-:W2:Y:S04]  /*13010*/  LDL R9, [R1+0xbd8] ;  /* 0x000bd80001097983 */ /* 0x000ea80000100800 */
[----:B-1----:R-:W2:Y:S04]  /*13020*/  LDL R7, [R1+0xbdc] ;  /* 0x000bdc0001077983 */ /* 0x002ea80000100800 */
[----:B-----5:R-:W5:Y:S04]  /*13030*/  LDL R6, [R1+0xa60] ;  /* 0x000a600001067983 */ /* 0x020f680000100800 */
[----:B------:R-:W5:Y:S01]  /*13040*/  LDL R0, [R1+0xa64] ;  /* 0x000a640001007983 */ /* 0x000f620000100800 */
[----:B------:R-:W-:-:S02]  /*13050*/  ISETP.GE.AND P0, PT, R4, UR7, PT ;  /* 0x0000000704007c0c */ /* 0x000fc4000bf06270 */
[----:B------:R-:W-:Y:S02]  /*13060*/  PRMT R4, RZ, 0x7610, R4 ;  /* 0x00007610ff047816 */ /* 0x000fe40000000004 */
[----:B0-----:R-:W-:Y:S02]  /*13070*/  PRMT R3, RZ, 0x7610, R3 ;  /* 0x00007610ff037816 */ /* 0x001fe40000000003 */
[----:B------:R-:W-:Y:S02]  /*13080*/  PRMT R17, RZ, 0x7610, R17 ;  /* 0x00007610ff117816 */ /* 0x000fe40000000011 */
[----:B------:R-:W-:Y:S02]  /*13090*/  PRMT R18, RZ, 0x7610, R18 ;  /* 0x00007610ff127816 */ /* 0x000fe40000000012 */
[----:B------:R-:W-:Y:S01]  /*130a0*/  PRMT R19, RZ, 0x7610, R19 ;  /* 0x00007610ff137816 */ /* 0x000fe20000000013 */
[----:B---3--:R4:W3:Y:S02]  /*130b0*/  @!P1 LDG.E.U8 R4, desc[UR8][R14.64] ;  /* 0x000000080e049981 */ /* 0x0088e4000c1e1100 */
[----:B----4-:R-:W-:-:S02]  /*130c0*/  @!P6 IMAD.MOV.U32 R14, RZ, RZ, R25 ;  /* 0x000000ffff0ee224 */ /* 0x010fc400078e0019 */
[----:B--2---:R-:W-:-:S05]  /*130d0*/  @!P6 IMAD.MOV.U32 R15, RZ, RZ, R2 ;  /* 0x000000ffff0fe224 */ /* 0x004fca00078e0002 */
[----:B------:R0:W2:Y:S02]  /*130e0*/  @!P6 LDG.E.U8 R3, desc[UR8][R14.64] ;  /* 0x000000080e03e981 */ /* 0x0000a4000c1e1100 */
[----:B0-----:R-:W-:Y:S02]  /*130f0*/  @!P3 IMAD.MOV.U32 R14, RZ, RZ, R23 ;  /* 0x000000ffff0eb224 */ /* 0x001fe400078e0017 */
[----:B------:R-:W-:-:S05]  /*13100*/  @!P3 IMAD.MOV.U32 R15, RZ, RZ, R24 ;  /* 0x000000ffff0fb224 */ /* 0x000fca00078e0018 */
[----:B------:R0:W4:Y:S02]  /*13110*/  @!P3 LDG.E.U8 R17, desc[UR8][R14.64] ;  /* 0x000000080e11b981 */ /* 0x000124000c1e1100 */
[----:B0-----:R-:W-:Y:S02]  /*13120*/  @!P0 IMAD.MOV.U32 R14, RZ, RZ, R7 ;  /* 0x000000ffff0e8224 */ /* 0x001fe400078e0007 */
[----:B------:R-:W-:-:S05]  /*13130*/  @!P0 IMAD.MOV.U32 R15, RZ, RZ, R9 ;  /* 0x000000ffff0f8224 */ /* 0x000fca00078e0009 */
[----:B------:R5:W4:Y:S02]  /*13140*/  @!P0 LDG.E.U8 R18, desc[UR8][R14.64] ;  /* 0x000000080e128981 */ /* 0x000b24000c1e1100 */
[----:B-----5:R-:W-:Y:S02]  /*13150*/  @!P2 IMAD.MOV.U32 R14, RZ, RZ, R0 ;  /* 0x000000ffff0ea224 */ /* 0x020fe400078e0000 */
[----:B------:R-:W-:-:S05]  /*13160*/  @!P2 IMAD.MOV.U32 R15, RZ, RZ, R6 ;  /* 0x000000ffff0fa224 */ /* 0x000fca00078e0006 */
[----:B------:R0:W5:Y:S01]  /*13170*/  @!P2 LDG.E.U8 R19, desc[UR8][R14.64] ;  /* 0x000000080e13a981 */ /* 0x000162000c1e1100 */
[----:B------:R-:W1:Y:S03]  /*13180*/  S2R R25, SR_TID.X ;  /* 0x0000000000197919 */ /* 0x000e660000002100 */
[----:B------:R0:W-:Y:S01]  /*13190*/  STL [R1+0x319c], R5 ;  /* 0x00319c0501007387 */ /* 0x0001e20000100800 */
[C---:B-1----:R-:W-:Y:S02]  /*131a0*/  LOP3.LUT R0, R25.reuse, 0x7f, RZ, 0xc0, !PT ;  /* 0x0000007f19007812 */ /* 0x042fe400078ec0ff */
[C---:B0-----:R-:W-:Y:S02]  /*131b0*/  LOP3.LUT R15, R25.reuse, 0x3, RZ, 0xc0, !PT ;  /* 0x00000003190f7812 */ /* 0x041fe400078ec0ff */
[----:B------:R-:W-:Y:S02]  /*131c0*/  ISETP.GE.AND P0, PT, R0, UR7, PT ;  /* 0x0000000700007c0c */ /* 0x000fe4000bf06270 */
[----:B------:R-:W-:-:S02]  /*131d0*/  LOP3.LUT R0, R25, 0x100, RZ, 0xc0, !PT ;  /* 0x0000010019007812 */ /* 0x000fc400078ec0ff */
[----:B------:R-:W-:Y:S01]  /*131e0*/  SHF.R.U32.HI R9, RZ, 0x2, R25 ;  /* 0x00000002ff097819 */ /* 0x000fe20000011619 */
[----:B------:R-:W-:Y:S01]  /*131f0*/  IMAD R5, R15, 0x420, RZ ;  /* 0x000004200f057824 */ /* 0x000fe200078e02ff */
[----:B------:R-:W-:Y:S01]  /*13200*/  ISETP.NE.U32.AND P1, PT, R0, RZ, PT ;  /* 0x000000ff0000720c */ /* 0x000fe20003f25070 */
[C---:B------:R-:W-:Y:S01]  /*13210*/  IMAD.SHL.U32 R14, R25.reuse, 0x20, RZ ;  /* 0x00000020190e7824 */ /* 0x040fe200078e00ff */
[C---:B------:R-:W-:Y:S01]  /*13220*/  LOP3.LUT R2, R25.reuse, 0x7, RZ, 0xc0, !PT ;  /* 0x0000000719027812 */ /* 0x040fe200078ec0ff */
[C---:B------:R-:W-:Y:S01]  /*13230*/  IMAD.SHL.U32 R6, R25.reuse, 0x2, RZ ;  /* 0x0000000219067824 */ /* 0x040fe200078e00ff */
[----:B------:R-:W-:Y:S02]  /*13240*/  LOP3.LUT R7, R25, 0x180, RZ, 0xc0, !PT ;  /* 0x0000018019077812 */ /* 0x000fe400078ec0ff */
[----:B------:R-:W-:Y:S01]  /*13250*/  LOP3.LUT R14, R14, 0x1c00, RZ, 0xc0, !PT ;  /* 0x00001c000e0e7812 */ /* 0x000fe200078ec0ff */
[----:B------:R-:W-:-:S05]  /*13260*/  IMAD.SHL.U32 R15, R2, 0x10, RZ ;  /* 0x00000010020f7824 */ /* 0x000fca00078e00ff */
[----:B------:R-:W-:Y:S01]  /*13270*/  LOP3.LUT R15, R15, 0x30, R6, 0x78, !PT ;  /* 0x000000300f0f7812 */ /* 0x000fe200078e7806 */
[----:B---3--:R-:W-:Y:S04]  /*13280*/  STL [R1+0x31a0], R4 ;  /* 0x0031a00401007387 */ /* 0x008fe80000100800 */
[----:B--2---:R0:W-:Y:S02]  /*13290*/  STL [R1+0x3188], R3 ;  /* 0x0031880301007387 */ /* 0x0041e40000100800 */
[----:B0-----:R-:W-:Y:S02]  /*132a0*/  SHF.R.U32.HI R3, RZ, 0x4, R0 ;  /* 0x00000004ff037819 */ /* 0x001fe40000011600 */
[----:B------:R-:W-:-:S04]  /*132b0*/  SGXT.U32 R0, R9, 0x3 ;  /* 0x000000030900781a */ /* 0x000fc80000000000 */
[----:B------:R-:W-:Y:S01]  /*132c0*/  LOP3.LUT R0, R3, R5, R0, 0xfe, !PT ;  /* 0x0000000503007212 */ /* 0x000fe200078efe00 */
[----:B----4-:R0:W-:Y:S04]  /*132d0*/  STL [R1+0x318c], R17 ;  /* 0x00318c1101007387 */ /* 0x0101e80000100800 */
[----:B------:R-:W-:Y:S04]  /*132e0*/  STL [R1+0x3190], R18 ;  /* 0x0031901201007387 */ /* 0x000fe80000100800 */
[----:B-----5:R-:W-:Y:S04]  /*132f0*/  STL [R1+0x3194], R19 ;  /* 0x0031941301007387 */ /* 0x020fe80000100800 */
[----:B------:R-:W-:Y:S04]  /*13300*/  STL [R1+0x300c], R0 ;  /* 0x00300c0001007387 */ /* 0x000fe80000100800 */
        /* <DEDUP_REMOVED lines=42> */
[----:B------:R-:W-:Y:S01]  /*135b0*/  STL [R1+0x3158], R0 ;  /* 0x0031580001007387 */ /* 0x000fe20000100800 */
[----:B------:R-:W-:-:S03]  /*135c0*/  IMAD R4, R2, 0x80, R14 ;  /* 0x0000008002047824 */ /* 0x000fc600078e020e */
[----:B------:R-:W-:Y:S01]  /*135d0*/  STL [R1+0x3160], R0 ;  /* 0x0031600001007387 */ /* 0x000fe20000100800 */
[----:B------:R-:W-:-:S03]  /*135e0*/  SHF.R.U32.HI R2, RZ, 0x3, R7 ;  /* 0x00000003ff027819 */ /* 0x000fc60000011607 */
[----:B------:R-:W-:Y:S04]  /*135f0*/  STL [R1+0x3168], R0 ;  /* 0x0031680001007387 */ /* 0x000fe80000100800 */
[----:B------:R-:W-:Y:S04]  /*13600*/  STL [R1+0x3170], R0 ;  /* 0x0031700001007387 */ /* 0x000fe80000100800 */
[----:B------:R-:W-:Y:S04]  /*13610*/  STL [R1+0x3178], R0 ;  /* 0x0031780001007387 */ /* 0x000fe80000100800 */
[----:B------:R-:W-:Y:S01]  /*13620*/  STL [R1+0x3180], R0 ;  /* 0x0031800001007387 */ /* 0x000fe20000100800 */
[----:B------:R-:W-:-:S03]  /*13630*/  LOP3.LUT R2, R2, 0x1ff, R25, 0x78, !PT ;  /* 0x000001ff02027812 */ /* 0x000fc600078e7819 */
[----:B------:R-:W-:Y:S04]  /*13640*/  STL [R1+0x31a4], R0 ;  /* 0x0031a40001007387 */ /* 0x000fe80000100800 */
[----:B------:R-:W2:Y:S04]  /*13650*/  LDL.LU R5, [R1+0x138] ;  /* 0x0001380001057983 */ /* 0x000ea80000300800 */
[----:B------:R-:W3:Y:S04]  /*13660*/  LDL.LU R6, [R1+0x118] ;  /* 0x0001180001067983 */ /* 0x000ee80000300800 */
[----:B------:R-:W4:Y:S04]  /*13670*/  LDL.LU R7, [R1+0xa8] ;  /* 0x0000a80001077983 */ /* 0x000f280000300800 */
[----:B------:R-:W5:Y:S04]  /*13680*/  LDL.LU R24, [R1+0x18] ;  /* 0x0000180001187983 */ /* 0x000f680000300800 */
[----:B0-----:R-:W2:Y:S04]  /*13690*/  LDL.LU R17, [R1+0x114] ;  /* 0x0001140001117983 */ /* 0x001ea80000300800 */
[----:B------:R-:W2:Y:S04]  /*136a0*/  LDL.LU R23, [R1+0xa4] ;  /* 0x0000a40001177983 */ /* 0x000ea80000300800 */
[----:B------:R-:W2:Y:S04]  /*136b0*/  LDL.LU R3, [R1+0x14] ;  /* 0x0000140001037983 */ /* 0x000ea80000300800 */
        /* <DEDUP_REMOVED lines=45> */
[----:B------:R-:W-:-:S03]  /*13990*/  IMAD.IADD R4, R4, 0x1, R15 ;  /* 0x0000000104047824 */ /* 0x000fc600078e020f */
[----:B------:R-:W-:Y:S04]  /*139a0*/  STL [R1+0x317c], R2 ;  /* 0x00317c0201007387 */ /* 0x000fe80000100800 */
[----:B------:R-:W-:Y:S04]  /*139b0*/  STL [R1+0x3184], R2 ;  /* 0x0031840201007387 */ /* 0x000fe80000100800 */
[----:B------:R0:W-:Y:S01]  /*139c0*/  STL [R1+0x31b4], R2 ;  /* 0x0031b40201007387 */ /* 0x0001e20000100800 */
[----:B------:R-:W-:-:S03]  /*139d0*/  SEL R14, RZ, 0x108, !P1 ;  /* 0x00000108ff0e7807 */ /* 0x000fc60004800000 */
[----:B0-----:R-:W2:Y:S04]  /*139e0*/  LDL.LU R2, [R1+0x134] ;  /* 0x0001340001027983 */ /* 0x001ea80000300800 */
[----:B------:R-:W2:Y:S01]  /*139f0*/  LDL.LU R15, [R1+0x154] ;  /* 0x00015400010f7983 */ /* 0x000ea20000300800 */
[----:B------:R-:W-:-:S03]  /*13a00*/  LOP3.LUT R14, R14, 0xff, R25, 0x78, !PT ;  /* 0x000000ff0e0e7812 */ /* 0x000fc600078e7819 */
[----:B------:R-:W2:Y:S04]  /*13a10*/  LDL.LU R0, [R1+0x150] ;  /* 0x0001500001007983 */ /* 0x000ea80000300800 */
[----:B------:R-:W-:Y:S04]  /*13a20*/  STL [R1+0x600], R4 ;  /* 0x0006000401007387 */ /* 0x000fe80000100800 */
[----:B------:R-:W2:Y:S04]  /*13a30*/  LDL.LU R19, [R1+0x130] ;  /* 0x0001300001137983 */ /* 0x000ea80000300800 */
[----:B------:R-:W2:Y:S04]  /*13a40*/  LDL.LU R9, [R1+0x110] ;  /* 0x0001100001097983 */ /* 0x000ea80000300800 */
[----:B------:R-:W2:Y:S01]  /*13a50*/  LDL.LU R25, [R1+0xa0] ;  /* 0x0000a00001197983 */ /* 0x000ea20000300800 */
[----:B------:R-:W0:Y:S01]  /*13a60*/  S2UR UR6, SR_CgaCtaId ;  /* 0x00000000000679c3 */ /* 0x000e220000008800 */
[----:B------:R-:W-:-:S02]  /*13a70*/  UMOV UR5, 0x400 ;  /* 0x0000040000057882 */ /* 0x000fc40000000000 */
[----:B0-----:R-:W-:-:S05]  /*13a80*/  ULEA UR5, UR6, UR5, 0x18 ;  /* 0x0000000506057291 */ /* 0x001fca000f8ec0ff */
[----:B------:R-:W-:Y:S06]  /*13a90*/  BAR.SYNC.DEFER_BLOCKING 0x0 ;  /* 0x0000000000007b1d */ /* 0x000fec0000010000 */
[----:B------:R0:W-:Y:S04]  /*13aa0*/  STS.U8 [R14+UR5], R22 ;  /* 0x000000160e007988 */ /* 0x0001e80008000005 */
[----:B---3--:R1:W-:Y:S04]  /*13ab0*/  STS.U8 [R14+UR5+0x2000], R6 ;  /* 0x002000060e007988 */ /* 0x0083e80008000005 */
[----:B----4-:R3:W-:Y:S01]  /*13ac0*/  STS.U8 [R14+UR5+0x3000], R7 ;  /* 0x003000070e007988 */ /* 0x0107e20008000005 */
[----:B0-----:R-:W-:-:S03]  /*13ad0*/  LOP3.LUT R22, R14, 0x10, RZ, 0x3c, !PT ;  /* 0x000000100e167812 */ /* 0x001fc600078e3cff */
[----:B-----5:R0:W-:Y:S04]  /*13ae0*/  STS.U8 [R14+UR5+0x4000], R24 ;  /* 0x004000180e007988 */ /* 0x0201e80008000005 */
[----:B-1----:R-:W4:Y:S04]  /*13af0*/  LDL.LU R6, [R1+0x10] ;  /* 0x0000100001067983 */ /* 0x002f280000300800 */
[----:B---3--:R-:W3:Y:S04]  /*13b00*/  LDL.LU R7, [R1+0x158] ;  /* 0x0001580001077983 */ /* 0x008ee80000300800 */
[----:B0-----:R-:W5:Y:S04]  /*13b10*/  LDL.LU R24, [R1+0x14c] ;  /* 0x00014c0001187983 */ /* 0x001f680000300800 */
[----:B------:R-:W5:Y:S04]  /*13b20*/  LDL.LU R18, [R1+0x12c] ;  /* 0x00012c0001127983 */ /* 0x000f680000300800 */
[----:B--2---:R0:W-:Y:S04]  /*13b30*/  STS.U8 [R14+UR5+0x1000], R5 ;  /* 0x001000050e007988 */ /* 0x0041e80008000005 */
[----:B------:R-:W2:Y:S04]  /*13b40*/  LDL.LU R4, [R1+0xdc] ;  /* 0x0000dc0001047983 */ /* 0x000ea80000300800 */
[----:B------:R-:W-:Y:S04]  /*13b50*/  STS.U8 [R14+UR5+0x5000], R29 ;  /* 0x0050001d0e007988 */ /* 0x000fe80008000005 */
[----:B------:R-:W-:Y:S04]  /*13b60*/  STS.U8 [R14+UR5+0x6000], R21 ;  /* 0x006000150e007988 */ /* 0x000fe80008000005 */
[----:B------:R-:W-:Y:S04]  /*13b70*/  STS.U8 [R14+UR5+0x7000], R20 ;  /* 0x007000140e007988 */ /* 0x000fe80008000005 */
[----:B0-----:R-:W2:Y:S04]  /*13b80*/  LDL.LU R5, [R1+0x7c] ;  /* 0x00007c0001057983 */ /* 0x001ea80000300800 */
[----:B------:R0:W-:Y:S04]  /*13b90*/  STS.U8 [R22+UR5+0x3200], R23 ;  /* 0x0032001716007988 */ /* 0x0001e80008000005 */
[----:B------:R1:W-:Y:S04]  /*13ba0*/  STS.U8 [R22+UR5+0x2200], R17 ;  /* 0x0022001116007988 */ /* 0x0003e80008000005 */
[----:B0-----:R-:W2:Y:S04]  /*13bb0*/  LDL.LU R23, [R1+0xc] ;  /* 0x00000c0001177983 */ /* 0x001ea80000300800 */
[----:B------:R0:W-:Y:S04]  /*13bc0*/  STS.U8 [R22+UR5+0x4200], R3 ;  /* 0x0042000316007988 */ /* 0x0001e80008000005 */
[----:B-1----:R-:W2:Y:S04]  /*13bd0*/  LDL.LU R17, [R1+0x148] ;  /* 0x0001480001117983 */ /* 0x002ea80000300800 */
[----:B------:R-:W-:Y:S04]  /*13be0*/  STS.U8 [R22+UR5+0x5200], R28 ;  /* 0x0052001c16007988 */ /* 0x000fe80008000005 */
[----:B------:R-:W-:Y:S04]  /*13bf0*/  STS.U8 [R22+UR5+0x6200], R16 ;  /* 0x0062001016007988 */ /* 0x000fe80008000005 */
[----:B------:R-:W-:Y:S04]  /*13c00*/  STS.U8 [R22+UR5+0x7200], R13 ;  /* 0x0072000d16007988 */ /* 0x000fe80008000005 */
[----:B0-----:R-:W2:Y:S04]  /*13c10*/  LDL.LU R3, [R1+0x128] ;  /* 0x0001280001037983 */ /* 0x001ea80000300800 */
[----:B------:R0:W-:Y:S04]  /*13c20*/  STS.U8 [R22+UR5+0x200], R15 ;  /* 0x0002000f16007988 */ /* 0x0001e80008000005 */
[----:B------:R-:W-:Y:S01]  /*13c30*/  STS.U8 [R22+UR5+0x1200], R2 ;  /* 0x0012000216007988 */ /* 0x000fe20008000005 */
[----:B0-----:R-:W-:-:S05]  /*13c40*/  LOP3.LUT R15, R14, 0x20, RZ, 0x3c, !PT ;  /* 0x000000200e0f7812 */ /* 0x001fca00078e3cff */
[----:B------:R0:W-:Y:S04]  /*13c50*/  STS.U8 [R15+UR5+0x2400], R9 ;  /* 0x002400090f007988 */ /* 0x0001e80008000005 */
[----:B------:R1:W-:Y:S04]  /*13c60*/  STS.U8 [R15+UR5+0x3400], R25 ;  /* 0x003400190f007988 */ /* 0x0003e80008000005 */
[----:B0-----:R-:W2:Y:S04]  /*13c70*/  LDL.LU R9, [R1+0xd8] ;  /* 0x0000d80001097983 */ /* 0x001ea80000300800 */
[----:B-1----:R-:W2:Y:S01]  /*13c80*/  LDL.LU R25, [R1+0x8] ;  /* 0x0000080001197983 */ /* 0x002ea20000300800 */
[----:B------:R-:W-:-:S03]  /*13c90*/  LOP3.LUT R13, R14, 0x30, RZ, 0x3c, !PT ;  /* 0x000000300e0d7812 */ /* 0x000fc600078e3cff */
[----:B------:R-:W2:Y:S04]  /*13ca0*/  LDL.LU R2, [R1+0x140] ;  /* 0x0001400001027983 */ /* 0x000ea80000300800 */
[----:B------:R-:W-:Y:S04]  /*13cb0*/  STS.U8 [R15+UR5+0x400], R0 ;  /* 0x000400000f007988 */ /* 0x000fe80008000005 */
[----:B------:R-:W-:Y:S04]  /*13cc0*/  STS.U8 [R15+UR5+0x1400], R19 ;  /* 0x001400130f007988 */ /* 0x000fe80008000005 */
[----:B------:R-:W-:Y:S04]  /*13cd0*/  STS.U8 [R15+UR5+0x5400], R27 ;  /* 0x0054001b0f007988 */ /* 0x000fe80008000005 */
[----:B------:R0:W-:Y:S02]  /*13ce0*/  STS.U8 [R15+UR5+0x7400], R12 ;  /* 0x0074000c0f007988 */ /* 0x0001e40008000005 */
[----:B0-----:R-:W-:-:S02]  /*13cf0*/  LOP3.LUT R12, R14, 0x40, RZ, 0x3c, !PT ;  /* 0x000000400e0c7812 */ /* 0x001fc400078e3cff */
[----:B----4-:R0:W-:Y:S04]  /*13d00*/  STS.U8 [R15+UR5+0x4400], R6 ;  /* 0x004400060f007988 */ /* 0x0101e80008000005 */
[----:B---3--:R1:W-:Y:S04]  /*13d10*/  STS.U8 [R15+UR5+0x6400], R7 ;  /* 0x006400070f007988 */ /* 0x0083e80008000005 */
[----:B-----5:R3:W-:Y:S04]  /*13d20*/  STS.U8 [R13+UR5+0x600], R24 ;  /* 0x000600180d007988 */ /* 0x0207e80008000005 */
[----:B0-----:R-:W4:Y:S04]  /*13d30*/  LDL.LU R6, [R1+0x120] ;  /* 0x0001200001067983 */ /* 0x001f280000300800 */
[----:B-1----:R-:W5:Y:S04]  /*13d40*/  LDL.LU R7, [R1+0xd0] ;  /* 0x0000d00001077983 */ /* 0x002f680000300800 */
[----:B---3--:R-:W3:Y:S04]  /*13d50*/  LDL.LU R24, [R1] ;  /* 0x0000000001187983 */ /* 0x008ee80000300800 */
[----:B--2---:R0:W-:Y:S04]  /*13d60*/  STS.U8 [R13+UR5+0x2600], R4 ;  /* 0x002600040d007988 */ /* 0x0041e80008000005 */
[----:B------:R-:W2:Y:S04]  /*13d70*/  LDL.LU R0, [R1+0x144] ;  /* 0x0001440001007983 */ /* 0x000ea80000300800 */
[----:B------:R-:W-:Y:S04]  /*13d80*/  STS.U8 [R13+UR5+0x7600], R10 ;  /* 0x0076000a0d007988 */ /* 0x000fe80008000005 */
[----:B------:R1:W-:Y:S04]  /*13d90*/  STS.U8 [R13+UR5+0x3600], R5 ;  /* 0x003600050d007988 */ /* 0x0003e80008000005 */
[----:B0-----:R-:W2:Y:S04]  /*13da0*/  LDL.LU R4, [R1+0x124] ;  /* 0x0001240001047983 */ /* 0x001ea80000300800 */
[----:B-1----:R-:W2:Y:S04]  /*13db0*/  LDL.LU R5, [R1+0xd4] ;  /* 0x0000d40001057983 */ /* 0x002ea80000300800 */
[----:B------:R0:W-:Y:S04]  /*13dc0*/  STS.U8 [R13+UR5+0x4600], R23 ;  /* 0x004600170d007988 */ /* 0x0001e80008000005 */
[----:B------:R1:W-:Y:S04]  /*13dd0*/  STS.U8 [R13+UR5+0x1600], R18 ;  /* 0x001600120d007988 */ /* 0x0003e80008000005 */
[----:B------:R-:W-:Y:S04]  /*13de0*/  STS.U8 [R13+UR5+0x5600], R26 ;  /* 0x0056001a0d007988 */ /* 0x000fe80008000005 */
[----:B0-----:R-:W2:Y:S04]  /*13df0*/  LDL.LU R23, [R1+0x4] ;  /* 0x0000040001177983 */ /* 0x001ea80000300800 */
[----:B------:R-:W2:Y:S04]  /*13e00*/  LDL.LU R10, [R1+0x78] ;  /* 0x00007800010a7983 */ /* 0x000ea80000300800 */
[----:B------:R-:W-:Y:S04]  /*13e10*/  STS.U8 [R13+UR5+0x6600], R11 ;  /* 0x0066000b0d007988 */ /* 0x000fe80008000005 */
[----:B------:R-:W3:Y:S04]  /*13e20*/  LDL.LU R19, [R1+0x13c] ;  /* 0x00013c0001137983 */ /* 0x000ee80000300800 */
[----:B------:R0:W-:Y:S04]  /*13e30*/  STS.U8 [R12+UR5+0x800], R17 ;  /* 0x000800110c007988 */ /* 0x0001e80008000005 */
[----:B-1----:R-:W3:Y:S04]  /*13e40*/  LDL.LU R18, [R1+0x11c] ;  /* 0x00011c0001127983 */ /* 0x002ee80000300800 */
[----:B------:R1:W-:Y:S04]  /*13e50*/  STS.U8 [R12+UR5+0x1800], R3 ;  /* 0x001800030c007988 */ /* 0x0003e80008000005 */
[----:B0-----:R-:W3:Y:S04]  /*13e60*/  LDL.LU R17, [R1+0xac] ;  /* 0x0000ac0001117983 */ /* 0x001ee80000300800 */
[----:B-1----:R-:W3:Y:S04]  /*13e70*/  LDL.LU R3, [R1+0x1c] ;  /* 0x00001c0001037983 */ /* 0x002ee80000300800 */
[----:B------:R0:W-:Y:S04]  /*13e80*/  STS.U8 [R12+UR5+0x2800], R9 ;  /* 0x002800090c007988 */ /* 0x0001e80008000005 */
[----:B------:R1:W-:Y:S04]  /*13e90*/  STS.U8 [R12+UR5+0x4800], R25 ;  /* 0x004800190c007988 */ /* 0x0003e80008000005 */
[----:B0-----:R-:W3:Y:S04]  /*13ea0*/  LDL.LU R9, [R1+0x31bc] ;  /* 0x0031bc0001097983 */ /* 0x001ee80000300800 */
[----:B-1----:R-:W4:Y:S04]  /*13eb0*/  LDL.LU R25, [R1+0x31b8] ;  /* 0x0031b80001197983 */ /* 0x002f280000300800 */
[----:B------:R0:W-:Y:S04]  /*13ec0*/  STS.U8 [R12+UR5+0x7800], R8 ;  /* 0x007800080c007988 */ /* 0x0001e80008000005 */
[----:B0-----:R-:W5:Y:S04]  /*13ed0*/  LDL.LU R8, [R1+0x70] ;  /* 0x0000700001087983 */ /* 0x001f680000300800 */
[----:B--2---:R0:W-:Y:S02]  /*13ee0*/  STS.U8 [R12+UR5+0x3800], R10 ;  /* 0x0038000a0c007988 */ /* 0x0041e40008000005 */
[----:B0-----:R-:W-:-:S02]  /*13ef0*/  LOP3.LUT R10, R14, 0x50, RZ, 0x3c, !PT ;  /* 0x000000500e0a7812 */ /* 0x001fc400078e3cff */
[----:B---3--:R-:W-:Y:S04]  /*13f00*/  STS.U8 [R12+UR5+0x6800], R9 ;  /* 0x006800090c007988 */ /* 0x008fe80008000005 */
[----:B----4-:R-:W-:Y:S04]  /*13f10*/  STS.U8 [R12+UR5+0x5800], R25 ;  /* 0x005800190c007988 */ /* 0x010fe80008000005 */
[----:B------:R0:W-:Y:S04]  /*13f20*/  STS.U8 [R10+UR5+0xa00], R2 ;  /* 0x000a00020a007988 */ /* 0x0001e80008000005 */
[----:B------:R1:W-:Y:S04]  /*13f30*/  STS.U8 [R10+UR5+0x1a00], R6 ;  /* 0x001a00060a007988 */ /* 0x0003e80008000005 */
[----:B-----5:R2:W-:Y:S04]  /*13f40*/  STS.U8 [R10+UR5+0x2a00], R7 ;  /* 0x002a00070a007988 */ /* 0x0205e80008000005 */
[----:B0-----:R-:W3:Y:S04]  /*13f50*/  LDL.LU R2, [R1+0x31b4] ;  /* 0x0031b40001027983 */ /* 0x001ee80000300800 */
[----:B-1----:R-:W4:Y:S04]  /*13f60*/  LDL.LU R6, [R1+0x31b0] ;  /* 0x0031b00001067983 */ /* 0x002f280000300800 */
[----:B--2---:R-:W2:Y:S04]  /*13f70*/  LDL.LU R7, [R1+0x31ac] ;  /* 0x0031ac0001077983 */ /* 0x004ea80000300800 */
[----:B------:R0:W-:Y:S04]  /*13f80*/  STS.U8 [R10+UR5+0x4a00], R24 ;  /* 0x004a00180a007988 */ /* 0x0001e80008000005 */
[----:B0-----:R-:W5:Y:S04]  /*13f90*/  LDL.LU R24, [R1+0x31a8] ;  /* 0x0031a80001187983 */ /* 0x001f680000300800 */
[----:B------:R0:W-:Y:S02]  /*13fa0*/  STS.U8 [R10+UR5+0x3a00], R8 ;  /* 0x003a00080a007988 */ /* 0x0001e40008000005 */
[----:B0-----:R-:W-:-:S02]  /*13fb0*/  LOP3.LUT R8, R14, 0x60, RZ, 0x3c, !PT ;  /* 0x000000600e087812 */ /* 0x001fc400078e3cff */
[----:B----4-:R0:W-:Y:S04]  /*13fc0*/  STS.U8 [R10+UR5+0x7a00], R6 ;  /* 0x007a00060a007988 */ /* 0x0101e80008000005 */
[----:B--2---:R-:W-:Y:S04]  /*13fd0*/  STS.U8 [R10+UR5+0x6a00], R7 ;  /* 0x006a00070a007988 */ /* 0x004fe80008000005 */
[----:B0-----:R-:W2:Y:S04]  /*13fe0*/  LDL.LU R6, [R1+0x74] ;  /* 0x0000740001067983 */ /* 0x001ea80000300800 */
[----:B-----5:R-:W-:Y:S04]  /*13ff0*/  STS.U8 [R10+UR5+0x5a00], R24 ;  /* 0x005a00180a007988 */ /* 0x020fe80008000005 */
[----:B------:R0:W-:Y:S04]  /*14000*/  STS.U8 [R8+UR5+0xc00], R0 ;  /* 0x000c000008007988 */ /* 0x0001e80008000005 */
[----:B------:R1:W-:Y:S04]  /*14010*/  STS.U8 [R8+UR5+0x1c00], R4 ;  /* 0x001c000408007988 */ /* 0x0003e80008000005 */
[----:B------:R4:W-:Y:S04]  /*14020*/  STS.U8 [R8+UR5+0x2c00], R5 ;  /* 0x002c000508007988 */ /* 0x0009e80008000005 */
[----:B0-----:R-:W5:Y:S04]  /*14030*/  LDL.LU R0, [R1+0x31a4] ;  /* 0x0031a40001007983 */ /* 0x001f680000300800 */
[----:B-1----:R-:W3:Y:S04]  /*14040*/  LDL.LU R4, [R1+0x31a0] ;  /* 0x0031a00001047983 */ /* 0x002ee80000300800 */
[----:B----4-:R-:W4:Y:S04]  /*14050*/  LDL.LU R5, [R1+0x319c] ;  /* 0x00319c0001057983 */ /* 0x010f280000300800 */
[----:B------:R0:W-:Y:S04]  /*14060*/  STS.U8 [R8+UR5+0x4c00], R23 ;  /* 0x004c001708007988 */ /* 0x0001e80008000005 */
[----:B0-----:R-:W5:Y:S04]  /*14070*/  LDL.LU R23, [R1+0x3198] ;  /* 0x0031980001177983 */ /* 0x001f680000300800 */
[----:B--2---:R0:W-:Y:S02]  /*14080*/  STS.U8 [R8+UR5+0x3c00], R6 ;  /* 0x003c000608007988 */ /* 0x0041e40008000005 */
[----:B0-----:R-:W-:-:S02]  /*14090*/  LOP3.LUT R6, R14, 0x70, RZ, 0x3c, !PT ;  /* 0x000000700e067812 */ /* 0x001fc400078e3cff */
[----:B---3--:R0:W-:Y:S04]  /*140a0*/  STS.U8 [R8+UR5+0x7c00], R4 ;  /* 0x007c000408007988 */ /* 0x0081e80008000005 */
[----:B----4-:R1:W-:Y:S04]  /*140b0*/  STS.U8 [R8+UR5+0x6c00], R5 ;  /* 0x006c000508007988 */ /* 0x0103e80008000005 */
[----:B0-----:R-:W2:Y:S04]  /*140c0*/  LDL R4, [R1+0x101c] ;  /* 0x00101c0001047983 */ /* 0x001ea80000100800 */
[----:B-1----:R-:W2:Y:S04]  /*140d0*/  LDL R5, [R1+0x102c] ;  /* 0x00102c0001057983 */ /* 0x002ea80000100800 */
[----:B-----5:R-:W-:Y:S04]  /*140e0*/  STS.U8 [R8+UR5+0x5c00], R23 ;  /* 0x005c001708007988 */ /* 0x020fe80008000005 */
[----:B------:R0:W-:Y:S04]  /*140f0*/  STS.U8 [R6+UR5+0xe00], R19 ;  /* 0x000e001306007988 */ /* 0x0001e80008000005 */
[----:B------:R1:W-:Y:S04]  /*14100*/  STS.U8 [R6+UR5+0x1e00], R18 ;  /* 0x001e001206007988 */ /* 0x0003e80008000005 */
[----:B------:R3:W-:Y:S04]  /*14110*/  STS.U8 [R6+UR5+0x2e00], R17 ;  /* 0x002e001106007988 */ /* 0x0007e80008000005 */
[----:B0-----:R-:W4:Y:S04]  /*14120*/  LDL.LU R19, [R1+0x3194] ;  /* 0x0031940001137983 */ /* 0x001f280000300800 */
[----:B-1----:R-:W5:Y:S04]  /*14130*/  LDL.LU R18, [R1+0x3190] ;  /* 0x0031900001127983 */ /* 0x002f680000300800 */
[----:B---3--:R-:W3:Y:S04]  /*14140*/  LDL.LU R17, [R1+0x318c] ;  /* 0x00318c0001117983 */ /* 0x008ee80000300800 */
[----:B------:R0:W-:Y:S04]  /*14150*/  STS.U8 [R6+UR5+0x3e00], R3 ;  /* 0x003e000306007988 */ /* 0x0001e80008000005 */
[----:B0-----:R-:W3:Y:S01]  /*14160*/  LDL.LU R3, [R1+0x3188] ;  /* 0x0031880001037983 */ /* 0x001ee20000300800 */
[----:B------:R-:W-:-:S02]  /*14170*/  PRMT R2, RZ, 0x7610, R2 ;  /* 0x00007610ff027816 */ /* 0x000fc40000000002 */
[----:B--2---:R-:W-:-:S04]  /*14180*/  @!P0 LOP3.LUT R5, R5, R4, RZ, 0x3c, !PT ;  /* 0x0000000405058212 */ /* 0x004fc800078e3cff */
[C---:B------:R-:W-:Y:S01]  /*14190*/  @!P0 LOP3.LUT R4, R5.reuse, R4, RZ, 0x3c, !PT ;  /* 0x0000000405048212 */ /* 0x040fe200078e3cff */
[----:B----4-:R-:W-:Y:S04]  /*141a0*/  STS.U8 [R6+UR5+0x7e00], R19 ;  /* 0x007e001306007988 */ /* 0x010fe80008000005 */
[----:B-----5:R-:W-:Y:S04]  /*141b0*/  STS.U8 [R6+UR5+0x6e00], R18 ;  /* 0x006e001206007988 */ /* 0x020fe80008000005 */
[----:B---3--:R-:W-:Y:S04]  /*141c0*/  STS.U8 [R6+UR5+0x5e00], R17 ;  /* 0x005e001106007988 */ /* 0x008fe80008000005 */
[----:B------:R-:W-:Y:S01]  /*141d0*/  STS.U8 [R6+UR5+0x4e00], R3 ;  /* 0x004e000306007988 */ /* 0x000fe20008000005 */
[----:B------:R-:W-:Y:S01]  /*141e0*/  @!P0 LOP3.LUT R5, R5, R4, RZ, 0x3c, !PT ;  /* 0x0000000405058212 */ /* 0x000fe200078e3cff */
[----:B------:R-:W-:Y:S06]  /*141f0*/  BAR.SYNC.DEFER_BLOCKING 0x0 ;  /* 0x0000000000007b1d */ /* 0x000fec0000010000 */
[----:B------:R-:W2:Y:S04]  /*14200*/  @!P0 LDG.E.U8 R2, desc[UR8][R4.64] ;  /* 0x0000000804028981 */ /* 0x000ea8000c1e1100 */
[----:B--2---:R0:W-:Y:S04]  /*14210*/  STL [R1+0x660], R2 ;  /* 0x0006600201007387 */ /* 0x0041e80000100800 */
[----:B0-----:R-:W2:Y:S04]  /*14220*/  LDL.LU R2, [R1+0x3184] ;  /* 0x0031840001027983 */ /* 0x001ea80000300800 */
[----:B------:R-:W3:Y:S04]  /*14230*/  LDL R4, [R1+0x1028] ;  /* 0x0010280001047983 */ /* 0x000ee80000100800 */
[----:B------:R-:W3:Y:S01]  /*14240*/  LDL R5, [R1+0x1044] ;  /* 0x0010440001057983 */ /* 0x000ee20000100800 */
[----:B------:R-:W-:-:S02]  /*14250*/  PRMT R0, RZ, 0x7610, R0 ;  /* 0x00007610ff007816 */ /* 0x000fc40000000000 */
[----:B---3--:R-:W-:-:S04]  /*14260*/  @!P0 LOP3.LUT R5, R5, R4, RZ, 0x3c, !PT ;  /* 0x0000000405058212 */ /* 0x008fc800078e3cff */
[----:B------:R-:W-:-:S04]  /*14270*/  @!P0 LOP3.LUT R4, R5, R4, RZ, 0x3c, !PT ;  /* 0x0000000405048212 */ /* 0x000fc800078e3cff */
[----:B------:R-:W-:-:S05]  /*14280*/  @!P0 LOP3.LUT R5, R5, R4, RZ, 0x3c, !PT ;  /* 0x0000000405058212 */ /* 0x000fca00078e3cff */
[----:B------:R-:W3:Y:S04]  /*14290*/  @!P0 LDG.E.U8 R0, desc[UR8][R4.64] ;  /* 0x0000000804008981 */ /* 0x000ee8000c1e1100 */
[----:B---3--:R0:W-:Y:S04]  /*142a0*/  STL [R1+0x65c], R0 ;  /* 0x00065c0001007387 */ /* 0x0081e80000100800 */
[----:B0-----:R-:W3:Y:S04]  /*142b0*/  LDL.LU R0, [R1+0x3180] ;  /* 0x0031800001007983 */ /* 0x001ee80000300800 */
[----:B------:R-:W4:Y:S04]  /*142c0*/  LDL R4, [R1+0xa5c] ;  /* 0x000a5c0001047983 */ /* 0x000f280000100800 */
[----:B------:R-:W4:Y:S01]  /*142d0*/  LDL R5, [R1+0xc60] ;  /* 0x000c600001057983 */ /* 0x000f220000100800 */
[----:B--2---:R-:W-:-:S02]  /*142e0*/  PRMT R2, RZ, 0x7610, R2 ;  /* 0x00007610ff027816 */ /* 0x004fc40000000002 */
[----:B----4-:R-:W-:-:S04]  /*142f0*/  @!P0 LOP3.LUT R5, R5, R4, RZ, 0x3c, !PT ;  /* 0x0000000405058212 */ /* 0x010fc800078e3cff */
[----:B------:R-:W-:-:S04]  /*14300*/  @!P0 LOP3.LUT R4, R5, R4, RZ, 0x3c, !PT ;  /* 0x0000000405048212 */ /* 0x000fc800078e3cff */
[----:B------:R-:W-:-:S05]  /*14310*/  @!P0 LOP3.LUT R5, R5, R4, RZ, 0x3c, !PT ;  /* 0x0000000405058212 */ /* 0x000fca00078e3cff */
[----:B------:R-:W2:Y:S04]  /*14320*/  @!P0 LDG.E.U8 R2, desc[UR8][R4.64] ;  /* 0x0000000804028981 */ /* 0x000ea8000c1e1100 */
[----:B--2---:R0:W-:Y:S04]  /*14330*/  STL [R1+0x658], R2 ;  /* 0x0006580201007387 */ /* 0x0041e80000100800 */
[----:B0-----:R-:W2:Y:S04]  /*14340*/  LDL.LU R2, [R1+0x317c] ;  /* 0x00317c0001027983 */ /* 0x001ea80000300800 */
[----:B------:R-:W4:Y:S04]  /*14350*/  LDL R4, [R1+0xc5c] ;  /* 0x000c5c0001047983 */ /* 0x000f280000100800 */
[----:B------:R-:W4:Y:S01]  /*14360*/  LDL R5, [R1+0xf18] ;  /* 0x000f180001057983 */ /* 0x000f220000100800 */
[----:B---3--:R-:W-:-:S02]  /*14370*/  PRMT R0, RZ, 0x7610, R0 ;  /* 0x00007610ff007816 */ /* 0x008fc40000000000 */
[----:B----4-:R-:W-:-:S04]  /*14380*/  @!P0 LOP3.LUT R5, R5, R4, RZ, 0x3c, !PT ;  /* 0x0000000405058212 */ /* 0x010fc800078e3cff */
        /* <DEDUP_REMOVED lines=745> */
[----:B------:R-:W-:-:S02]  /*17220*/  PRMT R13, RZ, 0x7610, R13 ;  /* 0x00007610ff0d7816 */ /* 0x000fc4000000000d */
[----:B----4-:R-:W-:-:S04]  /*17230*/  @!P0 LOP3.LUT R5, R5, R4, RZ, 0x3c, !PT ;  /* 0x0000000405058212 */ /* 0x010fc800078e3cff */
[----:B------:R-:W-:-:S04]  /*17240*/  @!P0 LOP3.LUT R4, R5, R4, RZ, 0x3c, !PT ;  /* 0x0000000405048212 */ /* 0x000fc800078e3cff */
[----:B------:R-:W-:-:S05]  /*17250*/  @!P0 LOP3.LUT R5, R5, R4, RZ, 0x3c, !PT ;  /* 0x0000000405058212 */ /* 0x000fca00078e3cff */
[----:B------:R0:W4:Y:S04]  /*17260*/  @!P0 LDG.E.U8 R13, desc[UR8][R4.64] ;  /* 0x00000008040d8981 */ /* 0x000128000c1e1100 */
[----:B------:R-:W0:Y:S04]  /*17270*/  LDL R4, [R1+0xc8c] ;  /* 0x000c8c0001047983 */ /* 0x000e280000100800 */
[----:B------:R-:W0:Y:S01]  /*17280*/  LDL R5, [R1+0xc90] ;  /* 0x000c900001057983 */ /* 0x000e220000100800 */
[----:B---3--:R-:W-:Y:S02]  /*17290*/  PRMT R0, RZ, 0x7610, R0 ;  /* 0x00007610ff007816 */ /* 0x008fe40000000000 */
[----:B0-----:R-:W-:-:S04]  /*172a0*/  @!P0 LOP3.LUT R5, R5, R4, RZ, 0x3c, !PT ;  /* 0x0000000405058212 */ /* 0x001fc800078e3cff */
[----:B------:R-:W-:-:S04]  /*172b0*/  @!P0 LOP3.LUT R4, R5, R4, RZ, 0x3c, !PT ;  /* 0x0000000405048212 */ /* 0x000fc800078e3cff */
[----:B------:R-:W-:-:S05]  /*172c0*/  @!P0 LOP3.LUT R5, R5, R4, RZ, 0x3c, !PT ;  /* 0x0000000405058212 */ /* 0x000fca00078e3cff */
[----:B------:R-:W3:Y:S04]  /*172d0*/  @!P0 LDG.E.U8 R0, desc[UR8][R4.64] ;  /* 0x0000000804008981 */ /* 0x000ee8000c1e1100 */
[----:B----4-:R0:W-:Y:S04]  /*172e0*/  STL [R1+0x114], R13 ;  /* 0x0001140d01007387 */ /* 0x0101e80000100800 */
[----:B0-----:R-:W4:Y:S04]  /*172f0*/  LDL R13, [R1+0xf38] ;  /* 0x000f3800010d7983 */ /* 0x001f280000100800 */
[----:B---3--:R0:W-:Y:S04]  /*17300*/  STL [R1+0x110], R0 ;  /* 0x0001100001007387 */ /* 0x0081e80000100800 */
[----:B0-----:R-:W3:Y:S04]  /*17310*/  LDL.LU R0, [R1+0x302c] ;  /* 0x00302c0001007983 */ /* 0x001ee80000300800 */
[----:B------:R-:W5:Y:S04]  /*17320*/  LDL R4, [R1+0xc84] ;  /* 0x000c840001047983 */ /* 0x000f680000100800 */
[----:B------:R-:W5:Y:S01]  /*17330*/  LDL R5, [R1+0xc88] ;  /* 0x000c880001057983 */ /* 0x000f620000100800 */
[----:B--2---:R-:W-:-:S02]  /*17340*/  PRMT R2, RZ, 0x7610, R2 ;  /* 0x00007610ff027816 */ /* 0x004fc40000000002 */
[----:B-----5:R-:W-:-:S04]  /*17350*/  @!P0 LOP3.LUT R5, R5, R4, RZ, 0x3c, !PT ;  /* 0x0000000405058212 */ /* 0x020fc800078e3cff */
[----:B------:R-:W-:-:S04]  /*17360*/  @!P0 LOP3.LUT R4, R5, R4, RZ, 0x3c, !PT ;  /* 0x0000000405048212 */ /* 0x000fc800078e3cff */
[----:B------:R-:W-:-:S05]  /*17370*/  @!P0 LOP3.LUT R5, R5, R4, RZ, 0x3c, !PT ;  /* 0x0000000405058212 */ /* 0x000fca00078e3cff */
[----:B------:R-:W2:Y:S04]  /*17380*/  @!P0 LDG.E.U8 R2, desc[UR8][R4.64] ;  /* 0x0000000804028981 */ /* 0x000ea8000c1e1100 */
[----:B--2---:R0:W-:Y:S04]  /*17390*/  STL [R1+0xdc], R2 ;  /* 0x0000dc0201007387 */ /* 0x0041e80000100800 */
[----:B0-----:R-:W2:Y:S04]  /*173a0*/  LDL.LU R2, [R1+0x3028] ;  /* 0x0030280001027983 */ /* 0x001ea80000300800 */
[----:B------:R-:W5:Y:S04]  /*173b0*/  LDL R4, [R1+0xc80] ;  /* 0x000c800001047983 */ /* 0x000f680000100800 */
[----:B------:R-:W5:Y:S01]  /*173c0*/  LDL R5, [R1+0xf20] ;  /* 0x000f200001057983 */ /* 0x000f620000100800 */
[----:B---3--:R-:W-:-:S02]  /*173d0*/  PRMT R0, RZ, 0x7610, R0 ;  /* 0x00007610ff007816 */ /* 0x008fc40000000000 */
[----:B-----5:R-:W-:-:S04]  /*173e0*/  @!P0 LOP3.LUT R5, R5, R4, RZ, 0x3c, !PT ;  /* 0x0000000405058212 */ /* 0x020fc800078e3cff */
[----:B------:R-:W-:-:S04]  /*173f0*/  @!P0 LOP3.LUT R4, R5, R4, RZ, 0x3c, !PT ;  /* 0x0000000405048212 */ /* 0x000fc800078e3cff */
[----:B------:R-:W-:-:S05]  /*17400*/  @!P0 LOP3.LUT R5, R5, R4, RZ, 0x3c, !PT ;  /* 0x0000000405058212 */ /* 0x000fca00078e3cff */
[----:B------:R-:W3:Y:S04]  /*17410*/  @!P0 LDG.E.U8 R0, desc[UR8][R4.64] ;  /* 0x0000000804008981 */ /* 0x000ee8000c1e1100 */
[----:B---3--:R0:W-:Y:S04]  /*17420*/  STL [R1+0xd8], R0 ;  /* 0x0000d80001007387 */ /* 0x0081e80000100800 */
[----:B0-----:R-:W3:Y:S04]  /*17430*/  LDL.LU R0, [R1+0x3024] ;  /* 0x0030240001007983 */ /* 0x001ee80000300800 */
[----:B------:R-:W5:Y:S04]  /*17440*/  LDL R4, [R1+0xc7c] ;  /* 0x000c7c0001047983 */ /* 0x000f680000100800 */
[----:B------:R-:W5:Y:S01]  /*17450*/  LDL R5, [R1+0xf28] ;  /* 0x000f280001057983 */ /* 0x000f620000100800 */
[----:B------:R-:W-:-:S02]  /*17460*/  PRMT R14, RZ, 0x7610, R14 ;  /* 0x00007610ff0e7816 */ /* 0x000fc4000000000e */
[----:B-----5:R-:W-:-:S04]  /*17470*/  @!P0 LOP3.LUT R5, R5, R4, RZ, 0x3c, !PT ;  /* 0x0000000405058212 */ /* 0x020fc800078e3cff */
[----:B------:R-:W-:-:S04]  /*17480*/  @!P0 LOP3.LUT R4, R5, R4, RZ, 0x3c, !PT ;  /* 0x0000000405048212 */ /* 0x000fc800078e3cff */
[----:B------:R-:W-:-:S05]  /*17490*/  @!P0 LOP3.LUT R5, R5, R4, RZ, 0x3c, !PT ;  /* 0x0000000405058212 */ /* 0x000fca00078e3cff */
[----:B------:R0:W5:Y:S04]  /*174a0*/  @!P0 LDG.E.U8 R14, desc[UR8][R4.64] ;  /* 0x00000008040e8981 */ /* 0x000168000c1e1100 */
[----:B------:R-:W0:Y:S04]  /*174b0*/  LDL R4, [R1+0xc78] ;  /* 0x000c780001047983 */ /* 0x000e280000100800 */
[----:B------:R-:W0:Y:S01]  /*174c0*/  LDL R5, [R1+0xf30] ;  /* 0x000f300001057983 */ /* 0x000e220000100800 */
[----:B---3--:R-:W-:Y:S02]  /*174d0*/  PRMT R0, RZ, 0x7610, R0 ;  /* 0x00007610ff007816 */ /* 0x008fe40000000000 */
[----:B0-----:R-:W-:-:S04]  /*174e0*/  @!P0 LOP3.LUT R5, R5, R4, RZ, 0x3c, !PT ;  /* 0x0000000405058212 */ /* 0x001fc800078e3cff */
[----:B------:R-:W-:-:S04]  /*174f0*/  @!P0 LOP3.LUT R4, R5, R4, RZ, 0x3c, !PT ;  /* 0x0000000405048212 */ /* 0x000fc800078e3cff */
[----:B------:R-:W-:-:S05]  /*17500*/  @!P0 LOP3.LUT R5, R5, R4, RZ, 0x3c, !PT ;  /* 0x0000000405058212 */ /* 0x000fca00078e3cff */
[----:B------:R-:W3:Y:S04]  /*17510*/  @!P0 LDG.E.U8 R0, desc[UR8][R4.64] ;  /* 0x0000000804008981 */ /* 0x000ee8000c1e1100 */
[----:B-----5:R0:W-:Y:S04]  /*17520*/  STL [R1+0xd4], R14 ;  /* 0x0000d40e01007387 */ /* 0x0201e80000100800 */
[----:B0-----:R-:W5:Y:S04]  /*17530*/  LDL R14, [R1+0xf58] ;  /* 0x000f5800010e7983 */ /* 0x001f680000100800 */
[----:B---3--:R0:W-:Y:S04]  /*17540*/  STL [R1+0xd0], R0 ;  /* 0x0000d00001007387 */ /* 0x0081e80000100800 */
[----:B0-----:R-:W3:Y:S04]  /*17550*/  LDL.LU R0, [R1+0x3020] ;  /* 0x0030200001007983 */ /* 0x001ee80000300800 */
[----:B------:R-:W3:Y:S01]  /*17560*/  LDL R5, [R1+0xc74] ;  /* 0x000c740001057983 */ /* 0x000ee20000100800 */
[----:B--2---:R-:W-:Y:S01]  /*17570*/  PRMT R2, RZ, 0x7610, R2 ;  /* 0x00007610ff027816 */ /* 0x004fe20000000002 */
[----:B----4-:R-:W-:-:S02]  /*17580*/  @!P0 IMAD.MOV.U32 R4, RZ, RZ, R13 ;  /* 0x000000ffff048224 */ /* 0x010fc400078e000d */
[----:B------:R-:W2:Y:S04]  /*17590*/  LDL R13, [R1+0xf60] ;  /* 0x000f6000010d7983 */ /* 0x000ea80000100800 */
[----:B---3--:R-:W3:Y:S04]  /*175a0*/  @!P0 LDG.E.U8 R2, desc[UR8][R4.64] ;  /* 0x0000000804028981 */ /* 0x008ee8000c1e1100 */
        /* <DEDUP_REMOVED lines=8> */
[----:B------:R-:W4:Y:S04]  /*17630*/  @!P0 LDG.E.U8 R0, desc[UR8][R4.64] ;  /* 0x0000000804008981 */ /* 0x000f28000c1e1100 */
[----:B----4-:R0:W-:Y:S04]  /*17640*/  STL [R1+0xa8], R0 ;  /* 0x0000a80001007387 */ /* 0x0101e80000100800 */
[----:B0-----:R-:W4:Y:S04]  /*17650*/  LDL.LU R0, [R1+0x3018] ;  /* 0x0030180001007983 */ /* 0x001f280000300800 */
[----:B------:R-:W2:Y:S04]  /*17660*/  LDL R4, [R1+0xc6c] ;  /* 0x000c6c0001047983 */ /* 0x000ea80000100800 */
[----:B------:R-:W2:Y:S01]  /*17670*/  LDL R5, [R1+0xf48] ;  /* 0x000f480001057983 */ /* 0x000ea20000100800 */
[----:B---3--:R-:W-:-:S02]  /*17680*/  PRMT R2, RZ, 0x7610, R2 ;  /* 0x00007610ff027816 */ /* 0x008fc40000000002 */
[----:B--2---:R-:W-:-:S04]  /*17690*/  @!P0 LOP3.LUT R5, R5, R4, RZ, 0x3c, !PT ;  /* 0x0000000405058212 */ /* 0x004fc800078e3cff */
[----:B------:R-:W-:-:S04]  /*176a0*/  @!P0 LOP3.LUT R4, R5, R4, RZ, 0x3c, !PT ;  /* 0x0000000405048212 */ /* 0x000fc800078e3cff */
[----:B------:R-:W-:-:S05]  /*176b0*/  @!P0 LOP3.LUT R5, R5, R4, RZ, 0x3c, !PT ;  /* 0x0000000405058212 */ /* 0x000fca00078e3cff */
[----:B------:R-:W2:Y:S04]  /*176c0*/  @!P0 LDG.E.U8 R2, desc[UR8][R4.64] ;  /* 0x0000000804028981 */ /* 0x000ea8000c1e1100 */
[----:B--2---:R0:W-:Y:S04]  /*176d0*/  STL [R1+0xa4], R2 ;  /* 0x0000a40201007387 */ /* 0x0041e80000100800 */
[----:B0-----:R-:W2:Y:S04]  /*176e0*/  LDL.LU R2, [R1+0x3014] ;  /* 0x0030140001027983 */ /* 0x001ea80000300800 */
[----:B------:R-:W3:Y:S04]  /*176f0*/  LDL R4, [R1+0xc68] ;  /* 0x000c680001047983 */ /* 0x000ee80000100800 */
[----:B------:R-:W3:Y:S01]  /*17700*/  LDL R5, [R1+0xf50] ;  /* 0x000f500001057983 */ /* 0x000ee20000100800 */
[----:B----4-:R-:W-:-:S02]  /*17710*/  PRMT R0, RZ, 0x7610, R0 ;  /* 0x00007610ff007816 */ /* 0x010fc40000000000 */
[----:B---3--:R-:W-:-:S04]  /*17720*/  @!P0 LOP3.LUT R5, R5, R4, RZ, 0x3c, !PT ;  /* 0x0000000405058212 */ /* 0x008fc800078e3cff */
[----:B------:R-:W-:-:S04]  /*17730*/  @!P0 LOP3.LUT R4, R5, R4, RZ, 0x3c, !PT ;  /* 0x0000000405048212 */ /* 0x000fc800078e3cff */
[----:B------:R-:W-:-:S05]  /*17740*/  @!P0 LOP3.LUT R5, R5, R4, RZ, 0x3c, !PT ;  /* 0x0000000405058212 */ /* 0x000fca00078e3cff */
[----:B------:R-:W3:Y:S01]  /*17750*/  @!P0 LDG.E.U8 R0, desc[UR8][R4.64] ;  /* 0x0000000804008981 */ /* 0x000ee2000c1e1100 */
[----:B------:R-:W-:-:S03]  /*17760*/  PRMT R10, RZ, 0x7610, R10 ;  /* 0x00007610ff0a7816 */ /* 0x000fc6000000000a */
[----:B---3--:R0:W-:Y:S04]  /*17770*/  STL [R1+0xa0], R0 ;  /* 0x0000a00001007387 */ /* 0x0081e80000100800 */
[----:B0-----:R-:W3:Y:S04]  /*17780*/  LDL.LU R0, [R1+0x3010] ;  /* 0x0030100001007983 */ /* 0x001ee80000300800 */
[----:B------:R-:W4:Y:S01]  /*17790*/  LDL R5, [R1+0xf1c] ;  /* 0x000f1c0001057983 */ /* 0x000f220000100800 */
[----:B-----5:R-:W-:Y:S01]  /*177a0*/  @!P0 IMAD.MOV.U32 R4, RZ, RZ, R14 ;  /* 0x000000ffff048224 */ /* 0x020fe200078e000e */
[----:B------:R-:W-:-:S02]  /*177b0*/  PRMT R9, RZ, 0x7610, R9 ;  /* 0x00007610ff097816 */ /* 0x000fc40000000009 */
[----:B------:R-:W5:Y:S04]  /*177c0*/  LDL R14, [R1+0xf44] ;  /* 0x000f4400010e7983 */ /* 0x000f680000100800 */
[----:B----4-:R0:W4:Y:S04]  /*177d0*/  @!P0 LDG.E.U8 R10, desc[UR8][R4.64] ;  /* 0x00000008040a8981 */ /* 0x010128000c1e1100 */
[----:B------:R-:W2:Y:S01]  /*177e0*/  LDL R5, [R1+0xf24] ;  /* 0x000f240001057983 */ /* 0x000ea20000100800 */
[----:B0-----:R-:W-:-:S03]  /*177f0*/  @!P0 IMAD.MOV.U32 R4, RZ, RZ, R13 ;  /* 0x000000ffff048224 */ /* 0x001fc600078e000d */
[----:B----4-:R0:W-:Y:S01]  /*17800*/  STL [R1+0x7c], R10 ;  /* 0x00007c0a01007387 */ /* 0x0101e20000100800 */
[----:B---3--:R-:W-:-:S03]  /*17810*/  PRMT R0, RZ, 0x7610, R0 ;  /* 0x00007610ff007816 */ /* 0x008fc60000000000 */
[----:B------:R-:W3:Y:S04]  /*17820*/  LDL R13, [R1+0xf4c] ;  /* 0x000f4c00010d7983 */ /* 0x000ee80000100800 */
[----:B--2---:R1:W2:Y:S04]  /*17830*/  @!P0 LDG.E.U8 R9, desc[UR8][R4.64] ;  /* 0x0000000804098981 */ /* 0x0042a8000c1e1100 */
[----:B0-----:R-:W4:Y:S04]  /*17840*/  LDL R10, [R1+0xf80] ;  /* 0x000f8000010a7983 */ /* 0x001f280000100800 */
[----:B------:R-:W1:Y:S04]  /*17850*/  LDL R4, [R1+0xf2c] ;  /* 0x000f2c0001047983 */ /* 0x000e680000100800 */
[----:B------:R-:W1:Y:S02]  /*17860*/  LDL R5, [R1+0xf68] ;  /* 0x000f680001057983 */ /* 0x000e640000100800 */
[----:B-1----:R-:W-:-:S04]  /*17870*/  @!P0 LOP3.LUT R5, R5, R4, RZ, 0x3c, !PT ;  /* 0x0000000405058212 */ /* 0x002fc800078e3cff */
[----:B------:R-:W-:-:S04]  /*17880*/  @!P0 LOP3.LUT R4, R5, R4, RZ, 0x3c, !PT ;  /* 0x0000000405048212 */ /* 0x000fc800078e3cff */
[----:B------:R-:W-:-:S05]  /*17890*/  @!P0 LOP3.LUT R5, R5, R4, RZ, 0x3c, !PT ;  /* 0x0000000405058212 */ /* 0x000fca00078e3cff */
[----:B------:R-:W3:Y:S04]  /*178a0*/  @!P0 LDG.E.U8 R0, desc[UR8][R4.64] ;  /* 0x0000000804008981 */ /* 0x000ee8000c1e1100 */
[----:B--2---:R0:W-:Y:S04]  /*178b0*/  STL [R1+0x78], R9 ;  /* 0x0000780901007387 */ /* 0x0041e80000100800 */
[----:B0-----:R-:W2:Y:S04]  /*178c0*/  LDL R9, [R1+0xf88] ;  /* 0x000f880001097983 */ /* 0x001ea80000100800 */
[----:B---3--:R0:W-:Y:S04]  /*178d0*/  STL [R1+0x74], R0 ;  /* 0x0000740001007387 */ /* 0x0081e80000100800 */
[----:B0-----:R-:W3:Y:S04]  /*178e0*/  LDL.LU R0, [R1+0x300c] ;  /* 0x00300c0001007983 */ /* 0x001ee80000300800 */
[----:B------:R-:W2:Y:S04]  /*178f0*/  LDL R4, [R1+0xf34] ;  /* 0x000f340001047983 */ /* 0x000ea80000100800 */
[----:B------:R-:W2:Y:S01]  /*17900*/  LDL R5, [R1+0xf70] ;  /* 0x000f700001057983 */ /* 0x000ea20000100800 */
[----:B------:R-:W-:-:S02]  /*17910*/  PRMT R7, RZ, 0x7610, R7 ;  /* 0x00007610ff077816 */ /* 0x000fc40000000007 */
[----:B--2---:R-:W-:-:S04]  /*17920*/  @!P0 LOP3.LUT R5, R5, R4, RZ, 0x3c, !PT ;  /* 0x0000000405058212 */ /* 0x004fc800078e3cff */
[----:B------:R-:W-:-:S04]  /*17930*/  @!P0 LOP3.LUT R4, R5, R4, RZ, 0x3c, !PT ;  /* 0x0000000405048212 */ /* 0x000fc800078e3cff */
[----:B------:R-:W-:-:S05]  /*17940*/  @!P0 LOP3.LUT R5, R5, R4, RZ, 0x3c, !PT ;  /* 0x0000000405058212 */ /* 0x000fca00078e3cff */
[----:B------:R0:W2:Y:S04]  /*17950*/  @!P0 LDG.E.U8 R7, desc[UR8][R4.64] ;  /* 0x0000000804078981 */ /* 0x0000a8000c1e1100 */
[----:B------:R-:W0:Y:S04]  /*17960*/  LDL R4, [R1+0xf3c] ;  /* 0x000f3c0001047983 */ /* 0x000e280000100800 */
[----:B------:R-:W0:Y:S01]  /*17970*/  LDL R5, [R1+0xf78] ;  /* 0x000f780001057983 */ /* 0x000e220000100800 */
[----:B------:R-:W-:Y:S02]  /*17980*/  PRMT R22, RZ, 0x7610, R22 ;  /* 0x00007610ff167816 */ /* 0x000fe40000000016 */
[----:B------:R-:W-:-:S02]  /*17990*/  PRMT R2, RZ, 0x7610, R2 ;  /* 0x00007610ff027816 */ /* 0x000fc40000000002 */
[----:B0-----:R-:W-:-:S04]  /*179a0*/  @!P0 LOP3.LUT R5, R5, R4, RZ, 0x3c, !PT ;  /* 0x0000000405058212 */ /* 0x001fc800078e3cff */
[----:B------:R-:W-:-:S04]  /*179b0*/  @!P0 LOP3.LUT R4, R5, R4, RZ, 0x3c, !PT ;  /* 0x0000000405048212 */ /* 0x000fc800078e3cff */
[----:B------:R-:W-:-:S05]  /*179c0*/  @!P0 LOP3.LUT R5, R5, R4, RZ, 0x3c, !PT ;  /* 0x0000000405058212 */ /* 0x000fca00078e3cff */
[----:B------:R4:W3:Y:S02]  /*179d0*/  @!P0 LDG.E.U8 R22, desc[UR8][R4.64] ;  /* 0x0000000804168981 */ /* 0x0008e4000c1e1100 */
[----:B----4-:R-:W-:Y:S02]  /*179e0*/  @!P0 IMAD.MOV.U32 R4, RZ, RZ, R10 ;  /* 0x000000ffff048224 */ /* 0x010fe400078e000a */
[----:B-----5:R-:W-:-:S05]  /*179f0*/  @!P0 IMAD.MOV.U32 R5, RZ, RZ, R14 ;  /* 0x000000ffff058224 */ /* 0x020fca00078e000e */
[----:B------:R0:W4:Y:S01]  /*17a00*/  @!P0 LDG.E.U8 R2, desc[UR8][R4.64] ;  /* 0x0000000804028981 */ /* 0x000122000c1e1100 */
[----:B------:R-:W-:-:S03]  /*17a10*/  PRMT R8, RZ, 0x7610, R8 ;  /* 0x00007610ff087816 */ /* 0x000fc60000000008 */
[----:B--2---:R1:W-:Y:S01]  /*17a20*/  STL [R1+0x70], R7 ;  /* 0x0000700701007387 */ /* 0x0043e20000100800 */
[----:B0-----:R-:W-:Y:S02]  /*17a30*/  @!P0 IMAD.MOV.U32 R4, RZ, RZ, R9 ;  /* 0x000000ffff048224 */ /* 0x001fe400078e0009 */
[----:B------:R-:W-:Y:S01]  /*17a40*/  @!P0 IMAD.MOV.U32 R5, RZ, RZ, R13 ;  /* 0x000000ffff058224 */ /* 0x000fe200078e000d */
[----:B-1----:R-:W2:Y:S04]  /*17a50*/  LDL R7, [R1+0xf90] ;  /* 0x000f900001077983 */ /* 0x002ea80000100800 */
[----:B------:R2:W5:Y:S04]  /*17a60*/  @!P0 LDG.E.U8 R8, desc[UR8][R4.64] ;  /* 0x0000000804088981 */ /* 0x000568000c1e1100 */
[----:B---3--:R0:W-:Y:S04]  /*17a70*/  STL [R1+0x1c], R22 ;  /* 0x00001c1601007387 */ /* 0x0081e80000100800 */
[----:B------:R-:W3:Y:S04]  /*17a80*/  LDL R10, [R1+0xf64] ;  /* 0x000f6400010a7983 */ /* 0x000ee80000100800 */
[----:B0-----:R-:W3:Y:S04]  /*17a90*/  LDL R22, [R1+0xf98] ;  /* 0x000f980001167983 */ /* 0x001ee80000100800 */
[----:B----4-:R0:W-:Y:S04]  /*17aa0*/  STL [R1+0x18], R2 ;  /* 0x0000180201007387 */ /* 0x0101e80000100800 */
[----:B------:R-:W4:Y:S01]  /*17ab0*/  LDL R5, [R1+0xf54] ;  /* 0x000f540001057983 */ /* 0x000f220000100800 */
[----:B------:R-:W-:-:S03]  /*17ac0*/  PRMT R6, RZ, 0x7610, R6 ;  /* 0x00007610ff067816 */ /* 0x000fc60000000006 */
[----:B------:R-:W3:Y:S04]  /*17ad0*/  LDL R14, [R1+0xf6c] ;  /* 0x000f6c00010e7983 */ /* 0x000ee80000100800 */
[----:B0-----:R-:W3:Y:S01]  /*17ae0*/  LDL R2, [R1+0xfa0] ;  /* 0x000fa00001027983 */ /* 0x001ee20000100800 */
[----:B--2---:R-:W-:-:S03]  /*17af0*/  @!P0 IMAD.MOV.U32 R4, RZ, RZ, R7 ;  /* 0x000000ffff048224 */ /* 0x004fc600078e0007 */
[----:B------:R-:W2:Y:S04]  /*17b00*/  LDL R13, [R1+0xfa8] ;  /* 0x000fa800010d7983 */ /* 0x000ea80000100800 */
[----:B------:R-:W2:Y:S04]  /*17b10*/  LDL R9, [R1+0xf74] ;  /* 0x000f740001097983 */ /* 0x000ea80000100800 */
[----:B----4-:R3:W4:Y:S04]  /*17b20*/  @!P0 LDG.E.U8 R6, desc[UR8][R4.64] ;  /* 0x0000000804068981 */ /* 0x010728000c1e1100 */
[----:B-----5:R0:W-:Y:S04]  /*17b30*/  STL [R1+0x14], R8 ;  /* 0x0000140801007387 */ /* 0x0201e80000100800 */
[----:B------:R-:W5:Y:S04]  /*17b40*/  LDL R7, [R1+0xf7c] ;  /* 0x000f7c0001077983 */ /* 0x000f680000100800 */
[----:B------:R-:W2:Y:S04]  /*17b50*/  LDL R5, [R1+0xf5c] ;  /* 0x000f5c0001057983 */ /* 0x000ea80000100800 */
[----:B0-----:R-:W5:Y:S01]  /*17b60*/  LDL R8, [R1+0xfb0] ;  /* 0x000fb00001087983 */ /* 0x001f620000100800 */
[----:B------:R-:W-:Y:S01]  /*17b70*/  PRMT R21, RZ, 0x7610, R21 ;  /* 0x00007610ff157816 */ /* 0x000fe20000000015 */
[----:B---3--:R-:W-:-:S02]  /*17b80*/  @!P0 IMAD.MOV.U32 R4, RZ, RZ, R22 ;  /* 0x000000ffff048224 */ /* 0x008fc400078e0016 */
[----:B----4-:R0:W-:Y:S04]  /*17b90*/  STL [R1+0x10], R6 ;  /* 0x0000100601007387 */ /* 0x0101e80000100800 */
[----:B0-----:R-:W3:Y:S01]  /*17ba0*/  LDL R6, [R1+0xfb8] ;  /* 0x000fb80001067983 */ /* 0x001ee20000100800 */
[----:B------:R-:W-:-:S03]  /*17bb0*/  PRMT R15, RZ, 0x7610, R15 ;  /* 0x00007610ff0f7816 */ /* 0x000fc6000000000f */
[----:B--2---:R0:W2:Y:S01]  /*17bc0*/  @!P0 LDG.E.U8 R21, desc[UR8][R4.64] ;  /* 0x0000000804158981 */ /* 0x0040a2000c1e1100 */
[----:B------:R-:W-:Y:S01]  /*17bd0*/  PRMT R12, RZ, 0x7610, R12 ;  /* 0x00007610ff0c7816 */ /* 0x000fe2000000000c */
[----:B0-----:R-:W-:Y:S02]  /*17be0*/  @!P0 IMAD.MOV.U32 R4, RZ, RZ, R2 ;  /* 0x000000ffff048224 */ /* 0x001fe400078e0002 */
[----:B------:R-:W-:Y:S01]  /*17bf0*/  @!P0 IMAD.MOV.U32 R5, RZ, RZ, R10 ;  /* 0x000000ffff058224 */ /* 0x000fe200078e000a */
[----:B------:R-:W-:Y:S01]  /*17c00*/  PRMT R11, RZ, 0x7610, R11 ;  /* 0x00007610ff0b7816 */ /* 0x000fe2000000000b */
[----:B------:R-:W4:Y:S04]  /*17c10*/  LDL R10, [R1+0xf84] ;  /* 0x000f8400010a7983 */ /* 0x000f280000100800 */
[----:B------:R0:W2:Y:S01]  /*17c20*/  @!P0 LDG.E.U8 R15, desc[UR8][R4.64] ;  /* 0x00000008040f8981 */ /* 0x0000a2000c1e1100 */
[----:B------:R-:W-:-:S03]  /*17c30*/  PRMT R29, RZ, 0x7610, R29 ;  /* 0x00007610ff1d7816 */ /* 0x000fc6000000001d */
[----:B------:R-:W2:Y:S01]  /*17c40*/  LDL R2, [R1+0xfc0] ;  /* 0x000fc00001027983 */ /* 0x000ea20000100800 */
[----:B0-----:R-:W-:Y:S02]  /*17c50*/  @!P0 IMAD.MOV.U32 R4, RZ, RZ, R13 ;  /* 0x000000ffff048224 */ /* 0x001fe400078e000d */
[----:B------:R-:W-:-:S05]  /*17c60*/  @!P0 IMAD.MOV.U32 R5, RZ, RZ, R14 ;  /* 0x000000ffff058224 */ /* 0x000fca00078e000e */
[----:B------:R5:W2:Y:S02]  /*17c70*/  @!P0 LDG.E.U8 R12, desc[UR8][R4.64] ;  /* 0x00000008040c8981 */ /* 0x000aa4000c1e1100 */
[----:B-----5:R-:W-:Y:S02]  /*17c80*/  @!P0 IMAD.MOV.U32 R4, RZ, RZ, R8 ;  /* 0x000000ffff048224 */ /* 0x020fe400078e0008 */
[----:B------:R-:W-:Y:S01]  /*17c90*/  @!P0 IMAD.MOV.U32 R5, RZ, RZ, R9 ;  /* 0x000000ffff058224 */ /* 0x000fe200078e0009 */
[----:B------:R-:W5:Y:S04]  /*17ca0*/  LDL R8, [R1+0xfc8] ;  /* 0x000fc80001087983 */ /* 0x000f680000100800 */
[----:B------:R0:W5:Y:S04]  /*17cb0*/  @!P0 LDG.E.U8 R11, desc[UR8][R4.64] ;  /* 0x00000008040b8981 */ /* 0x000168000c1e1100 */
[----:B------:R-:W5:Y:S01]  /*17cc0*/  LDL R9, [R1+0xf8c] ;  /* 0x000f8c0001097983 */ /* 0x000f620000100800 */
[----:B0-----:R-:W-:Y:S01]  /*17cd0*/  @!P0 IMAD.MOV.U32 R5, RZ, RZ, R7 ;  /* 0x000000ffff058224 */ /* 0x001fe200078e0007 */
[----:B------:R-:W-:-:S02]  /*17ce0*/  PRMT R28, RZ, 0x7610, R28 ;  /* 0x00007610ff1c7816 */ /* 0x000fc4000000001c */
[----:B------:R-:W5:Y:S01]  /*17cf0*/  LDL R7, [R1+0xf94] ;  /* 0x000f940001077983 */ /* 0x000f620000100800 */
[----:B---3--:R-:W-:-:S03]  /*17d00*/  @!P0 IMAD.MOV.U32 R4, RZ, RZ, R6 ;  /* 0x000000ffff048224 */ /* 0x008fc600078e0006 */
[----:B------:R-:W3:Y:S04]  /*17d10*/  LDL R6, [R1+0xfd0] ;  /* 0x000fd00001067983 */ /* 0x000ee80000100800 */
[----:B------:R4:W3:Y:S01]  /*17d20*/  @!P0 LDG.E.U8 R29, desc[UR8][R4.64] ;  /* 0x00000008041d8981 */ /* 0x0008e2000c1e1100 */
[----:B------:R-:W-:Y:S01]  /*17d30*/  PRMT R27, RZ, 0x7610, R27 ;  /* 0x00007610ff1b7816 */ /* 0x000fe2000000001b */
[----:B----4-:R-:W-:Y:S02]  /*17d40*/  @!P0 IMAD.MOV.U32 R5, RZ, RZ, R10 ;  /* 0x000000ffff058224 */ /* 0x010fe400078e000a */
[----:B--2---:R-:W-:-:S05]  /*17d50*/  @!P0 IMAD.MOV.U32 R4, RZ, RZ, R2 ;  /* 0x000000ffff048224 */ /* 0x004fca00078e0002 */
[----:B------:R5:W2:Y:S02]  /*17d60*/  @!P0 LDG.E.U8 R28, desc[UR8][R4.64] ;  /* 0x00000008041c8981 */ /* 0x000aa4000c1e1100 */
[----:B-----5:R-:W-:Y:S02]  /*17d70*/  @!P0 IMAD.MOV.U32 R4, RZ, RZ, R8 ;  /* 0x000000ffff048224 */ /* 0x020fe400078e0008 */
[----:B------:R-:W-:-:S05]  /*17d80*/  @!P0 IMAD.MOV.U32 R5, RZ, RZ, R9 ;  /* 0x000000ffff058224 */ /* 0x000fca00078e0009 */
[----:B------:R0:W4:Y:S04]  /*17d90*/  @!P0 LDG.E.U8 R27, desc[UR8][R4.64] ;  /* 0x00000008041b8981 */ /* 0x000128000c1e1100 */
[----:B---3--:R-:W-:Y:S04]  /*17da0*/  STL [R1+0x2f48], R29 ;  /* 0x002f481d01007387 */ /* 0x008fe80000100800 */
[----:B------:R1:W-:Y:S04]  /*17db0*/  STL [R1+0x4], R12 ;  /* 0x0000040c01007387 */ /* 0x0003e80000100800 */
[----:B-1----:R-:W3:Y:S04]  /*17dc0*/  LDL R12, [R1+0xf9c] ;  /* 0x000f9c00010c7983 */ /* 0x002ee80000100800 */
[----:B------:R1:W-:Y:S04]  /*17dd0*/  STL [R1], R11 ;  /* 0x0000000b01007387 */ /* 0x0003e80000100800 */
[----:B------:R-:W5:Y:S04]  /*17de0*/  LDL R10, [R1+0xfa4] ;  /* 0x000fa400010a7983 */ /* 0x000f680000100800 */
[----:B------:R-:W5:Y:S04]  /*17df0*/  LDL R2, [R1+0xfe0] ;  /* 0x000fe00001027983 */ /* 0x000f680000100800 */
[----:B-1----:R-:W5:Y:S01]  /*17e00*/  LDL R11, [R1+0xfd8] ;  /* 0x000fd800010b7983 */ /* 0x002f620000100800 */
[----:B------:R-:W-:Y:S01]  /*17e10*/  PRMT R26, RZ, 0x7610, R26 ;  /* 0x00007610ff1a7816 */ /* 0x000fe2000000001a */
[----:B0-----:R-:W-:-:S02]  /*17e20*/  @!P0 IMAD.MOV.U32 R4, RZ, RZ, R6 ;  /* 0x000000ffff048224 */ /* 0x001fc400078e0006 */
[----:B--2---:R-:W-:Y:S01]  /*17e30*/  STL [R1+0x2f80], R28 ;  /* 0x002f801c01007387 */ /* 0x004fe20000100800 */
[----:B------:R-:W-:-:S03]  /*17e40*/  @!P0 IMAD.MOV.U32 R5, RZ, RZ, R7 ;  /* 0x000000ffff058224 */ /* 0x000fc600078e0007 */
[----:B------:R-:W-:Y:S04]  /*17e50*/  STL [R1+0xc], R21 ;  /* 0x00000c1501007387 */ /* 0x000fe80000100800 */
[----:B------:R-:W2:Y:S04]  /*17e60*/  LDL R9, [R1+0xfac] ;  /* 0x000fac0001097983 */ /* 0x000ea80000100800 */
[----:B------:R-:W2:Y:S01]  /*17e70*/  LDL R8, [R1+0xfe8] ;  /* 0x000fe80001087983 */ /* 0x000ea20000100800 */
[----:B------:R-:W-:-:S03]  /*17e80*/  PRMT R25, RZ, 0x7610, R25 ;  /* 0x00007610ff197816 */ /* 0x000fc60000000019 */
[----:B------:R3:W2:Y:S04]  /*17e90*/  @!P0 LDG.E.U8 R26, desc[UR8][R4.64] ;  /* 0x00000008041a8981 */ /* 0x0006a8000c1e1100 */
[----:B----4-:R-:W-:Y:S04]  /*17ea0*/  STL [R1+0x2f4c], R27 ;  /* 0x002f4c1b01007387 */ /* 0x010fe80000100800 */
[----:B------:R0:W-:Y:S04]  /*17eb0*/  STL [R1+0x8], R15 ;  /* 0x0000080f01007387 */ /* 0x0001e80000100800 */
[----:B------:R-:W4:Y:S04]  /*17ec0*/  LDL R7, [R1+0xfb4] ;  /* 0x000fb40001077983 */ /* 0x000f280000100800 */
[----:B------:R-:W4:Y:S01]  /*17ed0*/  LDL R6, [R1+0xff0] ;  /* 0x000ff00001067983 */ /* 0x000f220000100800 */
[----:B---3--:R-:W-:-:S02]  /*17ee0*/  @!P0 IMAD.MOV.U32 R5, RZ, RZ, R12 ;  /* 0x000000ffff058224 */ /* 0x008fc400078e000c */
[----:B-----5:R-:W-:-:S05]  /*17ef0*/  @!P0 IMAD.MOV.U32 R4, RZ, RZ, R11 ;  /* 0x000000ffff048224 */ /* 0x020fca00078e000b */
[----:B------:R1:W3:Y:S01]  /*17f00*/  @!P0 LDG.E.U8 R25, desc[UR8][R4.64] ;  /* 0x0000000804198981 */ /* 0x0002e2000c1e1100 */
[----:B------:R-:W-:Y:S02]  /*17f10*/  PRMT R24, RZ, 0x7610, R24 ;  /* 0x00007610ff187816 */ /* 0x000fe40000000018 */
[----:B------:R-:W-:Y:S01]  /*17f20*/  PRMT R23, RZ, 0x7610, R23 ;  /* 0x00007610ff177816 */ /* 0x000fe20000000017 */
[----:B-1----:R-:W-:Y:S02]  /*17f30*/  @!P0 IMAD.MOV.U32 R4, RZ, RZ, R2 ;  /* 0x000000ffff048224 */ /* 0x002fe400078e0002 */
[----:B------:R-:W-:-:S05]  /*17f40*/  @!P0 IMAD.MOV.U32 R5, RZ, RZ, R10 ;  /* 0x000000ffff058224 */ /* 0x000fca00078e000a */
[----:B------:R2:W5:Y:S01]  /*17f50*/  @!P0 LDG.E.U8 R24, desc[UR8][R4.64] ;  /* 0x0000000804188981 */ /* 0x000562000c1e1100 */
[----:B------:R-:W-:Y:S01]  /*17f60*/  PRMT R3, RZ, 0x7610, R3 ;  /* 0x00007610ff037816 */ /* 0x000fe20000000003 */
[----:B--2---:R-:W-:Y:S02]  /*17f70*/  @!P0 IMAD.MOV.U32 R4, RZ, RZ, R8 ;  /* 0x000000ffff048224 */ /* 0x004fe400078e0008 */
[----:B------:R-:W-:Y:S01]  /*17f80*/  @!P0 IMAD.MOV.U32 R5, RZ, RZ, R9 ;  /* 0x000000ffff058224 */ /* 0x000fe200078e0009 */
[----:B------:R-:W-:Y:S04]  /*17f90*/  STL [R1+0x2f84], R26 ;  /* 0x002f841a01007387 */ /* 0x000fe80000100800 */
[----:B------:R-:W2:Y:S04]  /*17fa0*/  @!P0 LDG.E.U8 R23, desc[UR8][R4.64] ;  /* 0x0000000804178981 */ /* 0x000ea8000c1e1100 */
[----:B----4-:R-:W4:Y:S04]  /*17fb0*/  @!P0 LDG.E.U8 R3, desc[UR8][R6.64] ;  /* 0x0000000806038981 */ /* 0x010f28000c1e1100 */
[----:B---3--:R-:W-:Y:S04]  /*17fc0*/  STL [R1+0x2f50], R25 ;  /* 0x002f501901007387 */ /* 0x008fe80000100800 */
[----:B------:R-:W3:Y:S04]  /*17fd0*/  LDL R11, [R1+0xfbc] ;  /* 0x000fbc00010b7983 */ /* 0x000ee80000100800 */
[----:B------:R-:W3:Y:S04]  /*17fe0*/  LDL R2, [R1+0xff8] ;  /* 0x000ff80001027983 */ /* 0x000ee80000100800 */
[----:B-----5:R-:W-:Y:S04]  /*17ff0*/  STL [R1+0x2f88], R24 ;  /* 0x002f881801007387 */ /* 0x020fe80000100800 */
[----:B------:R-:W5:Y:S04]  /*18000*/  LDL R9, [R1+0xfc4] ;  /* 0x000fc40001097983 */ /* 0x000f680000100800 */
[----:B------:R-:W5:Y:S04]  /*18010*/  LDL R8, [R1+0x1000] ;  /* 0x0010000001087983 */ /* 0x000f680000100800 */
[----:B--2---:R-:W-:Y:S04]  /*18020*/  STL [R1+0x2f54], R23 ;  /* 0x002f541701007387 */ /* 0x004fe80000100800 */
[----:B0-----:R-:W2:Y:S04]  /*18030*/  LDL R15, [R1+0xfcc] ;  /* 0x000fcc00010f7983 */ /* 0x001ea80000100800 */
[----:B------:R-:W2:Y:S04]  /*18040*/  LDL R14, [R1+0x1008] ;  /* 0x00100800010e7983 */ /* 0x000ea80000100800 */
[----:B------:R-:W2:Y:S04]  /*18050*/  LDL R10, [R1+0x1010] ;  /* 0x00101000010a7983 */ /* 0x000ea80000100800 */
[----:B----4-:R0:W-:Y:S04]  /*18060*/  STL [R1+0x2f8c], R3 ;  /* 0x002f8c0301007387 */ /* 0x0101e80000100800 */
[----:B------:R-:W4:Y:S04]  /*18070*/  LDL R13, [R1+0xfdc] ;  /* 0x000fdc00010d7983 */ /* 0x000f280000100800 */
[----:B------:R-:W4:Y:S04]  /*18080*/  LDL R12, [R1+0x1018] ;  /* 0x00101800010c7983 */ /* 0x000f280000100800 */
[----:B0-----:R-:W4:Y:S01]  /*18090*/  LDL R3, [R1+0xfe4] ;  /* 0x000fe40001037983 */ /* 0x001f220000100800 */
[----:B---3--:R-:W-:-:S03]  /*180a0*/  @!P0 IMAD.MOV.U32 R7, RZ, RZ, R11 ;  /* 0x000000ffff078224 */ /* 0x008fc600078e000b */
[----:B------:R-:W3:Y:S01]  /*180b0*/  LDL R11, [R1+0xfd4] ;  /* 0x000fd400010b7983 */ /* 0x000ee20000100800 */
[----:B------:R-:W-:-:S03]  /*180c0*/  @!P0 IMAD.MOV.U32 R6, RZ, RZ, R2 ;  /* 0x000000ffff068224 */ /* 0x000fc600078e0002 */
[----:B------:R-:W4:Y:S01]  /*180d0*/  LDL R2, [R1+0x1020] ;  /* 0x0010200001027983 */ /* 0x000f220000100800 */
[----:B------:R-:W-:Y:S02]  /*180e0*/  PRMT R4, RZ, 0x7610, R4 ;  /* 0x00007610ff047816 */ /* 0x000fe40000000004 */
[----:B------:R-:W-:-:S04]  /*180f0*/  PRMT R5, RZ, 0x7610, R5 ;  /* 0x00007610ff057816 */ /* 0x000fc80000000005 */
[----:B------:R0:W4:Y:S04]  /*18100*/  @!P0 LDG.E.U8 R4, desc[UR8][R6.64] ;  /* 0x0000000806048981 */ /* 0x000128000c1e1100 */
[----:B-----5:R2:W5:Y:S01]  /*18110*/  @!P0 LDG.E.U8 R5, desc[UR8][R8.64] ;  /* 0x0000000808058981 */ /* 0x020562000c1e1100 */
[----:B0-----:R-:W-:Y:S02]  /*18120*/  PRMT R6, RZ, 0x7610, R6 ;  /* 0x00007610ff067816 */ /* 0x001fe40000000006 */
[----:B------:R-:W-:Y:S01]  /*18130*/  PRMT R7, RZ, 0x7610, R7 ;  /* 0x00007610ff077816 */ /* 0x000fe20000000007 */
[----:B--2---:R-:W-:Y:S02]  /*18140*/  @!P0 IMAD.MOV.U32 R9, RZ, RZ, R15 ;  /* 0x000000ffff098224 */ /* 0x004fe400078e000f */
[----:B------:R-:W-:-:S05]  /*18150*/  @!P0 IMAD.MOV.U32 R8, RZ, RZ, R14 ;  /* 0x000000ffff088224 */ /* 0x000fca00078e000e */
[----:B------:R0:W2:Y:S02]  /*18160*/  @!P0 LDG.E.U8 R6, desc[UR8][R8.64] ;  /* 0x0000000808068981 */ /* 0x0000a4000c1e1100 */
[----:B0-----:R-:W-:Y:S02]  /*18170*/  PRMT R8, RZ, 0x7610, R8 ;  /* 0x00007610ff087816 */ /* 0x001fe40000000008 */
[----:B------:R-:W-:Y:S01]  /*18180*/  PRMT R9, RZ, 0x7610, R9 ;  /* 0x00007610ff097816 */ /* 0x000fe20000000009 */
[----:B---3--:R4:W3:Y:S02]  /*18190*/  @!P0 LDG.E.U8 R7, desc[UR8][R10.64] ;  /* 0x000000080a078981 */ /* 0x0088e4000c1e1100 */
[----:B----4-:R-:W-:Y:S02]  /*181a0*/  @!P0 IMAD.MOV.U32 R10, RZ, RZ, R12 ;  /* 0x000000ffff0a8224 */ /* 0x010fe400078e000c */
[----:B------:R-:W-:-:S05]  /*181b0*/  @!P0 IMAD.MOV.U32 R11, RZ, RZ, R13 ;  /* 0x000000ffff0b8224 */ /* 0x000fca00078e000d */
[----:B------:R0:W4:Y:S02]  /*181c0*/  @!P0 LDG.E.U8 R8, desc[UR8][R10.64] ;  /* 0x000000080a088981 */ /* 0x000124000c1e1100 */
[----:B0-----:R-:W-:Y:S02]  /*181d0*/  @!P0 IMAD.MOV.U32 R10, RZ, RZ, R2 ;  /* 0x000000ffff0a8224 */ /* 0x001fe400078e0002 */
[----:B------:R-:W-:Y:S01]  /*181e0*/  @!P0 IMAD.MOV.U32 R11, RZ, RZ, R3 ;  /* 0x000000ffff0b8224 */ /* 0x000fe200078e0003 */
[----:B------:R-:W0:Y:S04]  /*181f0*/  LDS.U8 R2, [R0+UR5] ;  /* 0x0000000500027984 */ /* 0x000e280008000000 */
[----:B------:R1:W4:Y:S04]  /*18200*/  @!P0 LDG.E.U8 R9, desc[UR8][R10.64] ;  /* 0x000000080a098981 */ /* 0x000328000c1e1100 */
[----:B------:R-:W-:Y:S04]  /*18210*/  STL [R1+0x2f58], R4 ;  /* 0x002f580401007387 */ /* 0x000fe80000100800 */
[----:B-----5:R-:W-:Y:S04]  /*18220*/  STL [R1+0x2f90], R5 ;  /* 0x002f900501007387 */ /* 0x020fe80000100800 */
[----:B--2---:R-:W-:Y:S04]  /*18230*/  STL [R1+0x2f5c], R6 ;  /* 0x002f5c0601007387 */ /* 0x004fe80000100800 */
[----:B------:R-:W2:Y:S04]  /*18240*/  LDS.U8 R4, [R0+UR5+0x108] ;  /* 0x0001080500047984 */ /* 0x000ea80008000000 */
[----:B------:R-:W5:Y:S01]  /*18250*/  LDS.U8 R3, [R0+UR5+0x8] ;  /* 0x0000080500037984 */ /* 0x000f620008000000 */
[----:B-1----:R-:W-:-:S03]  /*18260*/  LOP3.LUT R11, R0, 0x20, RZ, 0x3c, !PT ;  /* 0x00000020000b7812 */ /* 0x002fc600078e3cff */
[----:B---3--:R-:W-:Y:S04]  /*18270*/  STL [R1+0x2f94], R7 ;  /* 0x002f940701007387 */ /* 0x008fe80000100800 */
[----:B----4-:R-:W-:Y:S04]  /*18280*/  STL [R1+0x2f60], R8 ;  /* 0x002f600801007387 */ /* 0x010fe80000100800 */
[----:B------:R-:W-:Y:S04]  /*18290*/  STL [R1+0x2f98], R9 ;  /* 0x002f980901007387 */ /* 0x000fe80000100800 */
[----:B0-----:R-:W-:Y:S04]  /*182a0*/  STL [R1+0x570], R2 ;  /* 0x0005700201007387 */ /* 0x001fe80000100800 */
[----:B------:R-:W0:Y:S04]  /*182b0*/  LDS.U8 R2, [R0+UR5+0x100] ;  /* 0x0001000500027984 */ /* 0x000e280008000000 */
[----:B--2---:R-:W-:Y:S04]  /*182c0*/  STL [R1+0x56c], R4 ;  /* 0x00056c0401007387 */ /* 0x004fe80000100800 */
[----:B------:R-:W1:Y:S04]  /*182d0*/  LDS.U8 R4, [R0+UR5+0x1000] ;  /* 0x0010000500047984 */ /* 0x000e680008000000 */
[----:B-----5:R-:W-:Y:S04]  /*182e0*/  STL [R1+0x568], R3 ;  /* 0x0005680301007387 */ /* 0x020fe80000100800 */
[----:B------:R-:W2:Y:S04]  /*182f0*/  LDS.U8 R3, [R0+UR5+0x1108] ;  /* 0x0011080500037984 */ /* 0x000ea80008000000 */
[----:B0-----:R-:W-:Y:S04]  /*18300*/  STL [R1+0x564], R2 ;  /* 0x0005640201007387 */ /* 0x001fe80000100800 */
[----:B------:R-:W0:Y:S04]  /*18310*/  LDS.U8 R2, [R0+UR5+0x1008] ;  /* 0x0010080500027984 */ /* 0x000e280008000000 */
[----:B-1----:R-:W-:Y:S04]  /*18320*/  STL [R1+0x560], R4 ;  /* 0x0005600401007387 */ /* 0x002fe80000100800 */
[----:B------:R-:W1:Y:S04]  /*18330*/  LDS.U8 R4, [R0+UR5+0x1100] ;  /* 0x0011000500047984 */ /* 0x000e680008000000 */
[----:B--2---:R-:W-:Y:S04]  /*18340*/  STL [R1+0x558], R3 ;  /* 0x0005580301007387 */ /* 0x004fe80000100800 */
        /* <DEDUP_REMOVED lines=16> */
[----:B------:R-:W-:Y:S04]  /*18450*/  STL [R1+0x2fb8], R0 ;  /* 0x002fb80001007387 */ /* 0x000fe80000100800 */
[----:B--2---:R-:W-:Y:S04]  /*18460*/  STL [R1+0x528], R3 ;  /* 0x0005280301007387 */ /* 0x004fe80000100800 */
[----:B------:R-:W1:Y:S04]  /*18470*/  LDS.U8 R3, [R11+UR5] ;  /* 0x000000050b037984 */ /* 0x000e680008000000 */
[----:B0-----:R-:W-:Y:S04]  /*18480*/  STL [R1+0x524], R2 ;  /* 0x0005240201007387 */ /* 0x001fe80000100800 */
[----:B------:R-:W0:Y:S01]  /*18490*/  LDS.U8 R2, [R11+UR5+0x108] ;  /* 0x000108050b027984 */ /* 0x000e220008000000 */
[----:B------:R-:W-:-:S02]  /*184a0*/  LOP3.LUT R12, R0, 0x40, RZ, 0x3c, !PT ;  /* 0x00000040000c7812 */ /* 0x000fc400078e3cff */
[----:B------:R-:W-:Y:S02]  /*184b0*/  LOP3.LUT R13, R0, 0x60, RZ, 0x3c, !PT ;  /* 0x00000060000d7812 */ /* 0x000fe400078e3cff */
[----:B------:R-:W2:Y:S01]  /*184c0*/  LDS.U8 R0, [R11+UR5+0x8] ;  /* 0x000008050b007984 */ /* 0x000ea20008000000 */
[----:B------:R-:W-:-:S03]  /*184d0*/  PRMT R10, RZ, 0x7610, R10 ;  /* 0x00007610ff0a7816 */ /* 0x000fc6000000000a */
[----:B------:R-:W-:Y:S04]  /*184e0*/  LDS.U8 R29, [R12+UR5] ;  /* 0x000000050c1d7984 */ /* 0x000fe80008000000 */
[----:B-1----:R-:W-:Y:S04]  /*184f0*/  STL [R1+0x520], R3 ;  /* 0x0005200301007387 */ /* 0x002fe80000100800 */
[----:B------:R-:W1:Y:S04]  /*18500*/  LDS.U8 R3, [R11+UR5+0x100] ;  /* 0x000100050b037984 */ /* 0x000e680008000000 */
[----:B------:R-:W-:Y:S04]  /*18510*/  LDS.U8 R28, [R12+UR5+0x108] ;  /* 0x000108050c1c7984 */ /* 0x000fe80008000000 */
[----:B------:R-:W-:Y:S04]  /*18520*/  LDS.U8 R27, [R12+UR5+0x8] ;  /* 0x000008050c1b7984 */ /* 0x000fe80008000000 */
[----:B------:R-:W-:Y:S04]  /*18530*/  LDS.U8 R26, [R12+UR5+0x100] ;  /* 0x000100050c1a7984 */ /* 0x000fe80008000000 */
[----:B------:R-:W-:Y:S04]  /*18540*/  LDS.U8 R25, [R12+UR5+0x1000] ;  /* 0x001000050c197984 */ /* 0x000fe80008000000 */
[----:B------:R-:W-:Y:S04]  /*18550*/  LDS.U8 R24, [R12+UR5+0x1108] ;  /* 0x001108050c187984 */ /* 0x000fe80008000000 */
[----:B0-----:R-:W-:Y:S04]  /*18560*/  STL [R1+0x508], R2 ;  /* 0x0005080201007387 */ /* 0x001fe80000100800 */
[----:B------:R-:W0:Y:S04]  /*18570*/  LDS.U8 R2, [R11+UR5+0x1000] ;  /* 0x001000050b027984 */ /* 0x000e280008000000 */
[----:B--2---:R-:W-:Y:S04]  /*18580*/  STL [R1+0x500], R0 ;  /* 0x0005000001007387 */ /* 0x004fe80000100800 */
[----:B------:R-:W2:Y:S04]  /*18590*/  LDS.U8 R0, [R11+UR5+0x1108] ;  /* 0x001108050b007984 */ /* 0x000ea80008000000 */
[----:B-1----:R-:W-:Y:S04]  /*185a0*/  STL [R1+0x4fc], R3 ;  /* 0x0004fc0301007387 */ /* 0x002fe80000100800 */
[----:B------:R-:W1:Y:S04]  /*185b0*/  LDS.U8 R3, [R11+UR5+0x1008] ;  /* 0x001008050b037984 */ /* 0x000e680008000000 */
[----:B------:R-:W-:Y:S04]  /*185c0*/  LDS.U8 R23, [R12+UR5+0x1008] ;  /* 0x001008050c177984 */ /* 0x000fe80008000000 */
[----:B------:R-:W-:Y:S04]  /*185d0*/  LDS.U8 R9, [R12+UR5+0x1100] ;  /* 0x001100050c097984 */ /* 0x000fe80008000000 */
[----:B------:R-:W-:Y:S04]  /*185e0*/  LDS.U8 R8, [R13+UR5] ;  /* 0x000000050d087984 */ /* 0x000fe80008000000 */
        /* <DEDUP_REMOVED lines=17> */
[----:B------:R-:W3:Y:S04]  /*18700*/  LDL R15, [R1+0xfec] ;  /* 0x000fec00010f7983 */ /* 0x000ee80000100800 */
[----:B------:R-:W-:Y:S04]  /*18710*/  LDS.U8 R3, [R13+UR5+0x1108] ;  /* 0x001108050d037984 */ /* 0x000fe80008000000 */
[----:B0-----:R-:W-:Y:S04]  /*18720*/  STL [R1+0x4d8], R2 ;  /* 0x0004d80201007387 */ /* 0x001fe80000100800 */
[----:B------:R-:W3:Y:S04]  /*18730*/  LDL R14, [R1+0x1024] ;  /* 0x00102400010e7983 */ /* 0x000ee80000100800 */
[----:B--2---:R-:W-:Y:S04]  /*18740*/  STL [R1+0x4d4], R0 ;  /* 0x0004d40001007387 */ /* 0x004fe80000100800 */
[----:B------:R-:W0:Y:S04]  /*18750*/  LDS.U8 R0, [R11+UR5+0x1080] ;  /* 0x001080050b007984 */ /* 0x000e280008000000 */
[----:B------:R-:W1:Y:S04]  /*18760*/  LDS.U8 R2, [R11+UR5+0x1188] ;  /* 0x001188050b027984 */ /* 0x000e680008000000 */
[----:B0-----:R0:W-:Y:S04]  /*18770*/  STL [R1+0x2fbc], R0 ;  /* 0x002fbc0001007387 */ /* 0x0011e80000100800 */
[----:B0-----:R-:W2:Y:S04]  /*18780*/  LDL R0, [R1+0x1040] ;  /* 0x0010400001007983 */ /* 0x001ea80000100800 */
[----:B-1----:R0:W-:Y:S04]  /*18790*/  STL [R1+0x2fc4], R2 ;  /* 0x002fc40201007387 */ /* 0x0021e80000100800 */
[----:B0-----:R-:W4:Y:S04]  /*187a0*/  LDL R2, [R1+0xff4] ;  /* 0x000ff40001027983 */ /* 0x001f280000100800 */
[----:B---3--:R2:W3:Y:S04]  /*187b0*/  @!P0 LDG.E.U8 R10, desc[UR8][R14.64] ;  /* 0x000000080e0a8981 */ /* 0x0084e8000c1e1100 */
        /* <DEDUP_REMOVED lines=17> */
[----:B------:R0:W-:Y:S01]  /*188d0*/  STL [R1+0x3008], R13 ;  /* 0x0030080d01007387 */ /* 0x0001e20000100800 */
[----:B------:R-:W-:Y:S01]  /*188e0*/  PRMT R16, RZ, 0x7610, R16 ;  /* 0x00007610ff107816 */ /* 0x000fe20000000010 */
[----:B--2---:R-:W-:-:S02]  /*188f0*/  @!P0 IMAD.MOV.U32 R14, RZ, RZ, R0 ;  /* 0x000000ffff0e8224 */ /* 0x004fc400078e0000 */
[----:B----4-:R-:W-:-:S05]  /*18900*/  @!P0 IMAD.MOV.U32 R15, RZ, RZ, R2 ;  /* 0x000000ffff0f8224 */ /* 0x010fca00078e0002 */
[----:B------:R-:W2:Y:S04]  /*18910*/  @!P0 LDG.E.U8 R16, desc[UR8][R14.64] ;  /* 0x000000080e108981 */ /* 0x000ea8000c1e1100 */
[----:B---3--:R1:W-:Y:S04]  /*18920*/  STL [R1+0x2f64], R10 ;  /* 0x002f640a01007387 */ /* 0x0083e80000100800 */
[----:B0-----:R-:W3:Y:S04]  /*18930*/  LDL.LU R13, [R1+0x570] ;  /* 0x00057000010d7983 */ /* 0x001ee80000300800 */
[----:B------:R-:W3:Y:S04]  /*18940*/  LDL.LU R22, [R1+0x56c] ;  /* 0x00056c0001167983 */ /* 0x000ee80000300800 */
[----:B------:R-:W4:Y:S04]  /*18950*/  LDL.LU R3, [R1+0x568] ;  /* 0x0005680001037983 */ /* 0x000f280000300800 */
[----:B------:R-:W4:Y:S04]  /*18960*/  LDL.LU R4, [R1+0x564] ;  /* 0x0005640001047983 */ /* 0x000f280000300800 */
[----:B------:R-:W5:Y:S04]  /*18970*/  LDL.LU R5, [R1+0x560] ;  /* 0x0005600001057983 */ /* 0x000f680000300800 */
        /* <DEDUP_REMOVED lines=15> */
[----:B-1----:R-:W3:Y:S04]  /*18a70*/  LDL.LU R10, [R1+0x4d4] ;  /* 0x0004d400010a7983 */ /* 0x002ee80000300800 */
[----:B------:R-:W3:Y:S04]  /*18a80*/  LDL R14, [R1+0xffc] ;  /* 0x000ffc00010e7983 */ /* 0x000ee80000100800 */
[----:B------:R-:W3:Y:S01]  /*18a90*/  LDL R15, [R1+0x103c] ;  /* 0x00103c00010f7983 */ /* 0x000ee20000100800 */
[----:B------:R-:W-:-:S03]  /*18aa0*/  PRMT R17, RZ, 0x7610, R17 ;  /* 0x00007610ff117816 */ /* 0x000fc60000000011 */
[----:B--2---:R0:W-:Y:S04]  /*18ab0*/  STL [R1+0x2f9c], R16 ;  /* 0x002f9c1001007387 */ /* 0x0041e80000100800 */
[----:B0-----:R-:W2:Y:S01]  /*18ac0*/  LDL.LU R16, [R1+0x4d8] ;  /* 0x0004d80001107983 */ /* 0x001ea20000300800 */
[----:B---3--:R-:W-:-:S04]  /*18ad0*/  @!P0 LOP3.LUT R15, R15, R14, RZ, 0x3c, !PT ;  /* 0x0000000e0f0f8212 */ /* 0x008fc800078e3cff */
[----:B------:R-:W-:-:S04]  /*18ae0*/  @!P0 LOP3.LUT R14, R15, R14, RZ, 0x3c, !PT ;  /* 0x0000000e0f0e8212 */ /* 0x000fc800078e3cff */
[----:B------:R-:W-:-:S05]  /*18af0*/  @!P0 LOP3.LUT R15, R15, R14, RZ, 0x3c, !PT ;  /* 0x0000000e0f0f8212 */ /* 0x000fca00078e3cff */
[----:B------:R-:W3:Y:S04]  /*18b00*/  @!P0 LDG.E.U8 R17, desc[UR8][R14.64] ;  /* 0x000000080e118981 */ /* 0x000ee8000c1e1100 */
[----:B------:R-:W2:Y:S04]  /*18b10*/  LDL R14, [R1+0x1004] ;  /* 0x00100400010e7983 */ /* 0x000ea80000100800 */
[----:B------:R-:W2:Y:S01]  /*18b20*/  LDL R15, [R1+0x1038] ;  /* 0x00103800010f7983 */ /* 0x000ea20000100800 */
[----:B------:R-:W-:-:S03]  /*18b30*/  PRMT R18, RZ, 0x7610, R18 ;  /* 0x00007610ff127816 */ /* 0x000fc60000000012 */
[----:B---3--:R0:W-:Y:S04]  /*18b40*/  STL [R1+0x2f68], R17 ;  /* 0x002f681101007387 */ /* 0x0081e80000100800 */
[----:B0-----:R-:W3:Y:S01]  /*18b50*/  LDL.LU R17, [R1+0x4dc] ;  /* 0x0004dc0001117983 */ /* 0x001ee20000300800 */
[----:B--2---:R-:W-:-:S04]  /*18b60*/  @!P0 LOP3.LUT R15, R15, R14, RZ, 0x3c, !PT ;  /* 0x0000000e0f0f8212 */ /* 0x004fc800078e3cff */
[----:B------:R-:W-:-:S04]  /*18b70*/  @!P0 LOP3.LUT R14, R15, R14, RZ, 0x3c, !PT ;  /* 0x0000000e0f0e8212 */ /* 0x000fc800078e3cff */
[----:B------:R-:W-:-:S05]  /*18b80*/  @!P0 LOP3.LUT R15, R15, R14, RZ, 0x3c, !PT ;  /* 0x0000000e0f0f8212 */ /* 0x000fca00078e3cff */
[----:B------:R-:W2:Y:S04]  /*18b90*/  @!P0 LDG.E.U8 R18, desc[UR8][R14.64] ;  /* 0x000000080e128981 */ /* 0x000ea8000c1e1100 */
        /* <DEDUP_REMOVED lines=8> */
[----:B------:R0:W3:Y:S04]  /*18c20*/  @!P0 LDG.E.U8 R20, desc[UR8][R14.64] ;  /* 0x000000080e148981 */ /* 0x0000e8000c1e1100 */
[----:B------:R-:W0:Y:S04]  /*18c30*/  LDL R14, [R1+0x1014] ;  /* 0x00101400010e7983 */ /* 0x000e280000100800 */
[----:B------:R-:W0:Y:S01]  /*18c40*/  LDL R15, [R1+0x1030] ;  /* 0x00103000010f7983 */ /* 0x000e220000100800 */
[----:B------:R-:W-:Y:S02]  /*18c50*/  PRMT R19, RZ, 0x7610, R19 ;  /* 0x00007610ff137816 */ /* 0x000fe40000000013 */
[----:B0-----:R-:W-:-:S04]  /*18c60*/  @!P0 LOP3.LUT R15, R15, R14, RZ, 0x3c, !PT ;  /* 0x0000000e0f0f8212 */ /* 0x001fc800078e3cff */
[----:B------:R-:W-:-:S04]  /*18c70*/  @!P0 LOP3.LUT R14, R15, R14, RZ, 0x3c, !PT ;  /* 0x0000000e0f0e8212 */ /* 0x000fc800078e3cff */
[----:B------:R-:W-:-:S05]  /*18c80*/  @!P0 LOP3.LUT R15, R15, R14, RZ, 0x3c, !PT ;  /* 0x0000000e0f0f8212 */ /* 0x000fca00078e3cff */
[----:B------:R-:W2:Y:S01]  /*18c90*/  @!P0 LDG.E.U8 R19, desc[UR8][R14.64] ;  /* 0x000000080e138981 */ /* 0x000ea2000c1e1100 */
[----:B------:R-:W-:-:S03]  /*18ca0*/  IMAD R22, R22, 0x100, R13 ;  /* 0x0000010016167824 */ /* 0x000fc600078e020d */
[----:B---3--:R0:W-:Y:S01]  /*18cb0*/  STL [R1+0x2f6c], R20 ;  /* 0x002f6c1401007387 */ /* 0x0081e20000100800 */
[----:B----4-:R-:W-:Y:S02]  /*18cc0*/  IMAD R4, R4, 0x100, R3 ;  /* 0x0000010004047824 */ /* 0x010fe400078e0203 */
[----:B-----5:R-:W-:Y:S01]  /*18cd0*/  IMAD R6, R6, 0x100, R5 ;  /* 0x0000010006067824 */ /* 0x020fe200078e0205 */
[----:B0-----:R-:W3:Y:S04]  /*18ce0*/  LDL.LU R20, [R1+0x4e8] ;  /* 0x0004e80001147983 */ /* 0x001ee80000300800 */
[----:B------:R-:W4:Y:S04]  /*18cf0*/  LDL.LU R14, [R1+0x4f4] ;  /* 0x0004f400010e7983 */ /* 0x000f280000300800 */
[----:B------:R-:W3:Y:S01]  /*18d00*/  LDL.LU R15, [R1+0x4f0] ;  /* 0x0004f000010f7983 */ /* 0x000ee20000300800 */
[----:B------:R-:W-:-:S02]  /*18d10*/  IMAD R8, R8, 0x100, R7 ;  /* 0x0000010008087824 */ /* 0x000fc400078e0207 */
[----:B------:R-:W-:Y:S02]  /*18d20*/  IMAD R12, R12, 0x100, R9 ;  /* 0x000001000c0c7824 */ /* 0x000fe400078e0209 */
[----:B------:R-:W-:Y:S02]  /*18d30*/  IMAD R24, R24, 0x100, R23 ;  /* 0x0000010018187824 */ /* 0x000fe400078e0217 */
[----:B------:R-:W-:Y:S02]  /*18d40*/  IMAD R26, R26, 0x100, R25 ;  /* 0x000001001a1a7824 */ /* 0x000fe400078e0219 */
[----:B------:R-:W-:Y:S02]  /*18d50*/  IMAD R28, R28, 0x100, R27 ;  /* 0x000001001c1c7824 */ /* 0x000fe400078e021b */
[----:B------:R-:W-:Y:S02]  /*18d60*/  IMAD R2, R2, 0x100, R29 ;  /* 0x0000010002027824 */ /* 0x000fe400078e021d */
[----:B------:R-:W-:Y:S01]  /*18d70*/  IMAD R0, R0, 0x100, R11 ;  /* 0x0000010000007824 */ /* 0x000fe200078e020b */
[----:B--2---:R0:W-:Y:S04]  /*18d80*/  STL [R1+0x2fa4], R19 ;  /* 0x002fa41301007387 */ /* 0x0041e80000100800 */
[----:B0-----:R-:W4:Y:S04]  /*18d90*/  LDL.LU R19, [R1+0x4f8] ;  /* 0x0004f80001137983 */ /* 0x001f280000300800 */
[----:B------:R-:W2:Y:S04]  /*18da0*/  LDL.LU R13, [R1+0x3008] ;  /* 0x00300800010d7983 */ /* 0x000ea80000300800 */
[----:B------:R0:W-:Y:S04]  /*18db0*/  STL [R1+0x56c], R22 ;  /* 0x00056c1601007387 */ /* 0x0001e80000100800 */
[----:B0-----:R-:W5:Y:S04]  /*18dc0*/  LDL.LU R22, [R1+0x3004] ;  /* 0x0030040001167983 */ /* 0x001f680000300800 */
[----:B------:R-:W2:Y:S04]  /*18dd0*/  LDL.LU R3, [R1+0x3000] ;  /* 0x0030000001037983 */ /* 0x000ea80000300800 */
[----:B------:R0:W-:Y:S04]  /*18de0*/  STL [R1+0x564], R4 ;  /* 0x0005640401007387 */ /* 0x0001e80000100800 */
[----:B0-----:R-:W2:Y:S04]  /*18df0*/  LDL.LU R4, [R1+0x2ffc] ;  /* 0x002ffc0001047983 */ /* 0x001ea80000300800 */
        /* <DEDUP_REMOVED lines=23> */
[----:B0-----:R-:W2:Y:S01]  /*18f70*/  LDL.LU R0, [R1+0x2fbc] ;  /* 0x002fbc0001007983 */ /* 0x001ea20000300800 */
[----:B----4-:R-:W-:-:S02]  /*18f80*/  IMAD R14, R14, 0x100, R19 ;  /* 0x000001000e0e7824 */ /* 0x010fc400078e0213 */
[----:B---3--:R-:W-:Y:S02]  /*18f90*/  IMAD R19, R20, 0x100, R15 ;  /* 0x0000010014137824 */ /* 0x008fe400078e020f */
[----:B------:R-:W-:Y:S01]  /*18fa0*/  IMAD R15, R17, 0x100, R18 ;  /* 0x00000100110f7824 */ /* 0x000fe200078e0212 */
[----:B------:R0:W-:Y:S04]  /*18fb0*/  STL [R1+0x508], R14 ;  /* 0x0005080e01007387 */ /* 0x0001e80000100800 */
[----:B------:R-:W-:Y:S04]  /*18fc0*/  STL [R1+0x500], R19 ;  /* 0x0005001301007387 */ /* 0x000fe80000100800 */
[----:B------:R1:W-:Y:S01]  /*18fd0*/  STL [R1+0x4fc], R15 ;  /* 0x0004fc0f01007387 */ /* 0x0003e20000100800 */
[----:B0-----:R-:W-:-:S02]  /*18fe0*/  IMAD R14, R10, 0x100, R16 ;  /* 0x000001000a0e7824 */ /* 0x001fc400078e0210 */
[----:B--2---:R-:W-:Y:S02]  /*18ff0*/  IMAD R10, R2, 0x100, R0 ;  /* 0x00000100020a7824 */ /* 0x004fe400078e0200 */
[----:B------:R-:W2:Y:S01]  /*19000*/  LDL.LU R0, [R1+0x2fb8] ;  /* 0x002fb80001007983 */ /* 0x000ea20000300800 */
[----:B-1----:R-:W-:-:S03]  /*19010*/  IMAD R15, R28, 0x100, R29 ;  /* 0x000001001c0f7824 */ /* 0x002fc600078e021d */
[----:B------:R0:W-:Y:S01]  /*19020*/  STL [R1+0x4f8], R14 ;  /* 0x0004f80e01007387 */ /* 0x0001e20000100800 */
[----:B------:R-:W-:-:S03]  /*19030*/  IMAD R9, R9, 0x100, R23 ;  /* 0x0000010009097824 */ /* 0x000fc600078e0217 */
[----:B------:R-:W3:Y:S01]  /*19040*/  LDL.LU R2, [R1+0x2fb4] ;  /* 0x002fb40001027983 */ /* 0x000ee20000300800 */
[----:B------:R-:W-:-:S03]  /*19050*/  IMAD R7, R7, 0x100, R8 ;  /* 0x0000010007077824 */ /* 0x000fc600078e0208 */
[----:B------:R1:W-:Y:S01]  /*19060*/  STL [R1+0x4f4], R10 ;  /* 0x0004f40a01007387 */ /* 0x0003e20000100800 */
[----:B0-----:R-:W-:-:S03]  /*19070*/  IMAD R14, R26, 0x100, R27 ;  /* 0x000001001a0e7824 */ /* 0x001fc600078e021b */
[----:B------:R-:W-:Y:S01]  /*19080*/  STL [R1+0x4f0], R15 ;  /* 0x0004f00f01007387 */ /* 0x000fe20000100800 */
[----:B------:R-:W-:Y:S02]  /*19090*/  IMAD R5, R5, 0x100, R6 ;  /* 0x0000010005057824 */ /* 0x000fe400078e0206 */
[----:B-1----:R-:W-:Y:S01]  /*190a0*/  IMAD R10, R24, 0x100, R25 ;  /* 0x00000100180a7824 */ /* 0x002fe200078e0219 */
[----:B------:R-:W-:Y:S01]  /*190b0*/  STL [R1+0x4e8], R14 ;  /* 0x0004e80e01007387 */ /* 0x000fe20000100800 */
[----:B------:R-:W-:Y:S02]  /*190c0*/  IMAD R4, R3, 0x100, R4 ;  /* 0x0000010003047824 */ /* 0x000fe400078e0204 */
[----:B-----5:R-:W-:Y:S01]  /*190d0*/  IMAD R3, R21, 0x100, R22 ;  /* 0x0000010015037824 */ /* 0x020fe200078e0216 */
[----:B------:R-:W-:Y:S04]  /*190e0*/  STL [R1+0x4e0], R10 ;  /* 0x0004e00a01007387 */ /* 0x000fe80000100800 */
[----:B------:R-:W-:Y:S04]  /*190f0*/  STL [R1+0x4dc], R9 ;  /* 0x0004dc0901007387 */ /* 0x000fe80000100800 */
[----:B------:R-:W-:Y:S04]  /*19100*/  STL [R1+0x4d8], R7 ;  /* 0x0004d80701007387 */ /* 0x000fe80000100800 */
[----:B------:R-:W-:Y:S04]  /*19110*/  STL [R1+0x4d4], R5 ;  /* 0x0004d40501007387 */ /* 0x000fe80000100800 */
[----:B------:R-:W-:Y:S04]  /*19120*/  STL [R1+0x4d0], R4 ;  /* 0x0004d00401007387 */ /* 0x000fe80000100800 */
[----:B------:R-:W-:Y:S04]  /*19130*/  STL [R1+0x438], R3 ;  /* 0x0004380301007387 */ /* 0x000fe80000100800 */
[----:B--2---:R-:W0:Y:S04]  /*19140*/  LDS.U8 R4, [R0+UR5+0x2000] ;  /* 0x0020000500047984 */ /* 0x004e280008000000 */
[----:B------:R-:W1:Y:S04]  /*19150*/  LDS.U8 R3, [R0+UR5+0x2108] ;  /* 0x0021080500037984 */ /* 0x000e680008000000 */
        /* <DEDUP_REMOVED lines=84> */
[----:B------:R-:W2:Y:S01]  /*196a0*/  LDS.U8 R5, [R0+UR5+0x7080] ;  /* 0x0070800500057984 */ /* 0x000ea20008000000 */
[----:B------:R-:W-:-:S02]  /*196b0*/  LOP3.LUT R14, R0, 0x210, RZ, 0x3c, !PT ;  /* 0x00000210000e7812 */ /* 0x000fc400078e3cff */
[C---:B------:R-:W-:Y:S02]  /*196c0*/  LOP3.LUT R15, R0.reuse, 0x230, RZ, 0x3c, !PT ;  /* 0x00000230000f7812 */ /* 0x040fe400078e3cff */
[C---:B------:R-:W-:Y:S02]  /*196d0*/  LOP3.LUT R21, R0.reuse, 0x250, RZ, 0x3c, !PT ;  /* 0x0000025000157812 */ /* 0x040fe400078e3cff */
[----:B------:R-:W-:Y:S01]  /*196e0*/  LOP3.LUT R22, R0, 0x270, RZ, 0x3c, !PT ;  /* 0x0000027000167812 */ /* 0x000fe200078e3cff */
[----:B0-----:R-:W-:Y:S04]  /*196f0*/  STL [R1+0x11f4], R4 ;  /* 0x0011f40401007387 */ /* 0x001fe80000100800 */
[----:B------:R-:W0:Y:S04]  /*19700*/  LDS.U8 R4, [R0+UR5+0x7188] ;  /* 0x0071880500047984 */ /* 0x000e280008000000 */
[----:B-1----:R-:W-:Y:S04]  /*19710*/  STL [R1+0x11f0], R3 ;  /* 0x0011f00301007387 */ /* 0x002fe80000100800 */
[----:B------:R-:W1:Y:S04]  /*19720*/  LDS.U8 R3, [R0+UR5+0x7180] ;  /* 0x0071800500037984 */ /* 0x000e680008000000 */
[----:B------:R-:W4:Y:S04]  /*19730*/  LDS.U8 R0, [R0+UR5+0x7088] ;  /* 0x0070880500007984 */ /* 0x000f280008000000 */
[----:B--2---:R-:W-:Y:S04]  /*19740*/  STL [R1+0x1200], R5 ;  /* 0x0012000501007387 */ /* 0x004fe80000100800 */
[----:B0-----:R-:W-:Y:S04]  /*19750*/  STL [R1+0x11fc], R4 ;  /* 0x0011fc0401007387 */ /* 0x001fe80000100800 */
[----:B------:R-:W0:Y:S04]  /*19760*/  LDS.U8 R4, [R14+UR5] ;  /* 0x000000050e047984 */ /* 0x000e280008000000 */
[----:B-1----:R-:W-:Y:S04]  /*19770*/  STL [R1+0x1204], R3 ;  /* 0x0012040301007387 */ /* 0x002fe80000100800 */
[----:B------:R-:W1:Y:S04]  /*19780*/  LDS.U8 R3, [R14+UR5+0x108] ;  /* 0x000108050e037984 */ /* 0x000e680008000000 */
[----:B----4-:R-:W-:Y:S04]  /*19790*/  STL [R1+0x11f8], R0 ;  /* 0x0011f80001007387 */ /* 0x010fe80000100800 */
        /* <DEDUP_REMOVED lines=127> */
[----:B------:R-:W-:Y:S04]  /*19f90*/  LDS.U8 R14, [R12+UR5+0x188] ;  /* 0x000188050c0e7984 */ /* 0x000fe80008000000 */
        /* <DEDUP_REMOVED lines=43> */
[----:B-1----:R-:W-:Y:S04]  /*1a250*/  STL [R1+0x1198], R3 ;  /* 0x0011980301007387 */ /* 0x002fe80000100800 */
[----:B------:R-:W0:Y:S04]  /*1a260*/  LDS.U8 R4, [R11+UR5+0x7100] ;  /* 0x007100050b047984 */ /* 0x000e280008000000 */
[----:B------:R-:W-:Y:S04]  /*1a270*/  LDS.U8 R3, [R11+UR5+0x1088] ;  /* 0x001088050b037984 */ /* 0x000fe80008000000 */
[----:B--2---:R-:W-:Y:S04]  /*1a280*/  STL [R1+0x11a4], R0 ;  /* 0x0011a40001007387 */ /* 0x004fe80000100800 */
[----:B------:R-:W1:Y:S04]  /*1a290*/  LDS.U8 R0, [R11+UR5+0x1180] ;  /* 0x001180050b007984 */ /* 0x000e680008000000 */
[----:B0-----:R-:W-:Y:S04]  /*1a2a0*/  STL [R1+0x11a0], R4 ;  /* 0x0011a00401007387 */ /* 0x001fe80000100800 */
[----:B-1----:R-:W-:Y:S04]  /*1a2b0*/  STL [R1+0x2f70], R0 ;  /* 0x002f700001007387 */ /* 0x002fe80000100800 */
[----:B------:R-:W0:Y:S04]  /*1a2c0*/  LDS.U8 R0, [R11+UR5+0x2080] ;  /* 0x002080050b007984 */ /* 0x000e280008000000 */
[----:B------:R-:W-:Y:S04]  /*1a2d0*/  STL [R1+0x314], R3 ;  /* 0x0003140301007387 */ /* 0x000fe80000100800 */
        /* <DEDUP_REMOVED lines=45> */
[----:B------:R-:W0:Y:S04]  /*1a5b0*/  LDS.U8 R0, [R15+UR5] ;  /* 0x000000050f007984 */ /* 0x000e280008000000 */
        /* <DEDUP_REMOVED lines=176> */
[----:B------:R-:W-:Y:S04]  /*1b0c0*/  LDS.U8 R4, [R12+UR5+0x1080] ;  /* 0x001080050c047984 */ /* 0x000fe80008000000 */
[----:B--2---:R-:W-:Y:S04]  /*1b0d0*/  STL [R1+0x11c4], R3 ;  /* 0x0011c40301007387 */ /* 0x004fe80000100800 */
[----:B------:R-:W-:Y:S04]  /*1b0e0*/  STL [R1+0x2f74], R15 ;  /* 0x002f740f01007387 */ /* 0x000fe80000100800 */
[----:B------:R-:W1:Y:S04]  /*1b0f0*/  LDS.U8 R3, [R12+UR5+0x88] ;  /* 0x000088050c037984 */ /* 0x000e680008000000 */
[----:B0-----:R-:W-:Y:S04]  /*1b100*/  STL [R1+0x11c0], R0 ;  /* 0x0011c00001007387 */ /* 0x001fe80000100800 */
[----:B------:R-:W0:Y:S04]  /*1b110*/  LDS.U8 R0, [R12+UR5+0x180] ;  /* 0x000180050c007984 */ /* 0x000e280008000000 */
[----:B------:R-:W-:Y:S04]  /*1b120*/  STL [R1+0x2f78], R14 ;  /* 0x002f780e01007387 */ /* 0x000fe80000100800 */
[----:B------:R-:W-:Y:S04]  /*1b130*/  LDS.U8 R14, [R22+UR5+0x6088] ;  /* 0x00608805160e7984 */ /* 0x000fe80008000000 */
[----:B-1----:R-:W-:Y:S04]  /*1b140*/  STL [R1+0x310], R3 ;  /* 0x0003100301007387 */ /* 0x002fe80000100800 */
[----:B------:R-:W1:Y:S04]  /*1b150*/  LDS.U8 R3, [R12+UR5+0x1188] ;  /* 0x001188050c037984 */ /* 0x000e680008000000 */
[----:B0-----:R-:W-:Y:S04]  /*1b160*/  STL [R1+0x1fc], R0 ;  /* 0x0001fc0001007387 */ /* 0x001fe80000100800 */
[----:B------:R-:W0:Y:S04]  /*1b170*/  LDS.U8 R0, [R12+UR5+0x1088] ;  /* 0x001088050c007984 */ /* 0x000e280008000000 */
[----:B------:R-:W-:Y:S04]  /*1b180*/  STL [R1+0x3f0], R4 ;  /* 0x0003f00401007387 */ /* 0x000fe80000100800 */
[----:B------:R-:W2:Y:S04]  /*1b190*/  LDS.U8 R4, [R12+UR5+0x1180] ;  /* 0x001180050c047984 */ /* 0x000ea80008000000 */
[----:B-1----:R-:W-:Y:S04]  /*1b1a0*/  STL [R1+0x31c], R3 ;  /* 0x00031c0301007387 */ /* 0x002fe80000100800 */
[----:B------:R-:W1:Y:S04]  /*1b1b0*/  LDS.U8 R3, [R12+UR5+0x2080] ;  /* 0x002080050c037984 */ /* 0x000e680008000000 */
[----:B0-----:R-:W-:Y:S04]  /*1b1c0*/  STL [R1+0x410], R0 ;  /* 0x0004100001007387 */ /* 0x001fe80000100800 */
[----:B------:R-:W0:Y:S04]  /*1b1d0*/  LDS.U8 R0, [R12+UR5+0x2188] ;  /* 0x002188050c007984 */ /* 0x000e280008000000 */
[----:B--2---:R-:W-:Y:S04]  /*1b1e0*/  STL [R1+0x3fc], R4 ;  /* 0x0003fc0401007387 */ /* 0x004fe80000100800 */
        /* <DEDUP_REMOVED lines=43> */
[----:B------:R-:W-:Y:S04]  /*1b4a0*/  LDS.U8 R12, [R13+UR5+0x188] ;  /* 0x000188050d0c7984 */ /* 0x000fe80008000000 */
[----:B-1----:R-:W-:Y:S04]  /*1b4b0*/  STL [R1+0x123c], R3 ;  /* 0x00123c0301007387 */ /* 0x002fe80000100800 */
[----:B------:R-:W1:Y:S04]  /*1b4c0*/  LDS.U8 R3, [R21+UR5] ;  /* 0x0000000515037984 */ /* 0x000e680008000000 */
        /* <DEDUP_REMOVED lines=179> */
[----:B------:R-:W-:Y:S04]  /*1c000*/  STL [R1+0x2f7c], R12 ;  /* 0x002f7c0c01007387 */ /* 0x000fe80000100800 */
[----:B------:R-:W1:Y:S04]  /*1c010*/  LDS.U8 R3, [R13+UR5+0x180] ;  /* 0x000180050d037984 */ /* 0x000e680008000000 */
[----:B------:R-:W-:Y:S04]  /*1c020*/  LDS.U8 R12, [R22+UR5+0x6188] ;  /* 0x00618805160c7984 */ /* 0x000fe80008000000 */
        /* <DEDUP_REMOVED lines=57> */
[----:B------:R-:W2:Y:S04]  /*1c3c0*/  LDS.U8 R4, [R22+UR5] ;  /* 0x0000000516047984 */ /* 0x000ea80008000000 */
[----:B------:R-:W-:Y:S04]  /*1c3d0*/  LDS.U8 R13, [R22+UR5+0x6180] ;  /* 0x00618005160d7984 */ /* 0x000fe80008000000 */
        /* <DEDUP_REMOVED lines=113> */
[----:B------:R-:W2:Y:S04]  /*1caf0*/  LDL.LU R15, [R1+0x65c] ;  /* 0x00065c00010f7983 */ /* 0x000ea80000300800 */
[----:B-1----:R-:W-:Y:S04]  /*1cb00*/  STL [R1+0x1160], R3 ;  /* 0x0011600301007387 */ /* 0x002fe80000100800 */
[----:B------:R-:W4:Y:S04]  /*1cb10*/  LDL.LU R11, [R1+0x654] ;  /* 0x00065400010b7983 */ /* 0x000f280000300800 */
[----:B0-----:R0:W-:Y:S04]  /*1cb20*/  STL [R1+0x134c], R0 ;  /* 0x00134c0001007387 */ /* 0x0011e80000100800 */
[----:B0-----:R-:W5:Y:S04]  /*1cb30*/  LDL.LU R0, [R1+0x64c] ;  /* 0x00064c0001007983 */ /* 0x001f680000300800 */
[----:B------:R-:W3:Y:S04]  /*1cb40*/  LDL.LU R19, [R1+0x644] ;  /* 0x0006440001137983 */ /* 0x000ee80000300800 */
[----:B------:R-:W2:Y:S04]  /*1cb50*/  LDL.LU R20, [R1+0x63c] ;  /* 0x00063c0001147983 */ /* 0x000ea80000300800 */
        /* <DEDUP_REMOVED lines=18> */
[----:B------:R-:W-:Y:S04]  /*1cc80*/  STL [R1+0x1348], R12 ;  /* 0x0013480c01007387 */ /* 0x000fe80000100800 */
[----:B------:R-:W0:Y:S04]  /*1cc90*/  LDS.U8 R12, [R22+UR5+0x7080] ;  /* 0x00708005160c7984 */ /* 0x000e280008000000 */
[----:B------:R-:W-:Y:S04]  /*1cca0*/  STL [R1+0x1354], R14 ;  /* 0x0013540e01007387 */ /* 0x000fe80000100800 */
[----:B------:R-:W1:Y:S04]  /*1ccb0*/  LDS.U8 R14, [R22+UR5+0x7188] ;  /* 0x00718805160e7984 */ /* 0x000e680008000000 */
[----:B------:R-:W-:Y:S04]  /*1ccc0*/  STL [R1+0x1350], R13 ;  /* 0x0013500d01007387 */ /* 0x000fe80000100800 */
[----:B------:R-:W1:Y:S04]  /*1ccd0*/  LDS.U8 R13, [R22+UR5+0x7088] ;  /* 0x00708805160d7984 */ /* 0x000e680008000000 */
[----:B0-----:R-:W-:Y:S04]  /*1cce0*/  STL [R1+0x1360], R12 ;  /* 0x0013600c01007387 */ /* 0x001fe80000100800 */
[----:B------:R-:W0:Y:S01]  /*1ccf0*/  LDS.U8 R12, [R22+UR5+0x7180] ;  /* 0x00718005160c7984 */ /* 0x000e220008000000 */
[----:B------:R-:W-:Y:S06]  /*1cd00*/  BAR.SYNC.DEFER_BLOCKING 0x0 ;  /* 0x0000000000007b1d */ /* 0x000fec0000010000 */
[----:B-1----:R-:W-:Y:S04]  /*1cd10*/  STL [R1+0x135c], R14 ;  /* 0x00135c0e01007387 */ /* 0x002fe80000100800 */
[----:B------:R-:W-:Y:S04]  /*1cd20*/  STL [R1+0x1364], R13 ;  /* 0x0013640d01007387 */ /* 0x000fe80000100800 */
[----:B0-----:R-:W-:Y:S04]  /*1cd30*/  STL [R1+0x1358], R12 ;  /* 0x0013580c01007387 */ /* 0x001fe80000100800 */
[----:B---3--:R0:W-:Y:S04]  /*1cd40*/  STS.U8 [R2+UR5+0xc00], R19 ;  /* 0x000c001302007988 */ /* 0x0081e80008000005 */
[----:B0-----:R-:W3:Y:S04]  /*1cd50*/  LDL.LU R19, [R1+0x1c8] ;  /* 0x0001c80001137983 */ /* 0x001ee80000300800 */
[----:B---3--:R0:W-:Y:S04]  /*1cd60*/  STL [R1+0x2fa8], R19 ;  /* 0x002fa81301007387 */ /* 0x0081e80000100800 */
[----:B0-----:R-:W3:Y:S04]  /*1cd70*/  LDL.LU R19, [R1+0x1d0] ;  /* 0x0001d00001137983 */ /* 0x001ee80000300800 */
[----:B---3--:R0:W-:Y:S04]  /*1cd80*/  STL [R1+0x2fac], R19 ;  /* 0x002fac1301007387 */ /* 0x0081e80000100800 */
[----:B0-----:R-:W3:Y:S04]  /*1cd90*/  LDL.LU R19, [R1+0x1d8] ;  /* 0x0001d80001137983 */ /* 0x001ee80000300800 */
[----:B--2---:R-:W-:Y:S04]  /*1cda0*/  STS.U8 [R2+UR5+0x1400], R18 ;  /* 0x0014001202007988 */ /* 0x004fe80008000005 */
[----:B------:R-:W-:Y:S04]  /*1cdb0*/  STS.U8 [R2+UR5+0x1c00], R16 ;  /* 0x001c001002007988 */ /* 0x000fe80008000005 */
[----:B------:R-:W-:Y:S04]  /*1cdc0*/  STS.U8 [R2+UR5+0x2400], R9 ;  /* 0x0024000902007988 */ /* 0x000fe80008000005 */
[----:B------:R-:W-:Y:S04]  /*1cdd0*/  STS.U8 [R2+UR5+0x2c00], R7 ;  /* 0x002c000702007988 */ /* 0x000fe80008000005 */
[----:B------:R-:W-:Y:S04]  /*1cde0*/  STS.U8 [R2+UR5+0x3400], R5 ;  /* 0x0034000502007988 */ /* 0x000fe80008000005 */
[----:B------:R-:W-:Y:S04]  /*1cdf0*/  STS.U8 [R2+UR5+0x3c00], R3 ;  /* 0x003c000302007988 */ /* 0x000fe80008000005 */
[----:B------:R-:W-:Y:S04]  /*1ce00*/  STS.U8 [R2+UR5+0x4400], R24 ;  /* 0x0044001802007988 */ /* 0x000fe80008000005 */
[----:B------:R-:W-:Y:S04]  /*1ce10*/  STS.U8 [R2+UR5+0x4c00], R26 ;  /* 0x004c001a02007988 */ /* 0x000fe80008000005 */
[----:B------:R-:W-:Y:S04]  /*1ce20*/  STS.U8 [R2+UR5+0x5400], R28 ;  /* 0x0054001c02007988 */ /* 0x000fe80008000005 */
[----:B------:R-:W-:Y:S04]  /*1ce30*/  STS.U8 [R2+UR5], R15 ;  /* 0x0000000f02007988 */ /* 0x000fe80008000005 */
[----:B----4-:R-:W-:Y:S04]  /*1ce40*/  STS.U8 [R2+UR5+0x400], R11 ;  /* 0x0004000b02007988 */ /* 0x010fe80008000005 */
[----:B---3--:R0:W-:Y:S04]  /*1ce50*/  STL [R1+0x2fb0], R19 ;  /* 0x002fb01301007387 */ /* 0x0081e80000100800 */
[----:B0-----:R-:W2:Y:S04]  /*1ce60*/  LDL.LU R19, [R1+0x1e0] ;  /* 0x0001e00001137983 */ /* 0x001ea80000300800 */
[----:B------:R-:W3:Y:S04]  /*1ce70*/  LDL.LU R18, [R1+0x1c0] ;  /* 0x0001c00001127983 */ /* 0x000ee80000300800 */
[----:B------:R-:W4:Y:S04]  /*1ce80*/  LDL.LU R16, [R1+0x188] ;  /* 0x0001880001107983 */ /* 0x000f280000300800 */
        /* <DEDUP_REMOVED lines=13> */
[----:B-----5:R0:W-:Y:S04]  /*1cf60*/  STS.U8 [R2+UR5+0x800], R0 ;  /* 0x0008000002007988 */ /* 0x0201e80008000005 */
[----:B------:R-:W5:Y:S04]  /*1cf70*/  LDL.LU R11, [R1+0x118] ;  /* 0x00011800010b7983 */ /* 0x000f680000300800 */
[----:B------:R1:W-:Y:S04]  /*1cf80*/  STS.U8 [R2+UR5+0x1000], R20 ;  /* 0x0010001402007988 */ /* 0x0003e80008000005 */
[----:B------:R0:W-:Y:S04]  /*1cf90*/  STS.U8 [R2+UR5+0x1800], R17 ;  /* 0x0018001102007988 */ /* 0x0001e80008000005 */
[----:B------:R0:W-:Y:S04]  /*1cfa0*/  STS.U8 [R2+UR5+0x2000], R10 ;  /* 0x0020000a02007988 */ /* 0x0001e80008000005 */
[----:B------:R1:W-:Y:S04]  /*1cfb0*/  STS.U8 [R2+UR5+0x2800], R8 ;  /* 0x0028000802007988 */ /* 0x0003e80008000005 */
[----:B------:R1:W-:Y:S04]  /*1cfc0*/  STS.U8 [R2+UR5+0x3000], R6 ;  /* 0x0030000602007988 */ /* 0x0003e80008000005 */
[----:B0-----:R-:W3:Y:S04]  /*1cfd0*/  LDL.LU R0, [R1+0x110] ;  /* 0x0001100001007983 */ /* 0x001ee80000300800 */
[----:B-1----:R-:W3:Y:S04]  /*1cfe0*/  LDL.LU R20, [R1+0xd8] ;  /* 0x0000d80001147983 */ /* 0x002ee80000300800 */
[----:B------:R-:W3:Y:S04]  /*1cff0*/  LDL.LU R17, [R1+0xd0] ;  /* 0x0000d00001117983 */ /* 0x000ee80000300800 */
[----:B------:R-:W3:Y:S04]  /*1d000*/  LDL.LU R10, [R1+0xa8] ;  /* 0x0000a800010a7983 */ /* 0x000ee80000300800 */
[----:B------:R-:W3:Y:S04]  /*1d010*/  LDL.LU R8, [R1+0xa0] ;  /* 0x0000a00001087983 */ /* 0x000ee80000300800 */
[----:B------:R0:W-:Y:S04]  /*1d020*/  STS.U8 [R2+UR5+0x3800], R4 ;  /* 0x0038000402007988 */ /* 0x0001e80008000005 */
[----:B------:R-:W3:Y:S04]  /*1d030*/  LDL.LU R6, [R1+0x78] ;  /* 0x0000780001067983 */ /* 0x000ee80000300800 */
        /* <DEDUP_REMOVED lines=8> */
[----:B------:R-:W3:Y:S04]  /*1d0c0*/  LDL.LU R29, [R1] ;  /* 0x00000000011d7983 */ /* 0x000ee80000300800 */
[----:B--2---:R0:W-:Y:S04]  /*1d0d0*/  STS.U8 [R2+UR5+0x5c00], R19 ;  /* 0x005c001302007988 */ /* 0x0041e80008000005 */
[----:B0-----:R-:W2:Y:S04]  /*1d0e0*/  LDL.LU R19, [R1+0x2fb0] ;  /* 0x002fb00001137983 */ /* 0x001ea80000300800 */
[----:B--2---:R0:W-:Y:S04]  /*1d0f0*/  STS.U8 [R2+UR5+0x6000], R19 ;  /* 0x0060001302007988 */ /* 0x0041e80008000005 */
[----:B0-----:R-:W2:Y:S04]  /*1d100*/  LDL.LU R19, [R1+0x2fac] ;  /* 0x002fac0001137983 */ /* 0x001ea80000300800 */
[----:B--2---:R0:W-:Y:S04]  /*1d110*/  STS.U8 [R2+UR5+0x6400], R19 ;  /* 0x0064001302007988 */ /* 0x0041e80008000005 */
[----:B0-----:R-:W2:Y:S04]  /*1d120*/  LDL.LU R19, [R1+0x2fa8] ;  /* 0x002fa80001137983 */ /* 0x001ea80000300800 */
[----:B---3--:R-:W-:Y:S04]  /*1d130*/  STS.U8 [R2+UR5+0x6c00], R18 ;  /* 0x006c001202007988 */ /* 0x008fe80008000005 */
[----:B----4-:R-:W-:Y:S04]  /*1d140*/  STS.U8 [R2+UR5+0x7000], R16 ;  /* 0x0070001002007988 */ /* 0x010fe80008000005 */
[----:B------:R-:W-:Y:S04]  /*1d150*/  STS.U8 [R2+UR5+0x7400], R9 ;  /* 0x0074000902007988 */ /* 0x000fe80008000005 */
[----:B------:R-:W-:Y:S04]  /*1d160*/  STS.U8 [R2+UR5+0x7800], R7 ;  /* 0x0078000702007988 */ /* 0x000fe80008000005 */
[----:B------:R-:W-:Y:S04]  /*1d170*/  STS.U8 [R2+UR5+0x7c00], R5 ;  /* 0x007c000502007988 */ /* 0x000fe80008000005 */
[----:B------:R-:W-:Y:S04]  /*1d180*/  STS.U8 [R2+UR5+0x8000], R3 ;  /* 0x0080000302007988 */ /* 0x000fe80008000005 */
[----:B------:R-:W-:Y:S04]  /*1d190*/  STS.U8 [R2+UR5+0x8400], R24 ;  /* 0x0084001802007988 */ /* 0x000fe80008000005 */
[----:B------:R-:W-:Y:S04]  /*1d1a0*/  STS.U8 [R2+UR5+0x8800], R26 ;  /* 0x0088001a02007988 */ /* 0x000fe80008000005 */
[----:B------:R-:W-:Y:S04]  /*1d1b0*/  STS.U8 [R2+UR5+0x8c00], R28 ;  /* 0x008c001c02007988 */ /* 0x000fe80008000005 */
[----:B--2---:R0:W-:Y:S04]  /*1d1c0*/  STS.U8 [R2+UR5+0x6800], R19 ;  /* 0x0068001302007988 */ /* 0x0041e80008000005 */
[----:B0-----:R-:W2:Y:S04]  /*1d1d0*/  LDL.LU R19, [R1+0x2fa4] ;  /* 0x002fa40001137983 */ /* 0x001ea80000300800 */
[----:B------:R-:W3:Y:S04]  /*1d1e0*/  LDL.LU R18, [R1+0x2fa0] ;  /* 0x002fa00001127983 */ /* 0x000ee80000300800 */
[----:B------:R-:W4:Y:S04]  /*1d1f0*/  LDL.LU R16, [R1+0x2f9c] ;  /* 0x002f9c0001107983 */ /* 0x000f280000300800 */
[----:B------:R-:W2:Y:S04]  /*1d200*/  LDL.LU R9, [R1+0x2f98] ;  /* 0x002f980001097983 */ /* 0x000ea80000300800 */
[----:B------:R-:W2:Y:S04]  /*1d210*/  LDL.LU R7, [R1+0x2f94] ;  /* 0x002f940001077983 */ /* 0x000ea80000300800 */
[----:B------:R-:W2:Y:S04]  /*1d220*/  LDL.LU R5, [R1+0x2f90] ;  /* 0x002f900001057983 */ /* 0x000ea80000300800 */
[----:B------:R-:W2:Y:S04]  /*1d230*/  LDL.LU R3, [R1+0x2f8c] ;  /* 0x002f8c0001037983 */ /* 0x000ea80000300800 */
[----:B------:R-:W2:Y:S04]  /*1d240*/  LDL.LU R24, [R1+0x2f88] ;  /* 0x002f880001187983 */ /* 0x000ea80000300800 */
[----:B------:R-:W2:Y:S04]  /*1d250*/  LDL.LU R26, [R1+0x2f84] ;  /* 0x002f8400011a7983 */ /* 0x000ea80000300800 */
[----:B------:R-:W3:Y:S04]  /*1d260*/  LDL.LU R28, [R1+0x2f80] ;  /* 0x002f8000011c7983 */ /* 0x000ee80000300800 */
[----:B------:R0:W-:Y:S04]  /*1d270*/  STS.U8 [R2+UR5+0x9000], R22 ;  /* 0x0090001602007988 */ /* 0x0001e80008000005 */
[----:B------:R1:W-:Y:S04]  /*1d280*/  STS.U8 [R2+UR5+0x9400], R13 ;  /* 0x0094000d02007988 */ /* 0x0003e80008000005 */
[----:B------:R0:W-:Y:S04]  /*1d290*/  STS.U8 [R2+UR5+0x9800], R12 ;  /* 0x0098000c02007988 */ /* 0x0001e80008000005 */
[----:B------:R0:W-:Y:S04]  /*1d2a0*/  STS.U8 [R2+UR5+0x9c00], R21 ;  /* 0x009c001502007988 */ /* 0x0001e80008000005 */
[----:B------:R1:W-:Y:S04]  /*1d2b0*/  STS.U8 [R2+UR5+0xa000], R14 ;  /* 0x00a0000e02007988 */ /* 0x0003e80008000005 */
[----:B------:R5:W-:Y:S04]  /*1d2c0*/  STS.U8 [R2+UR5+0xa400], R15 ;  /* 0x00a4000f02007988 */ /* 0x000be80008000005 */
[----:B0-----:R-:W4:Y:S04]  /*1d2d0*/  LDL.LU R22, [R1+0x630] ;  /* 0x0006300001167983 */ /* 0x001f280000300800 */
[----:B-1----:R-:W4:Y:S04]  /*1d2e0*/  LDL.LU R13, [R1+0x628] ;  /* 0x00062800010d7983 */ /* 0x002f280000300800 */
[----:B------:R-:W4:Y:S04]  /*1d2f0*/  LDL.LU R12, [R1+0x620] ;  /* 0x00062000010c7983 */ /* 0x000f280000300800 */
[----:B------:R-:W4:Y:S04]  /*1d300*/  LDL.LU R21, [R1+0x618] ;  /* 0x0006180001157983 */ /* 0x000f280000300800 */
[----:B------:R-:W4:Y:S04]  /*1d310*/  LDL.LU R14, [R1+0x610] ;  /* 0x00061000010e7983 */ /* 0x000f280000300800 */
[----:B------:R0:W-:Y:S04]  /*1d320*/  STS.U8 [R2+UR5+0xac00], R0 ;  /* 0x00ac000002007988 */ /* 0x0001e80008000005 */
[----:B-----5:R-:W5:Y:S04]  /*1d330*/  LDL.LU R15, [R1+0x608] ;  /* 0x00060800010f7983 */ /* 0x020f680000300800 */
[----:B------:R1:W-:Y:S04]  /*1d340*/  STS.U8 [R2+UR5+0xb000], R20 ;  /* 0x00b0001402007988 */ /* 0x0003e80008000005 */
[----:B------:R0:W-:Y:S04]  /*1d350*/  STS.U8 [R2+UR5+0xb400], R17 ;  /* 0x00b4001102007988 */ /* 0x0001e80008000005 */
[----:B------:R0:W-:Y:S04]  /*1d360*/  STS.U8 [R2+UR5+0xb800], R10 ;  /* 0x00b8000a02007988 */ /* 0x0001e80008000005 */
[----:B------:R1:W-:Y:S04]  /*1d370*/  STS.U8 [R2+UR5+0xbc00], R8 ;  /* 0x00bc000802007988 */ /* 0x0003e80008000005 */
[----:B------:R1:W-:Y:S04]  /*1d380*/  STS.U8 [R2+UR5+0xc000], R6 ;  /* 0x00c0000602007988 */ /* 0x0003e80008000005 */
[----:B0-----:R-:W5:Y:S04]  /*1d390*/  LDL.LU R0, [R1+0x58c] ;  /* 0x00058c0001007983 */ /* 0x001f680000300800 */
[----:B-1----:R-:W5:Y:S04]  /*1d3a0*/  LDL.LU R20, [R1+0x584] ;  /* 0x0005840001147983 */ /* 0x002f680000300800 */
[----:B------:R-:W5:Y:S04]  /*1d3b0*/  LDL.LU R17, [R1+0x57c] ;  /* 0x00057c0001117983 */ /* 0x000f680000300800 */
[----:B------:R-:W5:Y:S04]  /*1d3c0*/  LDL.LU R10, [R1+0x574] ;  /* 0x00057400010a7983 */ /* 0x000f680000300800 */
[----:B------:R-:W5:Y:S04]  /*1d3d0*/  LDL.LU R8, [R1+0x554] ;  /* 0x0005540001087983 */ /* 0x000f680000300800 */
[----:B------:R0:W-:Y:S04]  /*1d3e0*/  STS.U8 [R2+UR5+0xc400], R4 ;  /* 0x00c4000402007988 */ /* 0x0001e80008000005 */
[----:B------:R-:W5:Y:S04]  /*1d3f0*/  LDL.LU R6, [R1+0x534] ;  /* 0x0005340001067983 */ /* 0x000f680000300800 */
        /* <DEDUP_REMOVED lines=9> */
[----:B--2---:R-:W-:Y:S04]  /*1d490*/  STS.U8 [R2+UR5+0xdc00], R26 ;  /* 0x00dc001a02007988 */ /* 0x004fe80008000005 */
[----:B---3--:R0:W-:Y:S04]  /*1d4a0*/  STS.U8 [R2+UR5+0xd800], R28 ;  /* 0x00d8001c02007988 */ /* 0x0081e80008000005 */
[----:B0-----:R-:W2:Y:S04]  /*1d4b0*/  LDL.LU R28, [R1+0x638] ;  /* 0x00063800011c7983 */ /* 0x001ea80000300800 */
[----:B------:R-:W3:Y:S04]  /*1d4c0*/  LDL.LU R26, [R1+0x640] ;  /* 0x00064000011a7983 */ /* 0x000ee80000300800 */
[----:B------:R0:W-:Y:S04]  /*1d4d0*/  STS.U8 [R2+UR5+0xe000], R24 ;  /* 0x00e0001802007988 */ /* 0x0001e80008000005 */
[----:B------:R1:W-:Y:S04]  /*1d4e0*/  STS.U8 [R2+UR5+0xe400], R3 ;  /* 0x00e4000302007988 */ /* 0x0003e80008000005 */
[----:B------:R1:W-:Y:S04]  /*1d4f0*/  STS.U8 [R2+UR5+0xe800], R5 ;  /* 0x00e8000502007988 */ /* 0x0003e80008000005 */
[----:B0-----:R-:W2:Y:S04]  /*1d500*/  LDL.LU R24, [R1+0x648] ;  /* 0x0006480001187983 */ /* 0x001ea80000300800 */
[----:B-1----:R-:W2:Y:S04]  /*1d510*/  LDL.LU R3, [R1+0x650] ;  /* 0x0006500001037983 */ /* 0x002ea80000300800 */
[----:B------:R-:W2:Y:S04]  /*1d520*/  LDL.LU R5, [R1+0x658] ;  /* 0x0006580001057983 */ /* 0x000ea80000300800 */
[----:B------:R0:W-:Y:S04]  /*1d530*/  STS.U8 [R2+UR5+0xa800], R11 ;  /* 0x00a8000b02007988 */ /* 0x0001e80008000005 */
[----:B------:R-:W-:Y:S04]  /*1d540*/  STS.U8 [R2+UR5+0xec00], R7 ;  /* 0x00ec000702007988 */ /* 0x000fe80008000005 */
[----:B------:R-:W-:Y:S04]  /*1d550*/  STS.U8 [R2+UR5+0xf000], R9 ;  /* 0x00f0000902007988 */ /* 0x000fe80008000005 */
[----:B----4-:R-:W-:Y:S04]  /*1d560*/  STS.U8 [R2+UR5+0xf400], R16 ;  /* 0x00f4001002007988 */ /* 0x010fe80008000005 */
[----:B------:R-:W-:Y:S04]  /*1d570*/  STS.U8 [R2+UR5+0xf800], R18 ;  /* 0x00f8001202007988 */ /* 0x000fe80008000005 */
[----:B------:R-:W-:Y:S01]  /*1d580*/  STS.U8 [R2+UR5+0xfc00], R19 ;  /* 0x00fc001302007988 */ /* 0x000fe20008000005 */
[----:B0-----:R-:W-:-:S05]  /*1d590*/  LOP3.LUT R11, R2, 0x40, RZ, 0x3c, !PT ;  /* 0x00000040020b7812 */ /* 0x001fca00078e3cff */
[----:B------:R0:W-:Y:S04]  /*1d5a0*/  STS.U8 [R11+UR5+0x2200], R21 ;  /* 0x002200150b007988 */ /* 0x0001e80008000005 */
[----:B------:R1:W-:Y:S04]  /*1d5b0*/  STS.U8 [R11+UR5+0x1e00], R12 ;  /* 0x001e000c0b007988 */ /* 0x0003e80008000005 */
[----:B------:R4:W-:Y:S04]  /*1d5c0*/  STS.U8 [R11+UR5+0x2600], R14 ;  /* 0x0026000e0b007988 */ /* 0x0009e80008000005 */
[----:B------:R-:W-:Y:S04]  /*1d5d0*/  STS.U8 [R11+UR5+0x1a00], R13 ;  /* 0x001a000d0b007988 */ /* 0x000fe80008000005 */
[----:B-----5:R-:W-:Y:S04]  /*1d5e0*/  STS.U8 [R11+UR5+0x2a00], R15 ;  /* 0x002a000f0b007988 */ /* 0x020fe80008000005 */
[----:B------:R-:W-:Y:S04]  /*1d5f0*/  STS.U8 [R11+UR5+0x2e00], R0 ;  /* 0x002e00000b007988 */ /* 0x000fe80008000005 */
[----:B0-----:R-:W5:Y:S04]  /*1d600*/  LDL.LU R21, [R1+0x1e4] ;  /* 0x0001e40001157983 */ /* 0x001f680000300800 */
[----:B-1----:R-:W2:Y:S04]  /*1d610*/  LDL.LU R12, [R1+0x1dc] ;  /* 0x0001dc00010c7983 */ /* 0x002ea80000300800 */
[----:B----4-:R-:W4:Y:S04]  /*1d620*/  LDL.LU R14, [R1+0x1d4] ;  /* 0x0001d400010e7983 */ /* 0x010f280000300800 */
        /* <DEDUP_REMOVED lines=10> */
[----:B---3--:R0:W-:Y:S04]  /*1d6d0*/  STS.U8 [R11+UR5+0xe00], R26 ;  /* 0x000e001a0b007988 */ /* 0x0081e80008000005 */
[----:B0-----:R-:W3:Y:S04]  /*1d6e0*/  LDL.LU R26, [R1+0x1cc] ;  /* 0x0001cc00011a7983 */ /* 0x001ee80000300800 */
        /* <DEDUP_REMOVED lines=18> */
[----:B--2---:R0:W-:Y:S04]  /*1d810*/  STS.U8 [R11+UR5+0x200], R5 ;  /* 0x000200050b007988 */ /* 0x0041e80008000005 */
[----:B------:R-:W2:Y:S04]  /*1d820*/  LDL.LU R7, [R1+0xd4] ;  /* 0x0000d40001077983 */ /* 0x000ea80000300800 */
[----:B------:R1:W-:Y:S04]  /*1d830*/  STS.U8 [R11+UR5+0x1200], R28 ;  /* 0x0012001c0b007988 */ /* 0x0003e80008000005 */
[----:B0-----:R-:W2:Y:S04]  /*1d840*/  LDL.LU R5, [R1+0xac] ;  /* 0x0000ac0001057983 */ /* 0x001ea80000300800 */
[----:B-1----:R-:W2:Y:S04]  /*1d850*/  LDL.LU R28, [R1+0xa4] ;  /* 0x0000a400011c7983 */ /* 0x002ea80000300800 */
[----:B------:R0:W-:Y:S04]  /*1d860*/  STS.U8 [R11+UR5+0x600], R3 ;  /* 0x000600030b007988 */ /* 0x0001e80008000005 */
[----:B------:R1:W-:Y:S04]  /*1d870*/  STS.U8 [R11+UR5+0xa00], R24 ;  /* 0x000a00180b007988 */ /* 0x0003e80008000005 */
[----:B------:R0:W-:Y:S04]  /*1d880*/  STS.U8 [R11+UR5+0x1600], R22 ;  /* 0x001600160b007988 */ /* 0x0001e80008000005 */
[----:B-----5:R5:W-:Y:S04]  /*1d890*/  STS.U8 [R11+UR5+0x5a00], R21 ;  /* 0x005a00150b007988 */ /* 0x020be80008000005 */
[----:B------:R1:W-:Y:S04]  /*1d8a0*/  STS.U8 [R11+UR5+0x5e00], R12 ;  /* 0x005e000c0b007988 */ /* 0x0003e80008000005 */
[----:B----4-:R4:W-:Y:S04]  /*1d8b0*/  STS.U8 [R11+UR5+0x6200], R14 ;  /* 0x0062000e0b007988 */ /* 0x0109e80008000005 */
[----:B0-----:R-:W2:Y:S04]  /*1d8c0*/  LDL.LU R3, [R1+0x7c] ;  /* 0x00007c0001037983 */ /* 0x001ea80000300800 */
[----:B-1----:R-:W2:Y:S04]  /*1d8d0*/  LDL.LU R24, [R1+0x74] ;  /* 0x0000740001187983 */ /* 0x002ea80000300800 */
[----:B------:R-:W2:Y:S04]  /*1d8e0*/  LDL.LU R22, [R1+0x1c] ;  /* 0x00001c0001167983 */ /* 0x000ea80000300800 */
[----:B-----5:R-:W5:Y:S04]  /*1d8f0*/  LDL.LU R21, [R1+0x14] ;  /* 0x0000140001157983 */ /* 0x020f680000300800 */
[----:B------:R-:W5:Y:S04]  /*1d900*/  LDL.LU R12, [R1+0x2f7c] ;  /* 0x002f7c00010c7983 */ /* 0x000f680000300800 */
[----:B----4-:R-:W4:Y:S04]  /*1d910*/  LDL.LU R14, [R1+0x2f78] ;  /* 0x002f7800010e7983 */ /* 0x010f280000300800 */
[----:B---3--:R0:W-:Y:S04]  /*1d920*/  STS.U8 [R11+UR5+0x6600], R26 ;  /* 0x0066001a0b007988 */ /* 0x0081e80008000005 */
[----:B------:R1:W-:Y:S04]  /*1d930*/  STS.U8 [R11+UR5+0x6a00], R13 ;  /* 0x006a000d0b007988 */ /* 0x0003e80008000005 */
[----:B------:R3:W-:Y:S04]  /*1d940*/  STS.U8 [R11+UR5+0x6e00], R15 ;  /* 0x006e000f0b007988 */ /* 0x0007e80008000005 */
[----:B------:R0:W-:Y:S04]  /*1d950*/  STS.U8 [R11+UR5+0x7200], R0 ;  /* 0x007200000b007988 */ /* 0x0001e80008000005 */
[----:B------:R1:W-:Y:S04]  /*1d960*/  STS.U8 [R11+UR5+0x7600], R20 ;  /* 0x007600140b007988 */ /* 0x0003e80008000005 */
[----:B------:R3:W-:Y:S04]  /*1d970*/  STS.U8 [R11+UR5+0x7a00], R17 ;  /* 0x007a00110b007988 */ /* 0x0007e80008000005 */
[----:B0-----:R-:W4:Y:S04]  /*1d980*/  LDL.LU R26, [R1+0xc] ;  /* 0x00000c00011a7983 */ /* 0x001f280000300800 */
[----:B-1----:R-:W4:Y:S04]  /*1d990*/  LDL.LU R13, [R1+0x4] ;  /* 0x00000400010d7983 */ /* 0x002f280000300800 */
[----:B---3--:R-:W3:Y:S04]  /*1d9a0*/  LDL.LU R15, [R1+0x2f74] ;  /* 0x002f7400010f7983 */ /* 0x008ee80000300800 */
[----:B------:R-:W3:Y:S04]  /*1d9b0*/  LDL.LU R0, [R1+0x2f70] ;  /* 0x002f700001007983 */ /* 0x000ee80000300800 */
[----:B------:R-:W3:Y:S04]  /*1d9c0*/  LDL.LU R20, [R1+0x2f6c] ;  /* 0x002f6c0001147983 */ /* 0x000ee80000300800 */
[----:B------:R-:W3:Y:S04]  /*1d9d0*/  LDL.LU R17, [R1+0x2f68] ;  /* 0x002f680001117983 */ /* 0x000ee80000300800 */
[----:B------:R0:W-:Y:S04]  /*1d9e0*/  STS.U8 [R11+UR5+0x7e00], R10 ;  /* 0x007e000a0b007988 */ /* 0x0001e80008000005 */
        /* <DEDUP_REMOVED lines=10> */
[----:B------:R-:W3:Y:S04]  /*1da90*/  LDL.LU R25, [R1+0x2f50] ;  /* 0x002f500001197983 */ /* 0x000ee80000300800 */
[----:B------:R0:W-:Y:S04]  /*1daa0*/  STS.U8 [R11+UR5+0x9600], R27 ;  /* 0x0096001b0b007988 */ /* 0x0001e80008000005 */
[----:B------:R1:W-:Y:S04]  /*1dab0*/  STS.U8 [R11+UR5+0x9a00], R29 ;  /* 0x009a001d0b007988 */ /* 0x0003e80008000005 */
[----:B0-----:R-:W3:Y:S04]  /*1dac0*/  LDL.LU R27, [R1+0x2f4c] ;  /* 0x002f4c00011b7983 */ /* 0x001ee80000300800 */
[----:B-1----:R-:W3:Y:S04]  /*1dad0*/  LDL.LU R29, [R1+0x2f48] ;  /* 0x002f4800011d7983 */ /* 0x002ee80000300800 */
[----:B--2---:R0:W-:Y:S04]  /*1dae0*/  STS.U8 [R11+UR5+0xba00], R28 ;  /* 0x00ba001c0b007988 */ /* 0x0041e80008000005 */
[----:B0-----:R-:W2:Y:S04]  /*1daf0*/  LDL.LU R28, [R1+0x660] ;  /* 0x00066000011c7983 */ /* 0x001ea80000300800 */
[----:B-----5:R0:W-:Y:S04]  /*1db00*/  STS.U8 [R11+UR5+0xca00], R21 ;  /* 0x00ca00150b007988 */ /* 0x0201e80008000005 */
[----:B------:R1:W-:Y:S04]  /*1db10*/  STS.U8 [R11+UR5+0xc600], R22 ;  /* 0x00c600160b007988 */ /* 0x0003e80008000005 */
[----:B------:R5:W-:Y:S04]  /*1db20*/  STS.U8 [R11+UR5+0xb200], R7 ;  /* 0x00b200070b007988 */ /* 0x000be80008000005 */
[----:B------:R0:W-:Y:S04]  /*1db30*/  STS.U8 [R11+UR5+0xb600], R5 ;  /* 0x00b600050b007988 */ /* 0x0001e80008000005 */
[----:B------:R1:W-:Y:S04]  /*1db40*/  STS.U8 [R11+UR5+0xc200], R24 ;  /* 0x00c200180b007988 */ /* 0x0003e80008000005 */
[----:B------:R5:W-:Y:S04]  /*1db50*/  STS.U8 [R11+UR5+0xae00], R9 ;  /* 0x00ae00090b007988 */ /* 0x000be80008000005 */
[----:B0-----:R-:W2:Y:S04]  /*1db60*/  LDL.LU R21, [R1+0x1fc] ;  /* 0x0001fc0001157983 */ /* 0x001ea80000300800 */
[----:B-1----:R-:W2:Y:S04]  /*1db70*/  LDL.LU R22, [R1+0x31c] ;  /* 0x00031c0001167983 */ /* 0x002ea80000300800 */
[----:B-----5:R-:W5:Y:S04]  /*1db80*/  LDL.LU R7, [R1+0x410] ;  /* 0x0004100001077983 */ /* 0x020f680000300800 */
[----:B------:R-:W5:Y:S04]  /*1db90*/  LDL.LU R5, [R1+0x3fc] ;  /* 0x0003fc0001057983 */ /* 0x000f680000300800 */
[----:B------:R-:W5:Y:S04]  /*1dba0*/  LDL.LU R24, [R1+0x318] ;  /* 0x0003180001187983 */ /* 0x000f680000300800 */
[----:B------:R-:W5:Y:S04]  /*1dbb0*/  LDL.LU R9, [R1+0x3f4] ;  /* 0x0003f40001097983 */ /* 0x000f680000300800 */
[----:B------:R-:W-:Y:S04]  /*1dbc0*/  STS.U8 [R11+UR5+0x9e00], R2 ;  /* 0x009e00020b007988 */ /* 0x000fe80008000005 */
[----:B------:R-:W-:Y:S04]  /*1dbd0*/  STS.U8 [R11+UR5+0xbe00], R3 ;  /* 0x00be00030b007988 */ /* 0x000fe80008000005 */
[----:B------:R-:W-:Y:S04]  /*1dbe0*/  STS.U8 [R11+UR5+0xa200], R19 ;  /* 0x00a200130b007988 */ /* 0x000fe80008000005 */
[----:B------:R-:W-:Y:S04]  /*1dbf0*/  STS.U8 [R11+UR5+0xa600], R18 ;  /* 0x00a600120b007988 */ /* 0x000fe80008000005 */
[----:B------:R-:W-:Y:S04]  /*1dc00*/  STS.U8 [R11+UR5+0xaa00], R16 ;  /* 0x00aa00100b007988 */ /* 0x000fe80008000005 */
[----:B----4-:R0:W-:Y:S04]  /*1dc10*/  STS.U8 [R11+UR5+0xce00], R26 ;  /* 0x00ce001a0b007988 */ /* 0x0101e80008000005 */
[----:B------:R1:W-:Y:S04]  /*1dc20*/  STS.U8 [R11+UR5+0xd200], R13 ;  /* 0x00d2000d0b007988 */ /* 0x0003e80008000005 */
[----:B0-----:R-:W4:Y:S04]  /*1dc30*/  LDL.LU R26, [R1+0x418] ;  /* 0x00041800011a7983 */ /* 0x001f280000300800 */
[----:B-1----:R-:W4:Y:S04]  /*1dc40*/  LDL.LU R13, [R1+0x414] ;  /* 0x00041400010d7983 */ /* 0x002f280000300800 */
[----:B------:R-:W4:Y:S04]  /*1dc50*/  LDL.LU R2, [R1+0x41c] ;  /* 0x00041c0001027983 */ /* 0x000f280000300800 */
[----:B---3--:R-:W-:Y:S04]  /*1dc60*/  STS.U8 [R11+UR5+0xe200], R23 ;  /* 0x00e200170b007988 */ /* 0x008fe80008000005 */
[----:B------:R-:W-:Y:S04]  /*1dc70*/  STS.U8 [R11+UR5+0xde00], R25 ;  /* 0x00de00190b007988 */ /* 0x000fe80008000005 */
[----:B------:R-:W-:Y:S04]  /*1dc80*/  STS.U8 [R11+UR5+0xea00], R6 ;  /* 0x00ea00060b007988 */ /* 0x000fe80008000005 */
[----:B------:R-:W-:Y:S04]  /*1dc90*/  STS.U8 [R11+UR5+0xda00], R27 ;  /* 0x00da001b0b007988 */ /* 0x000fe80008000005 */
[----:B------:R0:W-:Y:S04]  /*1dca0*/  STS.U8 [R11+UR5+0xd600], R29 ;  /* 0x00d6001d0b007988 */ /* 0x0001e80008000005 */
[----:B0-----:R-:W3:Y:S04]  /*1dcb0*/  LDL.LU R29, [R1+0x3f8] ;  /* 0x0003f800011d7983 */ /* 0x001ee80000300800 */
[----:B------:R-:W3:Y:S04]  /*1dcc0*/  LDL.LU R27, [R1+0x430] ;  /* 0x00043000011b7983 */ /* 0x000ee80000300800 */
[----:B------:R-:W3:Y:S04]  /*1dcd0*/  LDL.LU R25, [R1+0x3f0] ;  /* 0x0003f00001197983 */ /* 0x000ee80000300800 */
[----:B------:R-:W4:Y:S04]  /*1dce0*/  LDL.LU R23, [R1+0x310] ;  /* 0x0003100001177983 */ /* 0x000f280000300800 */
[----:B------:R-:W4:Y:S04]  /*1dcf0*/  LDL.LU R6, [R1+0x314] ;  /* 0x0003140001067983 */ /* 0x000f280000300800 */
[----:B------:R-:W4:Y:S04]  /*1dd00*/  LDL R3, [R1+0x600] ;  /* 0x0006000001037983 */ /* 0x000f280000100800 */
[----:B------:R0:W-:Y:S04]  /*1dd10*/  STS.U8 [R11+UR5+0xe600], R4 ;  /* 0x00e600040b007988 */ /* 0x0001e80008000005 */
[----:B0-----:R-:W4:Y:S04]  /*1dd20*/  LDL.LU R4, [R1+0x56c] ;  /* 0x00056c0001047983 */ /* 0x001f280000300800 */
[----:B------:R-:W4:Y:S04]  /*1dd30*/  LDL.LU R19, [R1+0x564] ;  /* 0x0005640001137983 */ /* 0x000f280000300800 */
[----:B------:R-:W4:Y:S04]  /*1dd40*/  LDL.LU R18, [R1+0x558] ;  /* 0x0005580001127983 */ /* 0x000f280000300800 */
[----:B------:R-:W4:Y:S04]  /*1dd50*/  LDL.LU R16, [R1+0x54c] ;  /* 0x00054c0001107983 */ /* 0x000f280000300800 */
[----:B--2---:R0:W-:Y:S04]  /*1dd60*/  STS.U8 [R11+UR5+0xfe00], R28 ;  /* 0x00fe001c0b007988 */ /* 0x0041e80008000005 */
[----:B0-----:R-:W2:Y:S04]  /*1dd70*/  LDL.LU R28, [R1+0x544] ;  /* 0x00054400011c7983 */ /* 0x001ea80000300800 */
[----:B------:R-:W-:Y:S04]  /*1dd80*/  STS.U8 [R11+UR5+0xee00], R8 ;  /* 0x00ee00080b007988 */ /* 0x000fe80008000005 */
[----:B------:R-:W-:Y:S04]  /*1dd90*/  STS.U8 [R11+UR5+0xf200], R10 ;  /* 0x00f2000a0b007988 */ /* 0x000fe80008000005 */
[----:B------:R-:W-:Y:S04]  /*1dda0*/  STS.U8 [R11+UR5+0xf600], R17 ;  /* 0x00f600110b007988 */ /* 0x000fe80008000005 */
[----:B------:R0:W-:Y:S01]  /*1ddb0*/  STS.U8 [R11+UR5+0xfa00], R20 ;  /* 0x00fa00140b007988 */ /* 0x0001e20008000005 */
[----:B------:R-:W-:Y:S01]  /*1ddc0*/  BAR.SYNC.DEFER_BLOCKING 0x0 ;  /* 0x0000000000007b1d */ /* 0x000fe20000010000 */
[----:B0-----:R-:W-:-:S02]  /*1ddd0*/  IMAD R20, R14, 0x100, R15 ;  /* 0x000001000e147824 */ /* 0x001fc400078e020f */
[----:B-----5:R-:W-:Y:S02]  /*1dde0*/  IMAD R24, R12, 0x100, R24 ;  /* 0x000001000c187824 */ /* 0x020fe400078e0218 */
[----:B---3--:R-:W-:Y:S02]  /*1ddf0*/  IMAD R22, R22, 0x100, R25 ;  /* 0x0000010016167824 */ /* 0x008fe400078e0219 */
[----:B----4-:R-:W-:Y:S02]  /*1de00*/  IMAD R21, R21, 0x100, R23 ;  /* 0x0000010015157824 */ /* 0x010fe400078e0217 */
[----:B------:R-:W-:-:S05]  /*1de10*/  IMAD R23, R5, 0x100, R7 ;  /* 0x0000010005177824 */ /* 0x000fca00078e0207 */
[----:B------:R-:W-:Y:S04]  /*1de20*/  STL.64 [R1+0x2f40], R22 ;  /* 0x002f401601007387 */ /* 0x000fe80000100a00 */
[----:B------:R-:W-:Y:S04]  /*1de30*/  STL.64 [R1+0x2f38], R20 ;  /* 0x002f381401007387 */ /* 0x000fe80000100a00 */
[----:B------:R-:W0:Y:S01]  /*1de40*/  LDSM.16.M88.4 R20, [R3+UR5] ;  /* 0x000000050314783b */ /* 0x000e220008000200 */
[----:B------:R-:W-:-:S03]  /*1de50*/  IMAD R0, R0, 0x100, R6 ;  /* 0x0000010000007824 */ /* 0x000fc600078e0206 */
[----:B------:R-:W3:Y:S04]  /*1de60*/  LDL.LU R5, [R1+0x538] ;  /* 0x0005380001057983 */ /* 0x000ee80000300800 */
[----:B------:R-:W4:Y:S04]  /*1de70*/  LDL.LU R6, [R1+0x52c] ;  /* 0x00052c0001067983 */ /* 0x000f280000300800 */
[----:B------:R-:W5:Y:S04]  /*1de80*/  LDL.LU R7, [R1+0x528] ;  /* 0x0005280001077983 */ /* 0x000f680000300800 */
[----:B------:R-:W5:Y:S04]  /*1de90*/  LDL.LU R12, [R1+0x520] ;  /* 0x00052000010c7983 */ /* 0x000f680000300800 */
[----:B------:R-:W5:Y:S04]  /*1dea0*/  LDL.LU R14, [R1+0x508] ;  /* 0x00050800010e7983 */ /* 0x000f680000300800 */
[----:B------:R-:W5:Y:S01]  /*1deb0*/  LDL.LU R15, [R1+0x500] ;  /* 0x00050000010f7983 */ /* 0x000f620000300800 */
[----:B------:R-:W-:-:S03]  /*1dec0*/  IMAD R25, R9, 0x100, R29 ;  /* 0x0000010009197824 */ /* 0x000fc600078e021d */
[----:B------:R-:W5:Y:S04]  /*1ded0*/  LDL.LU R8, [R1+0x4fc] ;  /* 0x0004fc0001087983 */ /* 0x000f680000300800 */
[----:B------:R-:W5:Y:S04]  /*1dee0*/  LDL.LU R9, [R1+0x4f8] ;  /* 0x0004f80001097983 */ /* 0x000f680000300800 */
[----:B------:R-:W5:Y:S01]  /*1def0*/  LDL.LU R10, [R1+0x4f4] ;  /* 0x0004f400010a7983 */ /* 0x000f620000300800 */
[----:B------:R-:W-:-:S03]  /*1df00*/  IMAD R26, R13, 0x100, R26 ;  /* 0x000001000d1a7824 */ /* 0x000fc600078e021a */
[----:B------:R-:W5:Y:S04]  /*1df10*/  LDL.LU R11, [R1+0x4f0] ;  /* 0x0004f000010b7983 */ /* 0x000f680000300800 */
[----:B------:R-:W5:Y:S04]  /*1df20*/  LDL.LU R13, [R1+0x4e8] ;  /* 0x0004e800010d7983 */ /* 0x000f680000300800 */
[----:B------:R-:W5:Y:S04]  /*1df30*/  LDL.LU R17, [R1+0x4e0] ;  /* 0x0004e00001117983 */ /* 0x000f680000300800 */
[----:B------:R-:W5:Y:S01]  /*1df40*/  LDL.LU R29, [R1+0x4dc] ;  /* 0x0004dc00011d7983 */ /* 0x000f620000300800 */
[----:B------:R-:W-:Y:S01]  /*1df50*/  F2FP.F16.E5M2.UNPACK_B R4, R4 ;  /* 0x00000004ff04723e */ /* 0x000fe200020004ff */
[----:B------:R-:W-:-:S02]  /*1df60*/  IMAD R27, R2, 0x100, R27 ;  /* 0x00000100021b7824 */ /* 0x000fc400078e021b */
[----:B0-----:R-:W-:Y:S04]  /*1df70*/  STL.64 [R1+0x570], R20 ;  /* 0x0005701401007387 */ /* 0x001fe80000100a00 */
[----:B------:R0:W-:Y:S01]  /*1df80*/  STL.64 [R1+0x578], R22 ;  /* 0x0005781601007387 */ /* 0x0001e20000100a00 */
[----:B------:R-:W-:Y:S02]  /*1df90*/  IMAD.MOV.U32 R2, RZ, RZ, R20 ;  /* 0x000000ffff027224 */ /* 0x000fe400078e0014 */
[----:B------:R-:W-:Y:S01]  /*1dfa0*/  IMAD.MOV.U32 R3, RZ, RZ, R21 ;  /* 0x000000ffff037224 */ /* 0x000fe200078e0015 */
[----:B0-----:R-:W5:Y:S04]  /*1dfb0*/  LDL.LU.64 R22, [R1+0x2f40] ;  /* 0x002f400001167983 */ /* 0x001f680000300a00 */
[----:B------:R-:W5:Y:S04]  /*1dfc0*/  LDL.LU.64 R20, [R1+0x2f38] ;  /* 0x002f380001147983 */ /* 0x000f680000300a00 */
[----:B------:R0:W-:Y:S02]  /*1dfd0*/  STL [R1+0x10], R4 ;  /* 0x0000100401007387 */ /* 0x0001e40000100800 */
[----:B0-----:R-:W-:-:S02]  /*1dfe0*/  F2FP.F16.E5M2.UNPACK_B R4, R19 ;  /* 0x00000013ff04723e */ /* 0x001fc400020004ff */
[----:B------:R-:W-:Y:S02]  /*1dff0*/  F2FP.F16.E5M2.UNPACK_B R19, R18 ;  /* 0x00000012ff13723e */ /* 0x000fe400020004ff */
[----:B------:R-:W-:Y:S01]  /*1e000*/  F2FP.F16.E5M2.UNPACK_B R18, R16 ;  /* 0x00000010ff12723e */ /* 0x000fe200020004ff */
[----:B------:R2:W-:Y:S04]  /*1e010*/  STL [R1+0x14], R4 ;  /* 0x0000140401007387 */ /* 0x0005e80000100800 */
[----:B------:R0:W-:Y:S04]  /*1e020*/  STL [R1+0x18], R19 ;  /* 0x0000181301007387 */ /* 0x0001e80000100800 */
[----:B------:R-:W5:Y:S04]  /*1e030*/  LDL.LU R16, [R1+0x4d8] ;  /* 0x0004d80001107983 */ /* 0x000f680000300800 */
[----:B------:R1:W-:Y:S01]  /*1e040*/  STL [R1+0x1c], R18 ;  /* 0x00001c1201007387 */ /* 0x0003e20000100800 */
[----:B--2---:R-:W-:-:S03]  /*1e050*/  F2FP.F16.E5M2.UNPACK_B R4, R28 ;  /* 0x0000001cff04723e */ /* 0x004fc600020004ff */
[----:B0-----:R-:W2:Y:S04]  /*1e060*/  LDL.LU R19, [R1+0x4d4] ;  /* 0x0004d40001137983 */ /* 0x001ea80000300800 */
[----:B-1----:R-:W2:Y:S04]  /*1e070*/  LDL.LU R18, [R1+0x4d0] ;  /* 0x0004d00001127983 */ /* 0x002ea80000300800 */
[----:B------:R-:W2:Y:S04]  /*1e080*/  LDL.LU R28, [R1+0x438] ;  /* 0x00043800011c7983 */ /* 0x000ea80000300800 */
[----:B------:R0:W-:Y:S04]  /*1e090*/  STL [R1+0x2ed4], R4 ;  /* 0x002ed40401007387 */ /* 0x0001e80000100800 */
[----:B0-----:R-:W2:Y:S01]  /*1e0a0*/  LDL.LU R4, [R1+0x524] ;  /* 0x0005240001047983 */ /* 0x001ea20000300800 */
[----:B---3--:R-:W-:-:S02]  /*1e0b0*/  F2FP.F16.E5M2.UNPACK_B R5, R5 ;  /* 0x00000005ff05723e */ /* 0x008fc400020004ff */
[----:B----4-:R-:W-:Y:S02]  /*1e0c0*/  F2FP.F16.E5M2.UNPACK_B R6, R6 ;  /* 0x00000006ff06723e */ /* 0x010fe400020004ff */
[----:B-----5:R-:W-:-:S05]  /*1e0d0*/  F2FP.F16.E5M2.UNPACK_B R7, R7 ;  /* 0x00000007ff07723e */ /* 0x020fca00020004ff */
[----:B------:R-:W-:Y:S04]  /*1e0e0*/  STL.64 [R1+0x2f20], R6 ;  /* 0x002f200601007387 */ /* 0x000fe80000100a00 */
[----:B------:R0:W-:Y:S01]  /*1e0f0*/  STL [R1+0x2f18], R5 ;  /* 0x002f180501007387 */ /* 0x0001e20000100800 */
[----:B------:R-:W-:Y:S02]  /*1e100*/  F2FP.F16.E5M2.UNPACK_B R13, R13 ;  /* 0x0000000dff0d723e */ /* 0x000fe400020004ff */
[----:B0-----:R-:W-:Y:S02]  /*1e110*/  F2FP.F16.E5M2.UNPACK_B R5, R14 ;  /* 0x0000000eff05723e */ /* 0x001fe400020004ff */
[----:B------:R-:W-:Y:S02]  /*1e120*/  F2FP.F16.E5M2.UNPACK_B R6, R12 ;  /* 0x0000000cff06723e */ /* 0x000fe400020004ff */
[----:B------:R-:W-:-:S02]  /*1e130*/  F2FP.F16.E5M2.UNPACK_B R14, R17 ;  /* 0x00000011ff0e723e */ /* 0x000fc400020004ff */
[----:B------:R-:W-:Y:S02]  /*1e140*/  F2FP.F16.E5M2.UNPACK_B R12, R11 ;  /* 0x0000000bff0c723e */ /* 0x000fe400020004ff */
[----:B--2---:R-:W-:-:S05]  /*1e150*/  F2FP.F16.E5M2.UNPACK_B R4, R4 ;  /* 0x00000004ff04723e */ /* 0x004fca00020004ff */
[----:B------:R0:W-:Y:S04]  /*1e160*/  STL [R1], R4 ;  /* 0x0000000401007387 */ /* 0x0001e80000100800 */
[----:B------:R1:W-:Y:S04]  /*1e170*/  STL [R1+0x4], R6 ;  /* 0x0000040601007387 */ /* 0x0003e80000100800 */
[----:B------:R-:W-:Y:S01]  /*1e180*/  STL [R1+0x8], R5 ;  /* 0x0000080501007387 */ /* 0x000fe20000100800 */
[----:B0-----:R-:W-:Y:S02]  /*1e190*/  F2FP.F16.E5M2.UNPACK_B R4, R15 ;  /* 0x0000000fff04723e */ /* 0x001fe400020004ff */
[----:B------:R-:W-:-:S03]  /*1e1a0*/  F2FP.F16.E5M2.UNPACK_B R15, R29 ;  /* 0x0000001dff0f723e */ /* 0x000fc600020004ff */
[----:B------:R0:W-:Y:S04]  /*1e1b0*/  STL [R1+0xc], R4 ;  /* 0x00000c0401007387 */ /* 0x0001e80000100800 */
[----:B-1----:R-:W2:Y:S04]  /*1e1c0*/  LDL.64 R6, [R1+0x18] ;  /* 0x0000180001067983 */ /* 0x002ea80000100a00 */
[----:B0-----:R-:W2:Y:S04]  /*1e1d0*/  LDL.64 R4, [R1+0x10] ;  /* 0x0000100001047983 */ /* 0x001ea80000100a00 */
[----:B------:R0:W-:Y:S04]  /*1e1e0*/  STL.64 [R1+0x2f00], R14 ;  /* 0x002f000e01007387 */ /* 0x0001e80000100a00 */
[----:B------:R1:W-:Y:S04]  /*1e1f0*/  STL.64 [R1+0x2ef8], R12 ;  /* 0x002ef80c01007387 */ /* 0x0003e80000100a00 */
[----:B0-----:R-:W3:Y:S04]  /*1e200*/  LDL.64 R14, [R1+0x8] ;  /* 0x00000800010e7983 */ /* 0x001ee80000100a00 */
[----:B-1----:R-:W4:Y:S01]  /*1e210*/  LDL.64 R12, [R1] ;  /* 0x00000000010c7983 */ /* 0x002f220000100a00 */
[----:B------:R-:W-:-:S02]  /*1e220*/  F2FP.F16.E5M2.UNPACK_B R17, R19 ;  /* 0x00000013ff11723e */ /* 0x000fc400020004ff */
[----:B------:R-:W-:Y:S02]  /*1e230*/  F2FP.F16.E5M2.UNPACK_B R18, R18 ;  /* 0x00000012ff12723e */ /* 0x000fe400020004ff */
[----:B------:R-:W-:Y:S02]  /*1e240*/  F2FP.F16.E5M2.UNPACK_B R19, R28 ;  /* 0x0000001cff13723e */ /* 0x000fe400020004ff */
[----:B------:R-:W-:Y:S01]  /*1e250*/  F2FP.F16.E5M2.UNPACK_B R16, R16 ;  /* 0x00000010ff10723e */ /* 0x000fe200020004ff */
[----:B---3--:R-:W-:Y:S04]  /*1e260*/  STL.64 [R1+0x2f30], R14 ;  /* 0x002f300e01007387 */ /* 0x008fe80000100a00 */
[----:B----4-:R0:W-:Y:S04]  /*1e270*/  STL.64 [R1+0x2f28], R12 ;  /* 0x002f280c01007387 */ /* 0x0101e80000100a00 */
[----:B0-----:R-:W2:Y:S04]  /*1e280*/  LDL.LU.64 R12, [R1+0x380] ;  /* 0x00038000010c7983 */ /* 0x001ea80000300a00 */
[----:B------:R-:W2:Y:S04]  /*1e290*/  LDL.LU.64 R14, [R1+0x388] ;  /* 0x00038800010e7983 */ /* 0x000ea80000300a00 */
[----:B------:R-:W-:Y:S04]  /*1e2a0*/  STL.64 [R1+0x2ef0], R18 ;  /* 0x002ef01201007387 */ /* 0x000fe80000100a00 */
[----:B------:R0:W-:Y:S04]  /*1e2b0*/  STL.64 [R1+0x2ee8], R16 ;  /* 0x002ee81001007387 */ /* 0x0001e80000100a00 */
[----:B0-----:R-:W3:Y:S04]  /*1e2c0*/  LDL.LU.64 R16, [R1+0x280] ;  /* 0x0002800001107983 */ /* 0x001ee80000300a00 */
[----:B------:R-:W4:Y:S01]  /*1e2d0*/  LDL.LU.64 R18, [R1+0x288] ;  /* 0x0002880001127983 */ /* 0x000f220000300a00 */
[----:B------:R-:W-:-:S02]  /*1e2e0*/  F2FP.F16.E5M2.UNPACK_B R2, R2 ;  /* 0x00000002ff02723e */ /* 0x000fc400020004ff */
[----:B------:R-:W-:Y:S02]  /*1e2f0*/  F2FP.F16.E5M2.UNPACK_B R3, R3 ;  /* 0x00000003ff03723e */ /* 0x000fe400020004ff */
[----:B------:R-:W-:Y:S02]  /*1e300*/  F2FP.F16.E5M2.UNPACK_B R10, R10 ;  /* 0x0000000aff0a723e */ /* 0x000fe400020004ff */
[----:B------:R-:W-:Y:S02]  /*1e310*/  F2FP.F16.E5M2.UNPACK_B R11, R0 ;  /* 0x00000000ff0b723e */ /* 0x000fe400020004ff */
[----:B------:R-:W-:Y:S02]  /*1e320*/  F2FP.F16.E5M2.UNPACK_B R8, R8 ;  /* 0x00000008ff08723e */ /* 0x000fe400020004ff */
[----:B------:R-:W-:Y:S02]  /*1e330*/  F2FP.F16.E5M2.UNPACK_B R9, R9 ;  /* 0x00000009ff09723e */ /* 0x000fe400020004ff */
[----:B------:R-:W-:Y:S01]  /*1e340*/  F2FP.F16.E5M2.UNPACK_B R24, R24 ;  /* 0x00000018ff18723e */ /* 0x000fe200020004ff */
[-C--:B--2---:R-:W-:Y:S01]  /*1e350*/  HMMA.16816.F32 R12, R4, R2.reuse, R12 ;  /* 0x00000002040c723c */ /* 0x084fe2000000180c */
[----:B----4-:R-:W-:Y:S04]  /*1e360*/  STL.64 [R1+0x2f10], R18 ;  /* 0x002f101201007387 */ /* 0x010fe80000100a00 */
[----:B---3--:R0:W-:Y:S04]  /*1e370*/  STL.64 [R1+0x2f08], R16 ;  /* 0x002f081001007387 */ /* 0x0081e80000100a00 */
[----:B0-----:R-:W2:Y:S04]  /*1e380*/  LDL.LU.64 R16, [R1+0x300] ;  /* 0x0003000001107983 */ /* 0x001ea80000300a00 */
[----:B------:R-:W2:Y:S04]  /*1e390*/  LDL.LU.64 R18, [R1+0x308] ;  /* 0x0003080001127983 */ /* 0x000ea80000300a00 */
[----:B------:R-:W-:Y:S04]  /*1e3a0*/  STL.64 [R1+0x2ee0], R10 ;  /* 0x002ee00a01007387 */ /* 0x000fe80000100a00 */
[----:B------:R0:W-:Y:S04]  /*1e3b0*/  STL.64 [R1+0x2ed8], R8 ;  /* 0x002ed80801007387 */ /* 0x0001e80000100a00 */
[----:B0-----:R-:W3:Y:S04]  /*1e3c0*/  LDL.LU.64 R8, [R1+0x270] ;  /* 0x0002700001087983 */ /* 0x001ee80000300a00 */
[----:B------:R-:W3:Y:S04]  /*1e3d0*/  LDL.LU.64 R10, [R1+0x278] ;  /* 0x00027800010a7983 */ /* 0x000ee80000300a00 */
[----:B------:R-:W-:Y:S04]  /*1e3e0*/  STL [R1+0x2ed0], R24 ;  /* 0x002ed01801007387 */ /* 0x000fe80000100800 */
[----:B------:R-:W-:Y:S04]  /*1e3f0*/  STL.64 [R1+0xa0], R12 ;  /* 0x0000a00c01007387 */ /* 0x000fe80000100a00 */
[----:B------:R0:W-:Y:S04]  /*1e400*/  STL.64 [R1+0xa8], R14 ;  /* 0x0000a80e01007387 */ /* 0x0001e80000100a00 */
[----:B0-----:R-:W2:Y:S04]  /*1e410*/  LDL.LU.64 R14, [R1+0x2f30] ;  /* 0x002f3000010e7983 */ /* 0x001ea80000300a00 */
[----:B------:R-:W2:Y:S04]  /*1e420*/  LDL.LU.64 R12, [R1+0x2f28] ;  /* 0x002f2800010c7983 */ /* 0x000ea80000300a00 */
[----:B------:R-:W4:Y:S04]  /*1e430*/  LDL.LU.64 R6, [R1+0x2f20] ;  /* 0x002f200001067983 */ /* 0x000f280000300a00 */
[----:B------:R-:W4:Y:S01]  /*1e440*/  LDL.LU R5, [R1+0x2f18] ;  /* 0x002f180001057983 */ /* 0x000f220000300800 */
[----:B--2---:R-:W-:Y:S01]  /*1e450*/  HMMA.16816.F32 R16, R12, R2, R16 ;  /* 0x000000020c10723c */ /* 0x004fe20000001810 */
[----:B------:R-:W-:-:S02]  /*1e460*/  IMAD.MOV.U32 R28, RZ, RZ, R14 ;  /* 0x000000ffff1c7224 */ /* 0x000fc400078e000e */
[----:B------:R-:W-:Y:S02]  /*1e470*/  IMAD.MOV.U32 R0, RZ, RZ, R15 ;  /* 0x000000ffff007224 */ /* 0x000fe400078e000f */
[----:B------:R-:W-:Y:S02]  /*1e480*/  IMAD.MOV.U32 R24, RZ, RZ, R12 ;  /* 0x000000ffff187224 */ /* 0x000fe400078e000c */
[----:B------:R-:W-:-:S12]  /*1e490*/  IMAD.MOV.U32 R29, RZ, RZ, R13 ;  /* 0x000000ffff1d7224 */ /* 0x000fd800078e000d */
[----:B------:R-:W-:Y:S04]  /*1e4a0*/  STL.64 [R1+0x170], R16 ;  /* 0x0001701001007387 */ /* 0x000fe80000100a00 */
[----:B------:R0:W-:Y:S04]  /*1e4b0*/  STL.64 [R1+0x178], R18 ;  /* 0x0001781201007387 */ /* 0x0001e80000100a00 */
[----:B0-----:R-:W2:Y:S04]  /*1e4c0*/  LDL.LU.64 R18, [R1+0x2f10] ;  /* 0x002f100001127983 */ /* 0x001ea80000300a00 */
[----:B------:R-:W2:Y:S04]  /*1e4d0*/  LDL.LU.64 R16, [R1+0x2f08] ;  /* 0x002f080001107983 */ /* 0x000ea80000300a00 */
[----:B------:R-:W2:Y:S04]  /*1e4e0*/  LDL.LU.64 R14, [R1+0x2f00] ;  /* 0x002f0000010e7983 */ /* 0x000ea80000300a00 */
[----:B------:R-:W2:Y:S02]  /*1e4f0*/  LDL.LU.64 R12, [R1+0x2ef8] ;  /* 0x002ef800010c7983 */ /* 0x000ea40000300a00 */
[----:B--2---:R-:W-:-:S15]  /*1e500*/  HMMA.16816.F32 R16, R12, R2, R16 ;  /* 0x000000020c10723c */ /* 0x004fde0000001810 */
[----:B------:R-:W-:-:S04]  /*1e510*/  NOP ;  /* 0x0000000000007918 */ /* 0x000fc80000000000 */
[----:B------:R-:W-:Y:S04]  /*1e520*/  STL.64 [R1+0x180], R16 ;  /* 0x0001801001007387 */ /* 0x000fe80000100a00 */
[----:B------:R0:W-:Y:S04]  /*1e530*/  STL.64 [R1+0x188], R18 ;  /* 0x0001881201007387 */ /* 0x0001e80000100a00 */
[----:B0-----:R-:W3:Y:S04]  /*1e540*/  LDL.LU.64 R18, [R1+0x2ef0] ;  /* 0x002ef00001127983 */ /* 0x001ee80000300a00 */
[----:B------:R-:W3:Y:S04]  /*1e550*/  LDL.LU.64 R16, [R1+0x2ee8] ;  /* 0x002ee80001107983 */ /* 0x000ee80000300a00 */
[----:B------:R-:W-:Y:S04]  /*1e560*/  STL.64 [R1+0x2e98], R14 ;  /* 0x002e980e01007387 */ /* 0x000fe80000100a00 */
[----:B------:R0:W-:Y:S04]  /*1e570*/  STL.64 [R1+0x2e90], R12 ;  /* 0x002e900c01007387 */ /* 0x0001e80000100a00 */
[----:B0-----:R-:W2:Y:S04]  /*1e580*/  LDL.LU.64 R12, [R1+0x90] ;  /* 0x00009000010c7983 */ /* 0x001ea80000300a00 */
[----:B------:R-:W2:Y:S01]  /*1e590*/  LDL.LU.64 R14, [R1+0x98] ;  /* 0x00009800010e7983 */ /* 0x000ea20000300a00 */
[----:B---3--:R-:W-:-:S15]  /*1e5a0*/  HMMA.16816.F32 R8, R16, R2, R8 ;  /* 0x000000021008723c */ /* 0x008fde0000001808 */
[----:B------:R-:W-:-:S04]  /*1e5b0*/  NOP ;  /* 0x0000000000007918 */ /* 0x000fc80000000000 */
[----:B------:R-:W-:Y:S04]  /*1e5c0*/  STL.64 [R1+0x1f0], R8 ;  /* 0x0001f00801007387 */ /* 0x000fe80000100a00 */
[----:B------:R0:W-:Y:S04]  /*1e5d0*/  STL.64 [R1+0x1f8], R10 ;  /* 0x0001f80a01007387 */ /* 0x0001e80000100a00 */
[----:B0-----:R-:W2:Y:S04]  /*1e5e0*/  LDL.LU.64 R10, [R1+0x2ee0] ;  /* 0x002ee000010a7983 */ /* 0x001ea80000300a00 */
[----:B------:R-:W2:Y:S04]  /*1e5f0*/  LDL.LU.64 R8, [R1+0x2ed8] ;  /* 0x002ed80001087983 */ /* 0x000ea80000300a00 */
[----:B------:R-:W-:Y:S04]  /*1e600*/  STL.64 [R1+0x2ea8], R18 ;  /* 0x002ea81201007387 */ /* 0x000fe80000100a00 */
[----:B------:R0:W-:Y:S02]  /*1e610*/  STL.64 [R1+0x2ea0], R16 ;  /* 0x002ea01001007387 */ /* 0x0001e40000100a00 */
[----:B0-----:R-:W-:-:S02]  /*1e620*/  IMAD.MOV.U32 R16, RZ, RZ, R4 ;  /* 0x000000ffff107224 */ /* 0x001fc400078e0004 */
[----:B------:R-:W4:Y:S04]  /*1e630*/  LDL.LU R4, [R1+0x2ed4] ;  /* 0x002ed40001047983 */ /* 0x000f280000300800 */
[----:B------:R-:W3:Y:S04]  /*1e640*/  LDL R18, [R1+0x18] ;  /* 0x0000180001127983 */ /* 0x000ee80000100800 */
[----:B------:R-:W3:Y:S04]  /*1e650*/  LDL R19, [R1+0x1c] ;  /* 0x00001c0001137983 */ /* 0x000ee80000100800 */
[----:B------:R-:W5:Y:S04]  /*1e660*/  LDL R17, [R1+0x14] ;  /* 0x0000140001117983 */ /* 0x000f680000100800 */
[----:B---3--:R-:W-:Y:S04]  /*1e670*/  STL.64 [R1+0x2ec8], R18 ;  /* 0x002ec81201007387 */ /* 0x008fe80000100a00 */
[----:B-----5:R0:W-:Y:S04]  /*1e680*/  STL.64 [R1+0x2ec0], R16 ;  /* 0x002ec01001007387 */ /* 0x0201e80000100a00 */
[----:B0-----:R-:W4:Y:S04]  /*1e690*/  LDL.LU.64 R16, [R1+0x200] ;  /* 0x0002000001107983 */ /* 0x001f280000300a00 */
[----:B------:R-:W4:Y:S01]  /*1e6a0*/  LDL.LU.64 R18, [R1+0x208] ;  /* 0x0002080001127983 */ /* 0x000f220000300a00 */
[-C--:B--2---:R-:W-:Y:S08]  /*1e6b0*/  HMMA.16816.F32 R12, R8, R2.reuse, R12 ;  /* 0x00000002080c723c */ /* 0x084ff0000000180c */
[----:B----4-:R-:W-:-:S15]  /*1e6c0*/  HMMA.16816.F32 R16, R4, R2, R16 ;  /* 0x000000020410723c */ /* 0x010fde0000001810 */
[----:B------:R-:W-:-:S04]  /*1e6d0*/  NOP ;  /* 0x0000000000007918 */ /* 0x000fc80000000000 */
[----:B------:R0:W-:Y:S04]  /*1e6e0*/  STL.64 [R1+0x280], R16 ;  /* 0x0002801001007387 */ /* 0x0001e80000100a00 */
[----:B------:R1:W-:Y:S04]  /*1e6f0*/  STL.64 [R1+0x288], R18 ;  /* 0x0002881201007387 */ /* 0x0003e80000100a00 */
[----:B0-----:R-:W2:Y:S04]  /*1e700*/  LDL.LU.64 R16, [R1+0x80] ;  /* 0x0000800001107983 */ /* 0x001ea80000300a00 */
[----:B-1----:R-:W2:Y:S04]  /*1e710*/  LDL.LU.64 R18, [R1+0x88] ;  /* 0x0000880001127983 */ /* 0x002ea80000300a00 */
[----:B------:R-:W-:Y:S04]  /*1e720*/  STL.64 [R1+0x2e88], R6 ;  /* 0x002e880601007387 */ /* 0x000fe80000100a00 */
[----:B------:R0:W-:Y:S04]  /*1e730*/  STL.64 [R1+0x2e80], R4 ;  /* 0x002e800401007387 */ /* 0x0001e80000100a00 */
[----:B0-----:R-:W3:Y:S04]  /*1e740*/  LDL.LU.64 R4, [R1+0x60] ;  /* 0x0000600001047983 */ /* 0x001ee80000300a00 */
[----:B------:R-:W3:Y:S04]  /*1e750*/  LDL.LU.64 R6, [R1+0x68] ;  /* 0x0000680001067983 */ /* 0x000ee80000300a00 */
[----:B------:R0:W-:Y:S04]  /*1e760*/  STL.64 [R1+0x310], R12 ;  /* 0x0003100c01007387 */ /* 0x0001e80000100a00 */
[----:B------:R1:W-:Y:S04]  /*1e770*/  STL.64 [R1+0x318], R14 ;  /* 0x0003180e01007387 */ /* 0x0003e80000100a00 */
[----:B0-----:R-:W4:Y:S04]  /*1e780*/  LDL.LU.64 R12, [R1+0x360] ;  /* 0x00036000010c7983 */ /* 0x001f280000300a00 */
[----:B-1----:R-:W5:Y:S01]  /*1e790*/  LDL.LU.64 R14, [R1+0x368] ;  /* 0x00036800010e7983 */ /* 0x002f620000300a00 */
[----:B------:R-:W-:-:S02]  /*1e7a0*/  F2FP.F16.E5M2.UNPACK_B R20, R20 ;  /* 0x00000014ff14723e */ /* 0x000fc400020004ff */
[----:B------:R-:W-:Y:S02]  /*1e7b0*/  F2FP.F16.E5M2.UNPACK_B R21, R21 ;  /* 0x00000015ff15723e */ /* 0x000fe400020004ff */
[----:B------:R-:W-:Y:S01]  /*1e7c0*/  F2FP.F16.E5M2.UNPACK_B R22, R22 ;  /* 0x00000016ff16723e */ /* 0x000fe200020004ff */
[----:B-----5:R-:W-:Y:S04]  /*1e7d0*/  STL.64 [R1+0x2eb8], R14 ;  /* 0x002eb80e01007387 */ /* 0x020fe80000100a00 */
[----:B----4-:R0:W-:Y:S04]  /*1e7e0*/  STL.64 [R1+0x2eb0], R12 ;  /* 0x002eb00c01007387 */ /* 0x0101e80000100a00 */
[----:B0-----:R-:W4:Y:S04]  /*1e7f0*/  LDL.LU.64 R12, [R1+0x3e0] ;  /* 0x0003e000010c7983 */ /* 0x001f280000300a00 */
[----:B------:R-:W4:Y:S04]  /*1e800*/  LDL.LU.64 R14, [R1+0x3e8] ;  /* 0x0003e800010e7983 */ /* 0x000f280000300a00 */
[----:B------:R-:W-:Y:S04]  /*1e810*/  STL.64 [R1+0x2e78], R10 ;  /* 0x002e780a01007387 */ /* 0x000fe80000100a00 */
[----:B------:R0:W-:Y:S02]  /*1e820*/  STL.64 [R1+0x2e70], R8 ;  /* 0x002e700801007387 */ /* 0x0001e40000100a00 */
[----:B0-----:R-:W-:-:S02]  /*1e830*/  IMAD.MOV.U32 R8, RZ, RZ, R24 ;  /* 0x000000ffff087224 */ /* 0x001fc400078e0018 */
[----:B------:R-:W3:Y:S01]  /*1e840*/  LDL.LU R24, [R1+0x2ed0] ;  /* 0x002ed00001187983 */ /* 0x000ee20000300800 */
[----:B------:R-:W-:Y:S02]  /*1e850*/  F2FP.F16.E5M2.UNPACK_B R23, R23 ;  /* 0x00000017ff17723e */ /* 0x000fe400020004ff */
[----:B------:R-:W-:Y:S02]  /*1e860*/  F2FP.F16.E5M2.UNPACK_B R25, R25 ;  /* 0x00000019ff19723e */ /* 0x000fe400020004ff */
[----:B------:R-:W-:Y:S02]  /*1e870*/  F2FP.F16.E5M2.UNPACK_B R26, R26 ;  /* 0x0000001aff1a723e */ /* 0x000fe400020004ff */
[----:B------:R-:W-:Y:S01]  /*1e880*/  F2FP.F16.E5M2.UNPACK_B R27, R27 ;  /* 0x0000001bff1b723e */ /* 0x000fe200020004ff */
[----:B--2---:R-:W-:Y:S01]  /*1e890*/  HMMA.16816.F32 R16, R20, R2, R16 ;  /* 0x000000021410723c */ /* 0x004fe20000001810 */
[----:B------:R-:W-:Y:S04]  /*1e8a0*/  STL.64 [R1+0x2e68], R22 ;  /* 0x002e681601007387 */ /* 0x000fe80000100a00 */
[----:B------:R0:W-:Y:S01]  /*1e8b0*/  STL.64 [R1+0x2e60], R20 ;  /* 0x002e601401007387 */ /* 0x0001e20000100a00 */
[----:B------:R-:W-:-:S13]  /*1e8c0*/  IMAD.MOV.U32 R9, RZ, RZ, R29 ;  /* 0x000000ffff097224 */ /* 0x000fda00078e001d */
[----:B------:R-:W-:Y:S04]  /*1e8d0*/  STL.64 [R1+0x430], R16 ;  /* 0x0004301001007387 */ /* 0x000fe80000100a00 */
[----:B------:R-:W-:Y:S04]  /*1e8e0*/  STL.64 [R1+0x438], R18 ;  /* 0x0004381201007387 */ /* 0x000fe80000100a00 */
[----:B0-----:R-:W2:Y:S04]  /*1e8f0*/  LDL.LU.64 R20, [R1+0x2e0] ;  /* 0x0002e00001147983 */ /* 0x001ea80000300a00 */
[----:B------:R-:W2:Y:S01]  /*1e900*/  LDL.LU.64 R22, [R1+0x2e8] ;  /* 0x0002e80001167983 */ /* 0x000ea20000300a00 */
[----:B---3--:R-:W-:-:S15]  /*1e910*/  HMMA.16816.F32 R4, R24, R2, R4 ;  /* 0x000000021804723c */ /* 0x008fde0000001804 */
[----:B------:R-:W-:-:S04]  /*1e920*/  NOP ;  /* 0x0000000000007918 */ /* 0x000fc80000000000 */
[----:B------:R-:W-:Y:S01]  /*1e930*/  IMAD.MOV.U32 R29, RZ, RZ, R7 ;  /* 0x000000ffff1d7224 */ /* 0x000fe200078e0007 */
[----:B------:R0:W-:Y:S04]  /*1e940*/  STL.64 [R1+0x520], R4 ;  /* 0x0005200401007387 */ /* 0x0001e80000100a00 */
[----:B------:R1:W-:Y:S04]  /*1e950*/  STL [R1+0x528], R6 ;  /* 0x0005280601007387 */ /* 0x0003e80000100800 */
[----:B0-----:R-:W3:Y:S04]  /*1e960*/  LDL.LU.64 R4, [R1+0x260] ;  /* 0x0002600001047983 */ /* 0x001ee80000300a00 */
[----:B-1----:R-:W3:Y:S04]  /*1e970*/  LDL.LU.64 R6, [R1+0x268] ;  /* 0x0002680001067983 */ /* 0x002ee80000300a00 */
[----:B------:R0:W-:Y:S04]  /*1e980*/  STL [R1+0x2958], R29 ;  /* 0x0029581d01007387 */ /* 0x0001e80000100800 */
[----:B0-----:R-:W5:Y:S01]  /*1e990*/  LDL R29, [R1+0x600] ;  /* 0x00060000011d7983 */ /* 0x001f620000100800 */
[----:B------:R-:W-:-:S03]  /*1e9a0*/  IMAD.MOV.U32 R11, RZ, RZ, R0 ;  /* 0x000000ffff0b7224 */ /* 0x000fc600078e0000 */
[----:B-----5:R-:W0:Y:S04]  /*1e9b0*/  LDSM.16.M88.4 R16, [R29+UR5+0x2000] ;  /* 0x002000051d10783b */ /* 0x020e280008000200 */
[----:B0-----:R-:W-:Y:S04]  /*1e9c0*/  STL.64 [R1+0x550], R16 ;  /* 0x0005501001007387 */ /* 0x001fe80000100a00 */
[----:B------:R0:W-:Y:S01]  /*1e9d0*/  STL.64 [R1+0x558], R18 ;  /* 0x0005581201007387 */ /* 0x0001e20000100a00 */
[----:B------:R-:W-:Y:S02]  /*1e9e0*/  IMAD.MOV.U32 R2, RZ, RZ, R16 ;  /* 0x000000ffff027224 */ /* 0x000fe400078e0010 */
[----:B------:R-:W-:Y:S01]  /*1e9f0*/  IMAD.MOV.U32 R0, RZ, RZ, R17 ;  /* 0x000000ffff007224 */ /* 0x000fe200078e0011 */
[----:B0-----:R-:W4:Y:S04]  /*1ea00*/  LDL.LU.64 R18, [R1+0x2ec8] ;  /* 0x002ec80001127983 */ /* 0x001f280000300a00 */
[----:B------:R-:W4:Y:S01]  /*1ea10*/  LDL.LU.64 R16, [R1+0x2ec0] ;  /* 0x002ec00001107983 */ /* 0x000f220000300a00 */
[----:B------:R-:W-:-:S02]  /*1ea20*/  F2FP.F16.E5M2.UNPACK_B R2, R2 ;  /* 0x00000002ff02723e */ /* 0x000fc400020004ff */
[----:B------:R-:W-:Y:S01]  /*1ea30*/  F2FP.F16.E5M2.UNPACK_B R3, R0 ;  /* 0x00000000ff03723e */ /* 0x000fe200020004ff */
[----:B------:R-:W-:-:S06]  /*1ea40*/  IMAD.MOV.U32 R10, RZ, RZ, R28 ;  /* 0x000000ffff0a7224 */ /* 0x000fcc00078e001c */
[----:B----4-:R-:W-:Y:S01]  /*1ea50*/  HMMA.16816.F32 R16, R16, R2, R12 ;  /* 0x000000021010723c */ /* 0x010fe2000000180c */
[----:B------:R-:W4:Y:S04]  /*1ea60*/  LDL.LU.64 R14, [R1+0x2eb8] ;  /* 0x002eb800010e7983 */ /* 0x000f280000300a00 */
[----:B------:R-:W4:-:S14]  /*1ea70*/  LDL.LU.64 R12, [R1+0x2eb0] ;  /* 0x002eb000010c7983 */ /* 0x000f1c0000300a00 */
[----:B------:R-:W-:Y:S04]  /*1ea80*/  STL.64 [R1+0x90], R16 ;  /* 0x0000901001007387 */ /* 0x000fe80000100a00 */
[----:B------:R0:W-:Y:S04]  /*1ea90*/  STL.64 [R1+0x98], R18 ;  /* 0x0000981201007387 */ /* 0x0001e80000100a00 */
[----:B0-----:R-:W3:Y:S04]  /*1eaa0*/  LDL.LU.64 R18, [R1+0x2ea8] ;  /* 0x002ea80001127983 */ /* 0x001ee80000300a00 */
[----:B------:R-:W3:Y:S01]  /*1eab0*/  LDL.LU.64 R16, [R1+0x2ea0] ;  /* 0x002ea00001107983 */ /* 0x000ee20000300a00 */
[----:B----4-:R-:W-:Y:S03]  /*1eac0*/  HMMA.16816.F32 R8, R8, R2, R12 ;  /* 0x000000020808723c */ /* 0x010fe6000000180c */
[----:B------:R-:W2:Y:S04]  /*1ead0*/  LDL.LU.64 R14, [R1+0x2e98] ;  /* 0x002e9800010e7983 */ /* 0x000ea80000300a00 */
[----:B------:R-:W2:-:S12]  /*1eae0*/  LDL.LU.64 R12, [R1+0x2e90] ;  /* 0x002e9000010c7983 */ /* 0x000e980000300a00 */
[----:B------:R0:W-:Y:S04]  /*1eaf0*/  STL.64 [R1+0x150], R8 ;  /* 0x0001500801007387 */ /* 0x0001e80000100a00 */
[----:B------:R1:W-:Y:S04]  /*1eb00*/  STL.64 [R1+0x158], R10 ;  /* 0x0001580a01007387 */ /* 0x0003e80000100a00 */
[----:B0-----:R-:W4:Y:S04]  /*1eb10*/  LDL.LU.64 R8, [R1+0x210] ;  /* 0x0002100001087983 */ /* 0x001f280000300a00 */
[----:B-1----:R-:W4:Y:S01]  /*1eb20*/  LDL.LU.64 R10, [R1+0x218] ;  /* 0x00021800010a7983 */ /* 0x002f220000300a00 */
[----:B--2---:R-:W-:-:S15]  /*1eb30*/  HMMA.16816.F32 R20, R12, R2, R20 ;  /* 0x000000020c14723c */ /* 0x004fde0000001814 */
[----:B------:R-:W-:-:S04]  /*1eb40*/  NOP ;  /* 0x0000000000007918 */ /* 0x000fc80000000000 */
[----:B------:R0:W-:Y:S04]  /*1eb50*/  STL.64 [R1+0x160], R20 ;  /* 0x0001601401007387 */ /* 0x0001e80000100a00 */
[----:B------:R1:W-:Y:S04]  /*1eb60*/  STL.64 [R1+0x168], R22 ;  /* 0x0001681601007387 */ /* 0x0003e80000100a00 */
[----:B0-----:R-:W2:Y:S04]  /*1eb70*/  LDL.LU.64 R20, [R1+0x190] ;  /* 0x0001900001147983 */ /* 0x001ea80000300a00 */
[----:B-1----:R-:W2:Y:S04]  /*1eb80*/  LDL.LU.64 R22, [R1+0x198] ;  /* 0x0001980001167983 */ /* 0x002ea80000300a00 */
[----:B------:R0:W-:Y:S04]  /*1eb90*/  STL.64 [R1+0x2e38], R14 ;  /* 0x002e380e01007387 */ /* 0x0001e80000100a00 */
[----:B------:R1:W-:Y:S04]  /*1eba0*/  STL.64 [R1+0x2e30], R12 ;  /* 0x002e300c01007387 */ /* 0x0003e80000100a00 */
[----:B0-----:R-:W5:Y:S04]  /*1ebb0*/  LDL.64 R14, [R1+0x8] ;  /* 0x00000800010e7983 */ /* 0x001f680000100a00 */
[----:B-1----:R-:W2:Y:S01]  /*1ebc0*/  LDL.64 R12, [R1] ;  /* 0x00000000010c7983 */ /* 0x002ea20000100a00 */
[-C--:B---3--:R-:W-:Y:S03]  /*1ebd0*/  HMMA.16816.F32 R4, R16, R2.reuse, R4 ;  /* 0x000000021004723c */ /* 0x088fe60000001804 */
[----:B-----5:R0:W-:Y:S04]  /*1ebe0*/  STL.64 [R1+0x2e50], R14 ;  /* 0x002e500e01007387 */ /* 0x0201e80000100a00 */
[----:B--2---:R1:W-:Y:S04]  /*1ebf0*/  STL.64 [R1+0x2e48], R12 ;  /* 0x002e480c01007387 */ /* 0x0043e80000100a00 */
[----:B0-----:R-:W2:Y:S04]  /*1ec00*/  LDL.64 R14, [R1+0x18] ;  /* 0x00001800010e7983 */ /* 0x001ea80000100a00 */
[----:B-1----:R-:W3:Y:S04]  /*1ec10*/  LDL.64 R12, [R1+0x10] ;  /* 0x00001000010c7983 */ /* 0x002ee80000100a00 */
[----:B------:R-:W-:Y:S04]  /*1ec20*/  STL.64 [R1+0x1e0], R4 ;  /* 0x0001e00401007387 */ /* 0x000fe80000100a00 */
[----:B------:R0:W-:Y:S04]  /*1ec30*/  STL.64 [R1+0x1e8], R6 ;  /* 0x0001e80601007387 */ /* 0x0001e80000100a00 */
[----:B0-----:R-:W4:Y:S04]  /*1ec40*/  LDL.LU.64 R6, [R1+0x2e88] ;  /* 0x002e880001067983 */ /* 0x001f280000300a00 */
[----:B------:R-:W4:Y:S04]  /*1ec50*/  LDL.LU.64 R4, [R1+0x2e80] ;  /* 0x002e800001047983 */ /* 0x000f280000300a00 */
[----:B------:R-:W-:Y:S04]  /*1ec60*/  STL.64 [R1+0x2e28], R18 ;  /* 0x002e281201007387 */ /* 0x000fe80000100a00 */
[----:B------:R0:W-:Y:S04]  /*1ec70*/  STL.64 [R1+0x2e20], R16 ;  /* 0x002e201001007387 */ /* 0x0001e80000100a00 */
[----:B0-----:R-:W5:Y:S04]  /*1ec80*/  LDL.LU.64 R16, [R1+0x50] ;  /* 0x0000500001107983 */ /* 0x001f680000300a00 */
[----:B------:R-:W5:Y:S01]  /*1ec90*/  LDL.LU.64 R18, [R1+0x58] ;  /* 0x0000580001127983 */ /* 0x000f620000300a00 */
[----:B----4-:R-:W-:-:S15]  /*1eca0*/  HMMA.16816.F32 R8, R4, R2, R8 ;  /* 0x000000020408723c */ /* 0x010fde0000001808 */
[----:B------:R-:W-:-:S04]  /*1ecb0*/  NOP ;  /* 0x0000000000007918 */ /* 0x000fc80000000000 */
[----:B------:R-:W-:Y:S04]  /*1ecc0*/  STL.64 [R1+0x270], R8 ;  /* 0x0002700801007387 */ /* 0x000fe80000100a00 */
[----:B------:R0:W-:Y:S04]  /*1ecd0*/  STL.64 [R1+0x278], R10 ;  /* 0x0002780a01007387 */ /* 0x0001e80000100a00 */
[----:B0-----:R-:W4:Y:S04]  /*1ece0*/  LDL.LU.64 R10, [R1+0x2e78] ;  /* 0x002e7800010a7983 */ /* 0x001f280000300a00 */
[----:B------:R-:W4:Y:S04]  /*1ecf0*/  LDL.LU.64 R8, [R1+0x2e70] ;  /* 0x002e700001087983 */ /* 0x000f280000300a00 */
[----:B------:R-:W-:Y:S04]  /*1ed00*/  STL [R1+0x2e1c], R6 ;  /* 0x002e1c0601007387 */ /* 0x000fe80000100800 */
[----:B------:R-:W-:Y:S04]  /*1ed10*/  STL [R1+0x2e18], R7 ;  /* 0x002e180701007387 */ /* 0x000fe80000100800 */
[----:B------:R0:W-:Y:S04]  /*1ed20*/  STL.64 [R1+0x2e40], R4 ;  /* 0x002e400401007387 */ /* 0x0001e80000100a00 */
[----:B0-----:R-:W2:Y:S04]  /*1ed30*/  LDL.LU.64 R4, [R1+0xb0] ;  /* 0x0000b00001047983 */ /* 0x001ea80000300a00 */
[----:B------:R-:W2:Y:S01]  /*1ed40*/  LDL.LU.64 R6, [R1+0xb8] ;  /* 0x0000b80001067983 */ /* 0x000ea20000300a00 */
        /* <DEDUP_REMOVED lines=9> */
[----:B0-----:R-:W3:Y:S04]  /*1ede0*/  LDL.LU.64 R8, [R1+0x3d0] ;  /* 0x0003d00001087983 */ /* 0x001ee80000300a00 */
[----:B------:R-:W3:Y:S01]  /*1edf0*/  LDL.LU.64 R10, [R1+0x3d8] ;  /* 0x0003d800010a7983 */ /* 0x000ee20000300a00 */
[----:B--2---:R-:W-:Y:S01]  /*1ee00*/  IMAD.MOV.U32 R28, RZ, RZ, R14 ;  /* 0x000000ffff1c7224 */ /* 0x004fe200078e000e */
[----:B----4-:R-:W-:-:S15]  /*1ee10*/  HMMA.16816.F32 R4, R20, R2, R4 ;  /* 0x000000021404723c */ /* 0x010fde0000001804 */
[----:B------:R-:W-:-:S04]  /*1ee20*/  NOP ;  /* 0x0000000000007918 */ /* 0x000fc80000000000 */
[----:B------:R-:W-:Y:S04]  /*1ee30*/  STL.64 [R1+0x410], R4 ;  /* 0x0004100401007387 */ /* 0x000fe80000100a00 */
[----:B------:R5:W-:Y:S04]  /*1ee40*/  STL.64 [R1+0x418], R6 ;  /* 0x0004180601007387 */ /* 0x000be80000100a00 */
[----:B------:R-:W-:Y:S04]  /*1ee50*/  STL.64 [R1+0x2e08], R22 ;  /* 0x002e081601007387 */ /* 0x000fe80000100a00 */
[----:B------:R-:W-:Y:S04]  /*1ee60*/  STL.64 [R1+0x2e00], R20 ;  /* 0x002e001401007387 */ /* 0x000fe80000100a00 */
[----:B------:R-:W0:Y:S01]  /*1ee70*/  LDSM.16.M88.4 R20, [R29+UR5+0x4000] ;  /* 0x004000051d14783b */ /* 0x000e220008000200 */
[----:B-----5:R-:W-:-:S15]  /*1ee80*/  HMMA.16816.F32 R4, R24, R2, R16 ;  /* 0x000000021804723c */ /* 0x020fde0000001810 */
[----:B------:R-:W-:-:S04]  /*1ee90*/  NOP ;  /* 0x0000000000007918 */ /* 0x000fc80000000000 */
[----:B------:R1:W-:Y:S04]  /*1eea0*/  STL.64 [R1+0x500], R4 ;  /* 0x0005000401007387 */ /* 0x0003e80000100a00 */
[----:B------:R2:W-:Y:S01]  /*1eeb0*/  STL [R1+0x508], R6 ;  /* 0x0005080601007387 */ /* 0x0005e20000100800 */
[----:B------:R-:W-:-:S03]  /*1eec0*/  IMAD.MOV.U32 R0, RZ, RZ, R7 ;  /* 0x000000ffff007224 */ /* 0x000fc600078e0007 */
[----:B-1----:R-:W4:Y:S04]  /*1eed0*/  LDL.LU.64 R4, [R1+0x350] ;  /* 0x0003500001047983 */ /* 0x002f280000300a00 */
[----:B--2---:R-:W4:Y:S04]  /*1eee0*/  LDL.LU.64 R6, [R1+0x358] ;  /* 0x0003580001067983 */ /* 0x004f280000300a00 */
[----:B------:R-:W2:Y:S04]  /*1eef0*/  LDL.LU.64 R16, [R1+0x2d0] ;  /* 0x0002d00001107983 */ /* 0x000ea80000300a00 */
[----:B------:R-:W2:Y:S04]  /*1ef00*/  LDL.LU.64 R18, [R1+0x2d8] ;  /* 0x0002d80001127983 */ /* 0x000ea80000300a00 */
[----:B------:R-:W-:Y:S04]  /*1ef10*/  STL.64 [R1+0x2df8], R26 ;  /* 0x002df81a01007387 */ /* 0x000fe80000100a00 */
[----:B------:R1:W-:Y:S01]  /*1ef20*/  STL.64 [R1+0x2df0], R24 ;  /* 0x002df01801007387 */ /* 0x0003e20000100a00 */
[----:B0-----:R-:W-:-:S03]  /*1ef30*/  IMAD.MOV.U32 R2, RZ, RZ, R20 ;  /* 0x000000ffff027224 */ /* 0x001fc600078e0014 */
[----:B-1----:R-:W5:Y:S04]  /*1ef40*/  LDL.LU.64 R24, [R1+0x250] ;  /* 0x0002500001187983 */ /* 0x002f680000300a00 */
[----:B------:R-:W5:Y:S04]  /*1ef50*/  LDL.LU.64 R26, [R1+0x258] ;  /* 0x00025800011a7983 */ /* 0x000f680000300a00 */
[----:B------:R0:W-:Y:S01]  /*1ef60*/  STL [R1+0x28d0], R0 ;  /* 0x0028d00001007387 */ /* 0x0001e20000100800 */
[----:B------:R-:W-:Y:S01]  /*1ef70*/  F2FP.F16.E5M2.UNPACK_B R2, R2 ;  /* 0x00000002ff02723e */ /* 0x000fe200020004ff */
[----:B0-----:R-:W-:-:S05]  /*1ef80*/  IMAD.MOV.U32 R0, RZ, RZ, R21 ;  /* 0x000000ffff007224 */ /* 0x001fca00078e0015 */
[----:B------:R-:W-:-:S07]  /*1ef90*/  F2FP.F16.E5M2.UNPACK_B R3, R0 ;  /* 0x00000000ff03723e */ /* 0x000fce00020004ff */
[----:B---3--:R-:W-:Y:S01]  /*1efa0*/  HMMA.16816.F32 R8, R12, R2, R8 ;  /* 0x000000020c08723c */ /* 0x008fe20000001808 */
[----:B------:R0:W-:Y:S04]  /*1efb0*/  STL.64 [R1+0x540], R20 ;  /* 0x0005401401007387 */ /* 0x0001e80000100a00 */
[----:B------:R1:W-:Y:S01]  /*1efc0*/  STL.64 [R1+0x548], R22 ;  /* 0x0005481601007387 */ /* 0x0003e20000100a00 */
[----:B------:R-:W-:-:S03]  /*1efd0*/  IMAD.MOV.U32 R0, RZ, RZ, R15 ;  /* 0x000000ffff007224 */ /* 0x000fc600078e000f */
[----:B0-----:R-:W3:Y:S04]  /*1efe0*/  LDL.LU.64 R20, [R1+0x220] ;  /* 0x0002200001147983 */ /* 0x001ee80000300a00 */
[----:B-1----:R-:W3:Y:S06]  /*1eff0*/  LDL.LU.64 R22, [R1+0x228] ;  /* 0x0002280001167983 */ /* 0x002eec0000300a00 */
[----:B------:R0:W-:Y:S04]  /*1f000*/  STL.64 [R1+0x80], R8 ;  /* 0x0000800801007387 */ /* 0x0001e80000100a00 */
[----:B------:R1:W-:Y:S04]  /*1f010*/  STL.64 [R1+0x88], R10 ;  /* 0x0000880a01007387 */ /* 0x0003e80000100a00 */
[----:B0-----:R-:W2:Y:S04]  /*1f020*/  LDL.LU.64 R8, [R1+0x2e58] ;  /* 0x002e580001087983 */ /* 0x001ea80000300a00 */
[----:B------:R-:W4:Y:S04]  /*1f030*/  LDL.LU.64 R14, [R1+0x2e50] ;  /* 0x002e5000010e7983 */ /* 0x000f280000300a00 */
[----:B------:R-:W4:Y:S02]  /*1f040*/  LDL.LU.64 R12, [R1+0x2e48] ;  /* 0x002e4800010c7983 */ /* 0x000f240000300a00 */
[----:B----4-:R-:W-:Y:S01]  /*1f050*/  HMMA.16816.F32 R4, R12, R2, R4 ;  /* 0x000000020c04723c */ /* 0x010fe20000001804 */
[----:B-1----:R-:W-:-:S02]  /*1f060*/  IMAD.MOV.U32 R10, RZ, RZ, R14 ;  /* 0x000000ffff0a7224 */ /* 0x002fc400078e000e */
[----:B------:R-:W-:-:S15]  /*1f070*/  IMAD.MOV.U32 R11, RZ, RZ, R15 ;  /* 0x000000ffff0b7224 */ /* 0x000fde00078e000f */
[----:B------:R-:W-:Y:S01]  /*1f080*/  NOP ;  /* 0x0000000000007918 */ /* 0x000fe20000000000 */
[----:B------:R0:W-:Y:S04]  /*1f090*/  STL.64 [R1+0x130], R4 ;  /* 0x0001300401007387 */ /* 0x0001e80000100a00 */
[----:B------:R1:W-:Y:S04]  /*1f0a0*/  STL.64 [R1+0x138], R6 ;  /* 0x0001380601007387 */ /* 0x0003e80000100a00 */
[----:B0-----:R-:W3:Y:S01]  /*1f0b0*/  LDL.LU.64 R4, [R1+0x2e40] ;  /* 0x002e400001047983 */ /* 0x001ee20000300a00 */
[----:B-1----:R-:W-:Y:S02]  /*1f0c0*/  IMAD.MOV.U32 R6, RZ, RZ, R12 ;  /* 0x000000ffff067224 */ /* 0x002fe400078e000c */
[----:B------:R-:W-:Y:S01]  /*1f0d0*/  IMAD.MOV.U32 R7, RZ, RZ, R13 ;  /* 0x000000ffff077224 */ /* 0x000fe200078e000d */
[----:B------:R-:W2:Y:S04]  /*1f0e0*/  LDL.LU.64 R14, [R1+0x2e38] ;  /* 0x002e3800010e7983 */ /* 0x000ea80000300a00 */
[----:B------:R-:W2:Y:S02]  /*1f0f0*/  LDL.LU.64 R12, [R1+0x2e30] ;  /* 0x002e3000010c7983 */ /* 0x000ea40000300a00 */
[----:B--2---:R-:W-:-:S15]  /*1f100*/  HMMA.16816.F32 R16, R12, R2, R16 ;  /* 0x000000020c10723c */ /* 0x004fde0000001810 */
[----:B------:R-:W-:-:S04]  /*1f110*/  NOP ;  /* 0x0000000000007918 */ /* 0x000fc80000000000 */
[----:B------:R-:W-:Y:S04]  /*1f120*/  STL.64 [R1+0x140], R16 ;  /* 0x0001401001007387 */ /* 0x000fe80000100a00 */
[----:B------:R0:W-:Y:S04]  /*1f130*/  STL.64 [R1+0x148], R18 ;  /* 0x0001481201007387 */ /* 0x0001e80000100a00 */
[----:B0-----:R-:W5:Y:S04]  /*1f140*/  LDL.LU.64 R18, [R1+0x2e28] ;  /* 0x002e280001127983 */ /* 0x001f680000300a00 */
[----:B------:R-:W5:Y:S04]  /*1f150*/  LDL.LU.64 R16, [R1+0x2e20] ;  /* 0x002e200001107983 */ /* 0x000f680000300a00 */
[----:B------:R-:W-:Y:S04]  /*1f160*/  STL.64 [R1+0x2db8], R14 ;  /* 0x002db80e01007387 */ /* 0x000fe80000100a00 */
[----:B------:R0:W-:Y:S02]  /*1f170*/  STL.64 [R1+0x2db0], R12 ;  /* 0x002db00c01007387 */ /* 0x0001e40000100a00 */
[----:B0-----:R-:W-:-:S02]  /*1f180*/  IMAD.MOV.U32 R12, RZ, RZ, R6 ;  /* 0x000000ffff0c7224 */ /* 0x001fc400078e0006 */
[----:B------:R-:W-:Y:S01]  /*1f190*/  IMAD.MOV.U32 R13, RZ, RZ, R7 ;  /* 0x000000ffff0d7224 */ /* 0x000fe200078e0007 */
[----:B------:R-:W3:Y:S04]  /*1f1a0*/  LDL.LU R6, [R1+0x2e1c] ;  /* 0x002e1c0001067983 */ /* 0x000ee80000300800 */
[----:B------:R-:W3:Y:S01]  /*1f1b0*/  LDL.LU R7, [R1+0x2e18] ;  /* 0x002e180001077983 */ /* 0x000ee20000300800 */
[----:B------:R-:W-:Y:S02]  /*1f1c0*/  IMAD.MOV.U32 R14, RZ, RZ, R10 ;  /* 0x000000ffff0e7224 */ /* 0x000fe400078e000a */
[----:B------:R-:W-:Y:S01]  /*1f1d0*/  IMAD.MOV.U32 R15, RZ, RZ, R11 ;  /* 0x000000ffff0f7224 */ /* 0x000fe200078e000b */
[----:B------:R-:W2:Y:S04]  /*1f1e0*/  LDL.LU R10, [R1+0x2e14] ;  /* 0x002e1400010a7983 */ /* 0x000ea80000300800 */
[----:B------:R-:W2:Y:S04]  /*1f1f0*/  LDL.LU R11, [R1+0x2e10] ;  /* 0x002e1000010b7983 */ /* 0x000ea80000300800 */
[----:B------:R-:W-:Y:S04]  /*1f200*/  STL.64 [R1+0x2dd8], R14 ;  /* 0x002dd80e01007387 */ /* 0x000fe80000100a00 */
[----:B------:R5:W-:Y:S02]  /*1f210*/  STL.64 [R1+0x2dd0], R12 ;  /* 0x002dd00c01007387 */ /* 0x000be40000100a00 */
[----:B-----5:R-:W-:Y:S02]  /*1f220*/  HMMA.16816.F32 R12, R16, R2, R24 ;  /* 0x00000002100c723c */ /* 0x020fe40000001818 */
[----:B------:R-:W-:Y:S04]  /*1f230*/  STL.64 [R1+0x2dc8], R18 ;  /* 0x002dc81201007387 */ /* 0x000fe80000100a00 */
[----:B------:R-:W-:-:S13]  /*1f240*/  STL.64 [R1+0x2dc0], R16 ;  /* 0x002dc01001007387 */ /* 0x000fda0000100a00 */
[----:B------:R-:W-:Y:S04]  /*1f250*/  STL.64 [R1+0x1d0], R12 ;  /* 0x0001d00c01007387 */ /* 0x000fe80000100a00 */
[----:B------:R3:W-:Y:S02]  /*1f260*/  STL.64 [R1+0x1d8], R14 ;  /* 0x0001d80e01007387 */ /* 0x0007e40000100a00 */
[----:B---3--:R-:W-:Y:S02]  /*1f270*/  HMMA.16816.F32 R12, R4, R2, R20 ;  /* 0x00000002040c723c */ /* 0x008fe40000001814 */
[----:B------:R-:W2:Y:S04]  /*1f280*/  LDL.LU.64 R20, [R1+0x1a0] ;  /* 0x0001a00001147983 */ /* 0x000ea80000300a00 */
[----:B------:R-:W2:-:S13]  /*1f290*/  LDL.LU.64 R22, [R1+0x1a8] ;  /* 0x0001a80001167983 */ /* 0x000e9a0000300a00 */
[----:B------:R0:W-:Y:S04]  /*1f2a0*/  STL.64 [R1+0x260], R12 ;  /* 0x0002600c01007387 */ /* 0x0001e80000100a00 */
[----:B------:R1:W-:Y:S04]  /*1f2b0*/  STL.64 [R1+0x268], R14 ;  /* 0x0002680e01007387 */ /* 0x0003e80000100a00 */
[----:B------:R-:W3:Y:S04]  /*1f2c0*/  LDL.LU.64 R24, [R1+0x100] ;  /* 0x0001000001187983 */ /* 0x000ee80000300a00 */
[----:B------:R-:W3:Y:S04]  /*1f2d0*/  LDL.LU.64 R26, [R1+0x108] ;  /* 0x00010800011a7983 */ /* 0x000ee80000300a00 */
[----:B0-----:R-:W4:Y:S04]  /*1f2e0*/  LDL.LU.64 R12, [R1+0x4a0] ;  /* 0x0004a000010c7983 */ /* 0x001f280000300a00 */
[----:B-1----:R-:W5:Y:S01]  /*1f2f0*/  LDL.LU.64 R14, [R1+0x4a8] ;  /* 0x0004a800010e7983 */ /* 0x002f620000300a00 */
[-C--:B--2---:R-:W-:Y:S03]  /*1f300*/  HMMA.16816.F32 R20, R8, R2.reuse, R20 ;  /* 0x000000020814723c */ /* 0x084fe60000001814 */
[----:B-----5:R-:W-:Y:S04]  /*1f310*/  STL.64 [R1+0x2de8], R14 ;  /* 0x002de80e01007387 */ /* 0x020fe80000100a00 */
[----:B----4-:R0:W-:Y:S04]  /*1f320*/  STL.64 [R1+0x2de0], R12 ;  /* 0x002de00c01007387 */ /* 0x0101e80000100a00 */
[----:B0-----:R-:W2:Y:S04]  /*1f330*/  LDL.LU.64 R12, [R1+0x40] ;  /* 0x00004000010c7983 */ /* 0x001ea80000300a00 */
[----:B------:R-:W2:Y:S04]  /*1f340*/  LDL.LU.64 R14, [R1+0x48] ;  /* 0x00004800010e7983 */ /* 0x000ea80000300a00 */
[----:B------:R-:W4:Y:S04]  /*1f350*/  LDL.LU.64 R16, [R1+0x3c0] ;  /* 0x0003c00001107983 */ /* 0x000f280000300a00 */
[----:B------:R-:W4:Y:S04]  /*1f360*/  LDL.LU.64 R18, [R1+0x3c8] ;  /* 0x0003c80001127983 */ /* 0x000f280000300a00 */
[----:B------:R-:W-:Y:S04]  /*1f370*/  STL.64 [R1+0x2da8], R6 ;  /* 0x002da80601007387 */ /* 0x000fe80000100a00 */
[----:B------:R0:W-:Y:S04]  /*1f380*/  STL.64 [R1+0x2da0], R4 ;  /* 0x002da00401007387 */ /* 0x0001e80000100a00 */
[----:B0-----:R-:W5:Y:S04]  /*1f390*/  LDL R4, [R1+0x10] ;  /* 0x0000100001047983 */ /* 0x001f680000100800 */
[----:B------:R-:W5:Y:S04]  /*1f3a0*/  LDL R5, [R1+0x14] ;  /* 0x0000140001057983 */ /* 0x000f680000100800 */
        /* <DEDUP_REMOVED lines=13> */
[----:B------:R-:W2:Y:S01]  /*1f480*/  LDL.LU.64 R24, [R1+0x2df0] ;  /* 0x002df00001187983 */ /* 0x000ea20000300a00 */
[----:B------:R-:W-:Y:S01]  /*1f490*/  IMAD.MOV.U32 R7, RZ, RZ, R0 ;  /* 0x000000ffff077224 */ /* 0x000fe200078e0000 */
[----:B--2---:R-:W-:-:S15]  /*1f4a0*/  HMMA.16816.F32 R12, R24, R2, R12 ;  /* 0x00000002180c723c */ /* 0x004fde000000180c */
[----:B------:R-:W-:-:S04]  /*1f4b0*/  NOP ;  /* 0x0000000000007918 */ /* 0x000fc80000000000 */
[----:B------:R-:W-:Y:S04]  /*1f4c0*/  STL [R1+0x4f0], R12 ;  /* 0x0004f00c01007387 */ /* 0x000fe80000100800 */
[----:B------:R-:W-:Y:S01]  /*1f4d0*/  STL.64 [R1+0x4f8], R14 ;  /* 0x0004f80e01007387 */ /* 0x000fe20000100a00 */
[----:B------:R-:W-:-:S03]  /*1f4e0*/  IMAD.MOV.U32 R0, RZ, RZ, R13 ;  /* 0x000000ffff007224 */ /* 0x000fc600078e000d */
[----:B------:R-:W0:Y:S04]  /*1f4f0*/  LDSM.16.M88.4 R12, [R29+UR5+0x6000] ;  /* 0x006000051d0c783b */ /* 0x000e280008000200 */
[----:B------:R1:W-:Y:S04]  /*1f500*/  STL [R1+0x28d4], R0 ;  /* 0x0028d40001007387 */ /* 0x0003e80000100800 */
[----:B0-----:R-:W-:Y:S04]  /*1f510*/  STL.64 [R1+0x530], R12 ;  /* 0x0005300c01007387 */ /* 0x001fe80000100a00 */
[----:B------:R0:W-:Y:S01]  /*1f520*/  STL.64 [R1+0x538], R14 ;  /* 0x0005380e01007387 */ /* 0x0001e20000100a00 */
[----:B------:R-:W-:-:S02]  /*1f530*/  IMAD.MOV.U32 R2, RZ, RZ, R12 ;  /* 0x000000ffff027224 */ /* 0x000fc400078e000c */
[----:B-1----:R-:W-:Y:S01]  /*1f540*/  IMAD.MOV.U32 R0, RZ, RZ, R13 ;  /* 0x000000ffff007224 */ /* 0x002fe200078e000d */
[----:B0-----:R-:W5:Y:S04]  /*1f550*/  LDL.LU.64 R14, [R1+0x2de8] ;  /* 0x002de800010e7983 */ /* 0x001f680000300a00 */
[----:B------:R-:W5:Y:S01]  /*1f560*/  LDL.LU.64 R12, [R1+0x2de0] ;  /* 0x002de000010c7983 */ /* 0x000f620000300a00 */
[----:B------:R-:W-:Y:S01]  /*1f570*/  IMAD.MOV.U32 R6, RZ, RZ, R28 ;  /* 0x000000ffff067224 */ /* 0x000fe200078e001c */
[----:B------:R-:W-:Y:S02]  /*1f580*/  F2FP.F16.E5M2.UNPACK_B R2, R2 ;  /* 0x00000002ff02723e */ /* 0x000fe400020004ff */
[----:B------:R-:W-:-:S07]  /*1f590*/  F2FP.F16.E5M2.UNPACK_B R3, R0 ;  /* 0x00000000ff03723e */ /* 0x000fce00020004ff */
[----:B-----5:R-:W-:Y:S01]  /*1f5a0*/  HMMA.16816.F32 R4, R4, R2, R12 ;  /* 0x000000020404723c */ /* 0x020fe2000000180c */
[----:B------:R-:W4:Y:S04]  /*1f5b0*/  LDL.LU.64 R14, [R1+0x2dd8] ;  /* 0x002dd800010e7983 */ /* 0x000f280000300a00 */
[----:B------:R-:W4:-:S14]  /*1f5c0*/  LDL.LU.64 R12, [R1+0x2dd0] ;  /* 0x002dd000010c7983 */ /* 0x000f1c0000300a00 */
[----:B------:R0:W-:Y:S04]  /*1f5d0*/  STL.64 [R1+0x70], R4 ;  /* 0x0000700401007387 */ /* 0x0001e80000100a00 */
[----:B------:R1:W-:Y:S04]  /*1f5e0*/  STL.64 [R1+0x78], R6 ;  /* 0x0000780601007387 */ /* 0x0003e80000100a00 */
[----:B0-----:R-:W2:Y:S04]  /*1f5f0*/  LDL.LU.64 R4, [R1+0x240] ;  /* 0x0002400001047983 */ /* 0x001ea80000300a00 */
[----:B-1----:R-:W2:Y:S01]  /*1f600*/  LDL.LU.64 R6, [R1+0x248] ;  /* 0x0002480001067983 */ /* 0x002ea20000300a00 */
[----:B----4-:R-:W-:Y:S03]  /*1f610*/  HMMA.16816.F32 R12, R12, R2, R16 ;  /* 0x000000020c0c723c */ /* 0x010fe60000001810 */
[----:B------:R-:W2:Y:S04]  /*1f620*/  LDL.LU.64 R18, [R1+0x2dc8] ;  /* 0x002dc80001127983 */ /* 0x000ea80000300a00 */
[----:B------:R-:W2:-:S12]  /*1f630*/  LDL.LU.64 R16, [R1+0x2dc0] ;  /* 0x002dc00001107983 */ /* 0x000e980000300a00 */
[----:B------:R-:W-:Y:S04]  /*1f640*/  STL.64 [R1+0x110], R12 ;  /* 0x0001100c01007387 */ /* 0x000fe80000100a00 */
[----:B------:R0:W-:Y:S04]  /*1f650*/  STL.64 [R1+0x118], R14 ;  /* 0x0001180e01007387 */ /* 0x0001e80000100a00 */
[----:B0-----:R-:W3:Y:S04]  /*1f660*/  LDL.LU.64 R14, [R1+0x2db8] ;  /* 0x002db800010e7983 */ /* 0x001ee80000300a00 */
[----:B------:R-:W3:Y:S02]  /*1f670*/  LDL.LU.64 R12, [R1+0x2db0] ;  /* 0x002db000010c7983 */ /* 0x000ee40000300a00 */
[----:B---3--:R-:W-:-:S15]  /*1f680*/  HMMA.16816.F32 R8, R12, R2, R8 ;  /* 0x000000020c08723c */ /* 0x008fde0000001808 */
[----:B------:R-:W-:-:S04]  /*1f690*/  NOP ;  /* 0x0000000000007918 */ /* 0x000fc80000000000 */
[----:B------:R0:W-:Y:S04]  /*1f6a0*/  STL.64 [R1+0x120], R8 ;  /* 0x0001200801007387 */ /* 0x0001e80000100a00 */
[----:B------:R1:W-:Y:S04]  /*1f6b0*/  STL.64 [R1+0x128], R10 ;  /* 0x0001280a01007387 */ /* 0x0003e80000100a00 */
[----:B0-----:R-:W3:Y:S04]  /*1f6c0*/  LDL.LU.64 R8, [R1+0x230] ;  /* 0x0002300001087983 */ /* 0x001ee80000300a00 */
[----:B-1----:R-:W3:Y:S04]  /*1f6d0*/  LDL.LU.64 R10, [R1+0x238] ;  /* 0x00023800010a7983 */ /* 0x002ee80000300a00 */
[----:B------:R0:W-:Y:S04]  /*1f6e0*/  STL.64 [R1+0x2d58], R14 ;  /* 0x002d580e01007387 */ /* 0x0001e80000100a00 */
[----:B------:R1:W-:Y:S04]  /*1f6f0*/  STL.64 [R1+0x2d50], R12 ;  /* 0x002d500c01007387 */ /* 0x0003e80000100a00 */
[----:B0-----:R-:W4:Y:S04]  /*1f700*/  LDL.64 R14, [R1+0x8] ;  /* 0x00000800010e7983 */ /* 0x001f280000100a00 */
[----:B-1----:R-:W5:Y:S01]  /*1f710*/  LDL.64 R12, [R1] ;  /* 0x00000000010c7983 */ /* 0x002f620000100a00 */
[-C--:B--2---:R-:W-:Y:S03]  /*1f720*/  HMMA.16816.F32 R4, R16, R2.reuse, R4 ;  /* 0x000000021004723c */ /* 0x084fe60000001804 */
[----:B----4-:R0:W-:Y:S04]  /*1f730*/  STL.64 [R1+0x2d78], R14 ;  /* 0x002d780e01007387 */ /* 0x0101e80000100a00 */
[----:B-----5:R1:W-:Y:S04]  /*1f740*/  STL.64 [R1+0x2d70], R12 ;  /* 0x002d700c01007387 */ /* 0x0203e80000100a00 */
[----:B0-----:R-:W2:Y:S04]  /*1f750*/  LDL.64 R14, [R1+0x18] ;  /* 0x00001800010e7983 */ /* 0x001ea80000100a00 */
[----:B-1----:R-:W4:Y:S04]  /*1f760*/  LDL.64 R12, [R1+0x10] ;  /* 0x00001000010c7983 */ /* 0x002f280000100a00 */
[----:B--2---:R-:W-:Y:S04]  /*1f770*/  STL.64 [R1+0x2d88], R14 ;  /* 0x002d880e01007387 */ /* 0x004fe80000100a00 */
[----:B----4-:R0:W-:Y:S04]  /*1f780*/  STL.64 [R1+0x2d80], R12 ;  /* 0x002d800c01007387 */ /* 0x0101e80000100a00 */
[----:B0-----:R-:W2:Y:S04]  /*1f790*/  LDL.LU.64 R12, [R1+0x30] ;  /* 0x00003000010c7983 */ /* 0x001ea80000300a00 */
[----:B------:R-:W2:Y:S04]  /*1f7a0*/  LDL.LU.64 R14, [R1+0x38] ;  /* 0x00003800010e7983 */ /* 0x000ea80000300a00 */
[----:B------:R-:W-:Y:S04]  /*1f7b0*/  STL.64 [R1+0x1c0], R4 ;  /* 0x0001c00401007387 */ /* 0x000fe80000100a00 */
[----:B------:R0:W-:Y:S04]  /*1f7c0*/  STL.64 [R1+0x1c8], R6 ;  /* 0x0001c80601007387 */ /* 0x0001e80000100a00 */
[----:B0-----:R-:W3:Y:S04]  /*1f7d0*/  LDL.LU.64 R6, [R1+0x2da8] ;  /* 0x002da80001067983 */ /* 0x001ee80000300a00 */
[----:B------:R-:W3:Y:S04]  /*1f7e0*/  LDL.LU.64 R4, [R1+0x2da0] ;  /* 0x002da00001047983 */ /* 0x000ee80000300a00 */
[----:B------:R-:W-:Y:S04]  /*1f7f0*/  STL.64 [R1+0x2d48], R18 ;  /* 0x002d481201007387 */ /* 0x000fe80000100a00 */
[----:B------:R0:W-:Y:S04]  /*1f800*/  STL.64 [R1+0x2d40], R16 ;  /* 0x002d401001007387 */ /* 0x0001e80000100a00 */
[----:B0-----:R-:W4:Y:S04]  /*1f810*/  LDL.LU.64 R16, [R1+0xf0] ;  /* 0x0000f00001107983 */ /* 0x001f280000300a00 */
[----:B------:R-:W4:Y:S01]  /*1f820*/  LDL.LU.64 R18, [R1+0xf8] ;  /* 0x0000f80001127983 */ /* 0x000f220000300a00 */
[----:B---3--:R-:W-:-:S15]  /*1f830*/  HMMA.16816.F32 R8, R4, R2, R8 ;  /* 0x000000020408723c */ /* 0x008fde0000001808 */
[----:B------:R-:W-:-:S04]  /*1f840*/  NOP ;  /* 0x0000000000007918 */ /* 0x000fc80000000000 */
[----:B------:R-:W-:Y:S04]  /*1f850*/  STL.64 [R1+0x250], R8 ;  /* 0x0002500801007387 */ /* 0x000fe80000100a00 */
[----:B------:R0:W-:Y:S04]  /*1f860*/  STL.64 [R1+0x258], R10 ;  /* 0x0002580a01007387 */ /* 0x0001e80000100a00 */
[----:B0-----:R-:W3:Y:S04]  /*1f870*/  LDL.LU.64 R10, [R1+0x2d98] ;  /* 0x002d9800010a7983 */ /* 0x001ee80000300a00 */
[----:B------:R-:W3:Y:S04]  /*1f880*/  LDL.LU.64 R8, [R1+0x2d90] ;  /* 0x002d900001087983 */ /* 0x000ee80000300a00 */
[----:B------:R-:W-:Y:S04]  /*1f890*/  STL.64 [R1+0x2d38], R6 ;  /* 0x002d380601007387 */ /* 0x000fe80000100a00 */
[----:B------:R0:W-:Y:S04]  /*1f8a0*/  STL.64 [R1+0x2d30], R4 ;  /* 0x002d300401007387 */ /* 0x0001e80000100a00 */
[----:B0-----:R-:W3:Y:S04]  /*1f8b0*/  LDL.LU.64 R4, [R1+0x1b0] ;  /* 0x0001b00001047983 */ /* 0x001ee80000300a00 */
[----:B------:R-:W3:Y:S02]  /*1f8c0*/  LDL.LU.64 R6, [R1+0x1b8] ;  /* 0x0001b80001067983 */ /* 0x000ee40000300a00 */
[----:B---3--:R-:W-:Y:S02]  /*1f8d0*/  HMMA.16816.F32 R4, R8, R2, R4 ;  /* 0x000000020804723c */ /* 0x008fe40000001804 */
[----:B------:R-:W-:Y:S04]  /*1f8e0*/  STL.64 [R1+0x2d68], R10 ;  /* 0x002d680a01007387 */ /* 0x000fe80000100a00 */
[----:B------:R4:W-:-:S13]  /*1f8f0*/  STL.64 [R1+0x2d60], R8 ;  /* 0x002d600801007387 */ /* 0x0009da0000100a00 */
[----:B------:R-:W-:Y:S04]  /*1f900*/  STL.64 [R1+0x2d0], R4 ;  /* 0x0002d00401007387 */ /* 0x000fe80000100a00 */
[----:B------:R2:W-:Y:S01]  /*1f910*/  STL.64 [R1+0x2d8], R6 ;  /* 0x0002d80601007387 */ /* 0x0005e20000100a00 */
[-C--:B----4-:R-:W-:Y:S08]  /*1f920*/  HMMA.16816.F32 R8, R20, R2.reuse, R16 ;  /* 0x000000021408723c */ /* 0x090ff00000001810 */
[----:B--2---:R-:W-:Y:S01]  /*1f930*/  HMMA.16816.F32 R4, R24, R2, R12 ;  /* 0x000000021804723c */ /* 0x004fe2000000180c */
[----:B------:R-:W0:-:S15]  /*1f940*/  LDSM.16.M88.4 R12, [R29+UR5+0x8000] ;  /* 0x008000051d0c783b */ /* 0x000e1e0008000200 */
[----:B------:R-:W-:-:S03]  /*1f950*/  NOP ;  /* 0x0000000000007918 */ /* 0x000fc60000000000 */
[----:B------:R-:W-:Y:S04]  /*1f960*/  STL [R1+0x4e4], R5 ;  /* 0x0004e40501007387 */ /* 0x000fe80000100800 */
[----:B------:R1:W-:Y:S04]  /*1f970*/  STL.64 [R1+0x3d0], R8 ;  /* 0x0003d00801007387 */ /* 0x0003e80000100a00 */
[----:B------:R2:W-:Y:S04]  /*1f980*/  STL.64 [R1+0x3d8], R10 ;  /* 0x0003d80a01007387 */ /* 0x0005e80000100a00 */
[----:B------:R3:W-:Y:S01]  /*1f990*/  STL.64 [R1+0x4e8], R6 ;  /* 0x0004e80601007387 */ /* 0x0007e20000100a00 */
[----:B------:R-:W-:-:S03]  /*1f9a0*/  IMAD.MOV.U32 R0, RZ, RZ, R4 ;  /* 0x000000ffff007224 */ /* 0x000fc600078e0004 */
[----:B-1----:R-:W4:Y:S04]  /*1f9b0*/  LDL.LU.64 R8, [R1+0x460] ;  /* 0x0004600001087983 */ /* 0x002f280000300a00 */
[----:B--2---:R-:W4:Y:S04]  /*1f9c0*/  LDL.LU.64 R10, [R1+0x468] ;  /* 0x00046800010a7983 */ /* 0x004f280000300a00 */
[----:B------:R-:W2:Y:S04]  /*1f9d0*/  LDL.LU.64 R16, [R1+0x400] ;  /* 0x0004000001107983 */ /* 0x000ea80000300a00 */
[----:B------:R-:W2:Y:S04]  /*1f9e0*/  LDL.LU.64 R18, [R1+0x408] ;  /* 0x0004080001127983 */ /* 0x000ea80000300a00 */
[----:B------:R-:W5:Y:S04]  /*1f9f0*/  LDL.LU.64 R4, [R1+0x330] ;  /* 0x0003300001047983 */ /* 0x000f680000300a00 */
[----:B---3--:R-:W5:Y:S04]  /*1fa00*/  LDL.LU.64 R6, [R1+0x338] ;  /* 0x0003380001067983 */ /* 0x008f680000300a00 */
[----:B------:R-:W-:Y:S04]  /*1fa10*/  STL.64 [R1+0x2d28], R26 ;  /* 0x002d281a01007387 */ /* 0x000fe80000100a00 */
[----:B------:R1:W-:Y:S01]  /*1fa20*/  STL.64 [R1+0x2d20], R24 ;  /* 0x002d201801007387 */ /* 0x0003e20000100a00 */
[----:B0-----:R-:W-:-:S03]  /*1fa30*/  IMAD.MOV.U32 R2, RZ, RZ, R12 ;  /* 0x000000ffff027224 */ /* 0x001fc600078e000c */
[----:B-1----:R-:W3:Y:S04]  /*1fa40*/  LDL.LU.64 R24, [R1+0x4c0] ;  /* 0x0004c00001187983 */ /* 0x002ee80000300a00 */
[----:B------:R-:W3:Y:S04]  /*1fa50*/  LDL.LU.64 R26, [R1+0x4c8] ;  /* 0x0004c800011a7983 */ /* 0x000ee80000300a00 */
[----:B------:R0:W-:Y:S04]  /*1fa60*/  STL [R1+0x295c], R0 ;  /* 0x00295c0001007387 */ /* 0x0001e80000100800 */
[----:B------:R-:W-:Y:S04]  /*1fa70*/  STL.64 [R1+0x560], R12 ;  /* 0x0005600c01007387 */ /* 0x000fe80000100a00 */
[----:B------:R1:W-:Y:S01]  /*1fa80*/  STL.64 [R1+0x568], R14 ;  /* 0x0005680e01007387 */ /* 0x0003e20000100a00 */
[----:B0-----:R-:W-:-:S03]  /*1fa90*/  IMAD.MOV.U32 R0, RZ, RZ, R13 ;  /* 0x000000ffff007224 */ /* 0x001fc600078e000d */
[----:B-1----:R-:W3:Y:S04]  /*1faa0*/  LDL.LU.64 R14, [R1+0x2d88] ;  /* 0x002d8800010e7983 */ /* 0x002ee80000300a00 */
[----:B------:R-:W3:Y:S01]  /*1fab0*/  LDL.LU.64 R12, [R1+0x2d80] ;  /* 0x002d8000010c7983 */ /* 0x000ee20000300a00 */
[----:B------:R-:W-:Y:S02]  /*1fac0*/  F2FP.F16.E5M2.UNPACK_B R2, R2 ;  /* 0x00000002ff02723e */ /* 0x000fe400020004ff */
[----:B------:R-:W-:-:S07]  /*1fad0*/  F2FP.F16.E5M2.UNPACK_B R3, R0 ;  /* 0x00000000ff03723e */ /* 0x000fce00020004ff */
[----:B---3--:R-:W-:-:S15]  /*1fae0*/  HMMA.16816.F32 R24, R12, R2, R24 ;  /* 0x000000020c18723c */ /* 0x008fde0000001818 */
[----:B------:R-:W-:-:S04]  /*1faf0*/  NOP ;  /* 0x0000000000007918 */ /* 0x000fc80000000000 */
[----:B------:R0:W-:Y:S04]  /*1fb00*/  STL.64 [R1+0x60], R24 ;  /* 0x0000601801007387 */ /* 0x0001e80000100a00 */
[----:B------:R1:W-:Y:S01]  /*1fb10*/  STL.64 [R1+0x68], R26 ;  /* 0x0000681a01007387 */ /* 0x0003e20000100a00 */
[----:B0-----:R-:W-:Y:S02]  /*1fb20*/  IMAD.MOV.U32 R25, RZ, RZ, R14 ;  /* 0x000000ffff197224 */ /* 0x001fe400078e000e */
[----:B------:R-:W-:Y:S02]  /*1fb30*/  IMAD.MOV.U32 R24, RZ, RZ, R15 ;  /* 0x000000ffff187224 */ /* 0x000fe400078e000f */
[----:B-1----:R-:W-:Y:S02]  /*1fb40*/  IMAD.MOV.U32 R27, RZ, RZ, R12 ;  /* 0x000000ffff1b7224 */ /* 0x002fe400078e000c */
[----:B------:R-:W-:Y:S01]  /*1fb50*/  IMAD.MOV.U32 R26, RZ, RZ, R13 ;  /* 0x000000ffff1a7224 */ /* 0x000fe200078e000d */
[----:B------:R-:W4:Y:S04]  /*1fb60*/  LDL.LU.64 R14, [R1+0x2d78] ;  /* 0x002d7800010e7983 */ /* 0x000f280000300a00 */
[----:B------:R-:W4:Y:S02]  /*1fb70*/  LDL.LU.64 R12, [R1+0x2d70] ;  /* 0x002d7000010c7983 */ /* 0x000f240000300a00 */
[----:B----4-:R-:W-:Y:S01]  /*1fb80*/  HMMA.16816.F32 R8, R12, R2, R8 ;  /* 0x000000020c08723c */ /* 0x010fe20000001808 */
[----:B------:R-:W-:-:S02]  /*1fb90*/  IMAD.MOV.U32 R28, RZ, RZ, R14 ;  /* 0x000000ffff1c7224 */ /* 0x000fc400078e000e */
[----:B------:R-:W-:-:S15]  /*1fba0*/  IMAD.MOV.U32 R0, RZ, RZ, R15 ;  /* 0x000000ffff007224 */ /* 0x000fde00078e000f */
[----:B------:R-:W-:Y:S01]  /*1fbb0*/  NOP ;  /* 0x0000000000007918 */ /* 0x000fe20000000000 */
[----:B------:R-:W-:Y:S04]  /*1fbc0*/  STL.64 [R1+0xf0], R8 ;  /* 0x0000f00801007387 */ /* 0x000fe80000100a00 */
[----:B------:R0:W-:Y:S04]  /*1fbd0*/  STL.64 [R1+0xf8], R10 ;  /* 0x0000f80a01007387 */ /* 0x0001e80000100a00 */
[----:B0-----:R-:W3:Y:S04]  /*1fbe0*/  LDL.LU.64 R10, [R1+0x2d68] ;  /* 0x002d6800010a7983 */ /* 0x001ee80000300a00 */
[----:B------:R-:W3:Y:S04]  /*1fbf0*/  LDL.LU.64 R8, [R1+0x2d60] ;  /* 0x002d600001087983 */ /* 0x000ee80000300a00 */
        /* <DEDUP_REMOVED lines=9> */
[----:B------:R0:W-:Y:S04]  /*1fc90*/  STL.64 [R1+0x2ce0], R12 ;  /* 0x002ce00c01007387 */ /* 0x0001e80000100a00 */
[----:B0-----:R-:W3:Y:S04]  /*1fca0*/  LDL.LU.64 R12, [R1+0x290] ;  /* 0x00029000010c7983 */ /* 0x001ee80000300a00 */
[----:B------:R-:W3:Y:S01]  /*1fcb0*/  LDL.LU.64 R14, [R1+0x298] ;  /* 0x00029800010e7983 */ /* 0x000ee20000300a00 */
[----:B-----5:R-:W-:-:S15]  /*1fcc0*/  HMMA.16816.F32 R4, R16, R2, R4 ;  /* 0x000000021004723c */ /* 0x020fde0000001804 */
[----:B------:R-:W-:-:S04]  /*1fcd0*/  NOP ;  /* 0x0000000000007918 */ /* 0x000fc80000000000 */
[----:B------:R-:W-:Y:S04]  /*1fce0*/  STL.64 [R1+0x1b0], R4 ;  /* 0x0001b00401007387 */ /* 0x000fe80000100a00 */
[----:B------:R0:W-:Y:S04]  /*1fcf0*/  STL.64 [R1+0x1b8], R6 ;  /* 0x0001b80601007387 */ /* 0x0001e80000100a00 */
[----:B0-----:R-:W2:Y:S04]  /*1fd00*/  LDL.LU.64 R6, [R1+0x2d38] ;  /* 0x002d380001067983 */ /* 0x001ea80000300a00 */
[----:B------:R-:W2:Y:S04]  /*1fd10*/  LDL.LU.64 R4, [R1+0x2d30] ;  /* 0x002d300001047983 */ /* 0x000ea80000300a00 */
[----:B------:R0:W-:Y:S04]  /*1fd20*/  STL.64 [R1+0x2cf8], R18 ;  /* 0x002cf81201007387 */ /* 0x0001e80000100a00 */
[----:B------:R1:W-:Y:S01]  /*1fd30*/  STL.64 [R1+0x2cf0], R16 ;  /* 0x002cf01001007387 */ /* 0x0003e20000100a00 */
[----:B0-----:R-:W-:-:S02]  /*1fd40*/  IMAD.MOV.U32 R18, RZ, RZ, R25 ;  /* 0x000000ffff127224 */ /* 0x001fc400078e0019 */
[----:B------:R-:W-:Y:S02]  /*1fd50*/  IMAD.MOV.U32 R19, RZ, RZ, R24 ;  /* 0x000000ffff137224 */ /* 0x000fe400078e0018 */
[----:B-1----:R-:W-:Y:S02]  /*1fd60*/  IMAD.MOV.U32 R16, RZ, RZ, R27 ;  /* 0x000000ffff107224 */ /* 0x002fe400078e001b */
[----:B------:R-:W-:Y:S01]  /*1fd70*/  IMAD.MOV.U32 R17, RZ, RZ, R26 ;  /* 0x000000ffff117224 */ /* 0x000fe200078e001a */
[----:B------:R-:W4:Y:S04]  /*1fd80*/  LDL.LU.64 R24, [R1+0xe0] ;  /* 0x0000e00001187983 */ /* 0x000f280000300a00 */
[----:B------:R-:W4:Y:S04]  /*1fd90*/  LDL.LU.64 R26, [R1+0xe8] ;  /* 0x0000e800011a7983 */ /* 0x000f280000300a00 */
[----:B------:R-:W-:Y:S04]  /*1fda0*/  STL.64 [R1+0x2d18], R18 ;  /* 0x002d181201007387 */ /* 0x000fe80000100a00 */
[----:B------:R0:W-:Y:S04]  /*1fdb0*/  STL.64 [R1+0x2d10], R16 ;  /* 0x002d101001007387 */ /* 0x0001e80000100a00 */
[----:B0-----:R-:W2:Y:S04]  /*1fdc0*/  LDL.LU.64 R16, [R1+0x2b0] ;  /* 0x0002b00001107983 */ /* 0x001ea80000300a00 */
[----:B------:R-:W2:Y:S01]  /*1fdd0*/  LDL.LU.64 R18, [R1+0x2b8] ;  /* 0x0002b80001127983 */ /* 0x000ea20000300a00 */
[-C--:B---3--:R-:W-:Y:S08]  /*1fde0*/  HMMA.16816.F32 R12, R8, R2.reuse, R12 ;  /* 0x00000002080c723c */ /* 0x088ff0000000180c */
[-C--:B----4-:R-:W-:Y:S08]  /*1fdf0*/  HMMA.16816.F32 R24, R20, R2.reuse, R24 ;  /* 0x000000021418723c */ /* 0x090ff00000001818 */
[----:B--2---:R-:W-:-:S15]  /*1fe00*/  HMMA.16816.F32 R16, R4, R2, R16 ;  /* 0x000000020410723c */ /* 0x004fde0000001810 */
        /* <DEDUP_REMOVED lines=12> */
[----:B-1----:R-:W4:Y:S04]  /*1fed0*/  LDL.LU.64 R14, [R1+0x4b8] ;  /* 0x0004b800010e7983 */ /* 0x002f280000300a00 */
[----:B------:R-:W-:Y:S04]  /*1fee0*/  STL.64 [R1+0x2cd8], R10 ;  /* 0x002cd80a01007387 */ /* 0x000fe80000100a00 */
[----:B------:R0:W-:Y:S04]  /*1fef0*/  STL.64 [R1+0x2cd0], R8 ;  /* 0x002cd00801007387 */ /* 0x0001e80000100a00 */
[----:B0-----:R-:W5:Y:S04]  /*1ff00*/  LDL.LU.64 R8, [R1+0x470] ;  /* 0x0004700001087983 */ /* 0x001f680000300a00 */
[----:B------:R-:W5:Y:S04]  /*1ff10*/  LDL.LU.64 R10, [R1+0x478] ;  /* 0x00047800010a7983 */ /* 0x000f680000300a00 */
[----:B------:R-:W-:Y:S04]  /*1ff20*/  STL.64 [R1+0x3c0], R24 ;  /* 0x0003c01801007387 */ /* 0x000fe80000100a00 */
[----:B------:R0:W-:Y:S04]  /*1ff30*/  STL.64 [R1+0x3c8], R26 ;  /* 0x0003c81a01007387 */ /* 0x0001e80000100a00 */
[----:B0-----:R-:W2:Y:S04]  /*1ff40*/  LDL.LU.64 R26, [R1+0x2d28] ;  /* 0x002d2800011a7983 */ /* 0x001ea80000300a00 */
[----:B------:R-:W2:Y:S04]  /*1ff50*/  LDL.LU.64 R24, [R1+0x2d20] ;  /* 0x002d200001187983 */ /* 0x000ea80000300a00 */
[----:B------:R-:W-:Y:S04]  /*1ff60*/  STL.64 [R1+0x2cc8], R22 ;  /* 0x002cc81601007387 */ /* 0x000fe80000100a00 */
[----:B------:R0:W-:Y:S04]  /*1ff70*/  STL.64 [R1+0x2cc0], R20 ;  /* 0x002cc01401007387 */ /* 0x0001e80000100a00 */
[----:B0-----:R-:W4:Y:S04]  /*1ff80*/  LDL R20, [R1] ;  /* 0x0000000001147983 */ /* 0x001f280000100800 */
[----:B------:R-:W4:Y:S01]  /*1ff90*/  LDL R21, [R1+0x4] ;  /* 0x0000040001157983 */ /* 0x000f220000100800 */
[----:B------:R-:W-:-:S02]  /*1ffa0*/  IMAD.MOV.U32 R22, RZ, RZ, R28 ;  /* 0x000000ffff167224 */ /* 0x000fc400078e001c */
[----:B------:R-:W-:Y:S01]  /*1ffb0*/  IMAD.MOV.U32 R23, RZ, RZ, R0 ;  /* 0x000000ffff177224 */ /* 0x000fe200078e0000 */
[----:B--2---:R-:W-:-:S15]  /*1ffc0*/  HMMA.16816.F32 R16, R24, R2, R16 ;  /* 0x000000021810723c */ /* 0x004fde0000001810 */
[----:B------:R-:W-:-:S04]  /*1ffd0*/  NOP ;  /* 0x0000000000007918 */ /* 0x000fc80000000000 */
[----:B------:R-:W-:Y:S04]  /*1ffe0*/  STL.64 [R1+0x4d0], R16 ;  /* 0x0004d01001007387 */ /* 0x000fe80000100a00 */
[----:B------:R-:W-:Y:S04]  /*1fff0*/  STL.64 [R1+0x4d8], R18 ;  /* 0x0004d81201007387 */ /* 0x000fe80000100a00 */
[----:B------:R-:W0:Y:S04]  /*20000*/  LDSM.16.M88.4 R16, [R29+UR5+0xa000] ;  /* 0x00a000051d10783b */ /* 0x000e280008000200 */
[----:B0-----:R-:W-:Y:S04]  /*20010*/  STL [R1+0x584], R17 ;  /* 0x0005841101007387 */ /* 0x001fe80000100800 */
[----:B------:R0:W-:Y:S01]  /*20020*/  STL.64 [R1+0x588], R18 ;  /* 0x0005881201007387 */ /* 0x0001e20000100a00 */
[----:B------:R-:W-:-:S02]  /*20030*/  IMAD.MOV.U32 R0, RZ, RZ, R17 ;  /* 0x000000ffff007224 */ /* 0x000fc400078e0011 */
[----:B------:R-:W-:Y:S01]  /*20040*/  IMAD.MOV.U32 R28, RZ, RZ, R16 ;  /* 0x000000ffff1c7224 */ /* 0x000fe200078e0010 */
[----:B0-----:R-:W3:Y:S04]  /*20050*/  LDL.LU.64 R18, [R1+0x2d18] ;  /* 0x002d180001127983 */ /* 0x001ee80000300a00 */
[----:B------:R-:W3:Y:S01]  /*20060*/  LDL.LU.64 R16, [R1+0x2d10] ;  /* 0x002d100001107983 */ /* 0x000ee20000300a00 */
[----:B------:R-:W-:Y:S02]  /*20070*/  F2FP.F16.E5M2.UNPACK_B R2, R28 ;  /* 0x0000001cff02723e */ /* 0x000fe400020004ff */
[----:B------:R-:W-:Y:S01]  /*20080*/  F2FP.F16.E5M2.UNPACK_B R3, R0 ;  /* 0x00000000ff03723e */ /* 0x000fe200020004ff */
[----:B------:R-:W-:Y:S06]  /*20090*/  STL [R1+0x2c78], R28 ;  /* 0x002c781c01007387 */ /* 0x000fec0000100800 */
[-C--:B----4-:R-:W-:Y:S08]  /*200a0*/  HMMA.16816.F32 R20, R20, R2.reuse, R12 ;  /* 0x000000021414723c */ /* 0x090ff0000000180c */
[----:B---3--:R-:W-:Y:S01]  /*200b0*/  HMMA.16816.F32 R16, R16, R2, R4 ;  /* 0x000000021010723c */ /* 0x008fe20000001804 */
[----:B------:R-:W2:Y:S04]  /*200c0*/  LDL.LU.64 R6, [R1+0x2d08] ;  /* 0x002d080001067983 */ /* 0x000ea80000300a00 */
[----:B------:R-:W2:-:S14]  /*200d0*/  LDL.LU.64 R4, [R1+0x2d00] ;  /* 0x002d000001047983 */ /* 0x000e9c0000300a00 */
[----:B------:R-:W-:Y:S04]  /*200e0*/  STL.64 [R1+0x50], R16 ;  /* 0x0000501001007387 */ /* 0x000fe80000100a00 */
[----:B------:R0:W-:Y:S04]  /*200f0*/  STL.64 [R1+0x58], R18 ;  /* 0x0000581201007387 */ /* 0x0001e80000100a00 */
[----:B0-----:R-:W3:Y:S04]  /*20100*/  LDL.LU.64 R18, [R1+0x2cf8] ;  /* 0x002cf80001127983 */ /* 0x001ee80000300a00 */
[----:B------:R-:W3:Y:S04]  /*20110*/  LDL.LU.64 R16, [R1+0x2cf0] ;  /* 0x002cf00001107983 */ /* 0x000ee80000300a00 */
[----:B------:R-:W5:Y:S04]  /*20120*/  LDL.LU.64 R14, [R1+0x2ce8] ;  /* 0x002ce800010e7983 */ /* 0x000f680000300a00 */
[----:B------:R-:W5:Y:S04]  /*20130*/  LDL.LU.64 R12, [R1+0x2ce0] ;  /* 0x002ce000010c7983 */ /* 0x000f680000300a00 */
[----:B------:R-:W-:Y:S04]  /*20140*/  STL.64 [R1+0xd0], R20 ;  /* 0x0000d01401007387 */ /* 0x000fe80000100a00 */
[----:B------:R5:W-:Y:S02]  /*20150*/  STL.64 [R1+0xd8], R22 ;  /* 0x0000d81601007387 */ /* 0x000be40000100a00 */
[----:B-----5:R-:W-:Y:S02]  /*20160*/  HMMA.16816.F32 R20, R12, R2, R8 ;  /* 0x000000020c14723c */ /* 0x020fe40000001808 */
[----:B------:R-:W2:Y:S04]  /*20170*/  LDL.LU.64 R8, [R1+0x370] ;  /* 0x0003700001087983 */ /* 0x000ea80000300a00 */
[----:B------:R-:W2:-:S13]  /*20180*/  LDL.LU.64 R10, [R1+0x378] ;  /* 0x00037800010a7983 */ /* 0x000e9a0000300a00 */
[----:B------:R0:W-:Y:S04]  /*20190*/  STL.64 [R1+0xe0], R20 ;  /* 0x0000e01401007387 */ /* 0x0001e80000100a00 */
[----:B------:R1:W-:Y:S04]  /*201a0*/  STL.64 [R1+0xe8], R22 ;  /* 0x0000e81601007387 */ /* 0x0003e80000100a00 */
[----:B0-----:R-:W4:Y:S04]  /*201b0*/  LDL.LU.64 R20, [R1+0x2f0] ;  /* 0x0002f00001147983 */ /* 0x001f280000300a00 */
[----:B-1----:R-:W4:Y:S04]  /*201c0*/  LDL.LU.64 R22, [R1+0x2f8] ;  /* 0x0002f80001167983 */ /* 0x002f280000300a00 */
[----:B------:R-:W-:Y:S04]  /*201d0*/  STL.64 [R1+0x2ca0], R14 ;  /* 0x002ca00e01007387 */ /* 0x000fe80000100a00 */
[----:B------:R0:W-:Y:S04]  /*201e0*/  STL.64 [R1+0x2c98], R12 ;  /* 0x002c980c01007387 */ /* 0x0001e80000100a00 */
[----:B0-----:R-:W5:Y:S04]  /*201f0*/  LDL.LU.64 R12, [R1+0x10] ;  /* 0x00001000010c7983 */ /* 0x001f680000300a00 */
[----:B------:R-:W2:Y:S04]  /*20200*/  LDL.LU.64 R14, [R1+0x18] ;  /* 0x00001800010e7983 */ /* 0x000ea80000300a00 */
[----:B--2---:R-:W-:Y:S04]  /*20210*/  STL.64 [R1+0x2cb8], R14 ;  /* 0x002cb80e01007387 */ /* 0x004fe80000100a00 */
[----:B-----5:R0:W-:Y:S04]  /*20220*/  STL.64 [R1+0x2cb0], R12 ;  /* 0x002cb00c01007387 */ /* 0x0201e80000100a00 */
[----:B0-----:R-:W3:Y:S04]  /*20230*/  LDL.LU.64 R12, [R1+0x420] ;  /* 0x00042000010c7983 */ /* 0x001ee80000300a00 */
[----:B------:R-:W3:Y:S01]  /*20240*/  LDL.LU.64 R14, [R1+0x428] ;  /* 0x00042800010e7983 */ /* 0x000ee20000300a00 */
[-C--:B------:R-:W-:Y:S08]  /*20250*/  HMMA.16816.F32 R8, R4, R2.reuse, R8 ;  /* 0x000000020408723c */ /* 0x080ff00000001808 */
[----:B---3--:R-:W-:-:S15]  /*20260*/  HMMA.16816.F32 R12, R16, R2, R12 ;  /* 0x00000002100c723c */ /* 0x008fde000000180c */
[----:B------:R-:W-:-:S04]  /*20270*/  NOP ;  /* 0x0000000000007918 */ /* 0x000fc80000000000 */
[----:B------:R0:W-:Y:S04]  /*20280*/  STL.64 [R1+0x1a0], R12 ;  /* 0x0001a00c01007387 */ /* 0x0001e80000100a00 */
[----:B------:R1:W-:Y:S04]  /*20290*/  STL.64 [R1+0x1a8], R14 ;  /* 0x0001a80e01007387 */ /* 0x0003e80000100a00 */
[----:B0-----:R-:W2:Y:S04]  /*202a0*/  LDL.LU.64 R12, [R1+0xc0] ;  /* 0x0000c000010c7983 */ /* 0x001ea80000300a00 */
[----:B-1----:R-:W2:Y:S04]  /*202b0*/  LDL.LU.64 R14, [R1+0xc8] ;  /* 0x0000c800010e7983 */ /* 0x002ea80000300a00 */
[----:B------:R-:W-:Y:S04]  /*202c0*/  STL [R1+0x2c90], R16 ;  /* 0x002c901001007387 */ /* 0x000fe80000100800 */
[----:B------:R0:W-:Y:S04]  /*202d0*/  STL [R1+0x2c8c], R17 ;  /* 0x002c8c1101007387 */ /* 0x0001e80000100800 */
[----:B------:R-:W-:Y:S04]  /*202e0*/  STL [R1+0x2c88], R18 ;  /* 0x002c881201007387 */ /* 0x000fe80000100800 */
[----:B------:R1:W-:Y:S04]  /*202f0*/  STL [R1+0x2c84], R19 ;  /* 0x002c841301007387 */ /* 0x0003e80000100800 */
[----:B0-----:R-:W3:Y:S04]  /*20300*/  LDL.LU.64 R16, [R1+0x2a0] ;  /* 0x0002a00001107983 */ /* 0x001ee80000300a00 */
[----:B-1----:R-:W3:Y:S04]  /*20310*/  LDL.LU.64 R18, [R1+0x2a8] ;  /* 0x0002a80001127983 */ /* 0x002ee80000300a00 */
[----:B------:R-:W-:Y:S04]  /*20320*/  STL.64 [R1+0x230], R8 ;  /* 0x0002300801007387 */ /* 0x000fe80000100a00 */
[----:B------:R0:W-:Y:S04]  /*20330*/  STL.64 [R1+0x238], R10 ;  /* 0x0002380a01007387 */ /* 0x0001e80000100a00 */
[----:B0-----:R-:W4:Y:S04]  /*20340*/  LDL.LU.64 R10, [R1+0x2cd8] ;  /* 0x002cd800010a7983 */ /* 0x001f280000300a00 */
[----:B------:R-:W4:Y:S04]  /*20350*/  LDL.LU.64 R8, [R1+0x2cd0] ;  /* 0x002cd00001087983 */ /* 0x000f280000300a00 */
[----:B------:R-:W-:Y:S04]  /*20360*/  STL [R1+0x2c80], R6 ;  /* 0x002c800601007387 */ /* 0x000fe80000100800 */
[----:B------:R-:W-:Y:S04]  /*20370*/  STL [R1+0x2c7c], R7 ;  /* 0x002c7c0701007387 */ /* 0x000fe80000100800 */
[----:B------:R0:W-:Y:S04]  /*20380*/  STL.64 [R1+0x2ca8], R4 ;  /* 0x002ca80401007387 */ /* 0x0001e80000100a00 */
[----:B0-----:R-:W5:Y:S04]  /*20390*/  LDL.LU.64 R4, [R1+0x5e0] ;  /* 0x0005e00001047983 */ /* 0x001f680000300a00 */
[----:B------:R-:W5:Y:S01]  /*203a0*/  LDL.LU.64 R6, [R1+0x5e8] ;  /* 0x0005e80001067983 */ /* 0x000f620000300a00 */
[----:B----4-:R-:W-:-:S15]  /*203b0*/  HMMA.16816.F32 R20, R8, R2, R20 ;  /* 0x000000020814723c */ /* 0x010fde0000001814 */
[----:B------:R-:W-:-:S04]  /*203c0*/  NOP ;  /* 0x0000000000007918 */ /* 0x000fc80000000000 */
[----:B------:R-:W-:Y:S04]  /*203d0*/  STL.64 [R1+0x2b0], R20 ;  /* 0x0002b01401007387 */ /* 0x000fe80000100a00 */
[----:B------:R0:W-:Y:S04]  /*203e0*/  STL.64 [R1+0x2b8], R22 ;  /* 0x0002b81601007387 */ /* 0x0001e80000100a00 */
[----:B0-----:R-:W3:Y:S04]  /*203f0*/  LDL.LU.64 R22, [R1+0x2cc8] ;  /* 0x002cc80001167983 */ /* 0x001ee80000300a00 */
[----:B------:R-:W3:Y:S01]  /*20400*/  LDL.LU.64 R20, [R1+0x2cc0] ;  /* 0x002cc00001147983 */ /* 0x000ee20000300a00 */
[-C--:B--2---:R-:W-:Y:S08]  /*20410*/  HMMA.16816.F32 R12, R24, R2.reuse, R12 ;  /* 0x00000002180c723c */ /* 0x084ff0000000180c */
[----:B---3--:R-:W-:-:S15]  /*20420*/  HMMA.16816.F32 R16, R20, R2, R16 ;  /* 0x000000021410723c */ /* 0x008fde0000001810 */
        /* <DEDUP_REMOVED lines=9> */
[----:B------:R-:W-:Y:S04]  /*204c0*/  STL.64 [R1+0x2c60], R26 ;  /* 0x002c601a01007387 */ /* 0x000fe80000100a00 */
[----:B------:R0:W-:Y:S04]  /*204d0*/  STL.64 [R1+0x2c58], R24 ;  /* 0x002c581801007387 */ /* 0x0001e80000100a00 */
[----:B------:R-:W-:Y:S04]  /*204e0*/  STL.64 [R1+0x4c0], R12 ;  /* 0x0004c00c01007387 */ /* 0x000fe80000100a00 */
[----:B------:R-:W-:Y:S04]  /*204f0*/  STL.64 [R1+0x4c8], R14 ;  /* 0x0004c80e01007387 */ /* 0x000fe80000100a00 */
[----:B------:R-:W1:Y:S04]  /*20500*/  LDSM.16.M88.4 R12, [R29+UR5+0xc000] ;  /* 0x00c000051d0c783b */ /* 0x000e680008000200 */
[----:B0-----:R-:W2:Y:S04]  /*20510*/  LDL.LU.64 R24, [R1] ;  /* 0x0000000001187983 */ /* 0x001ea80000300a00 */
[----:B------:R-:W2:Y:S04]  /*20520*/  LDL.LU.64 R26, [R1+0x8] ;  /* 0x00000800011a7983 */ /* 0x000ea80000300a00 */
[----:B-1----:R-:W-:Y:S04]  /*20530*/  STL.64 [R1+0x590], R12 ;  /* 0x0005900c01007387 */ /* 0x002fe80000100a00 */
[----:B------:R0:W-:Y:S01]  /*20540*/  STL.64 [R1+0x598], R14 ;  /* 0x0005980e01007387 */ /* 0x0001e20000100a00 */
[----:B------:R-:W-:-:S02]  /*20550*/  IMAD.MOV.U32 R2, RZ, RZ, R12 ;  /* 0x000000ffff027224 */ /* 0x000fc400078e000c */
[----:B------:R-:W-:Y:S01]  /*20560*/  IMAD.MOV.U32 R0, RZ, RZ, R13 ;  /* 0x000000ffff007224 */ /* 0x000fe200078e000d */
[----:B0-----:R-:W5:Y:S04]  /*20570*/  LDL.LU.64 R14, [R1+0x2cb8] ;  /* 0x002cb800010e7983 */ /* 0x001f680000300a00 */
[----:B------:R-:W5:Y:S01]  /*20580*/  LDL.LU.64 R12, [R1+0x2cb0] ;  /* 0x002cb000010c7983 */ /* 0x000f620000300a00 */
[----:B------:R-:W-:Y:S02]  /*20590*/  F2FP.F16.E5M2.UNPACK_B R2, R2 ;  /* 0x00000002ff02723e */ /* 0x000fe400020004ff */
[----:B------:R-:W-:-:S07]  /*205a0*/  F2FP.F16.E5M2.UNPACK_B R3, R0 ;  /* 0x00000000ff03723e */ /* 0x000fce00020004ff */
[----:B-----5:R-:W-:Y:S01]  /*205b0*/  HMMA.16816.F32 R4, R12, R2, R4 ;  /* 0x000000020c04723c */ /* 0x020fe20000001804 */
[----:B------:R-:W-:Y:S02]  /*205c0*/  IMAD.MOV.U32 R28, RZ, RZ, R14 ;  /* 0x000000ffff1c7224 */ /* 0x000fe400078e000e */
[----:B------:R-:W-:-:S15]  /*205d0*/  IMAD.MOV.U32 R0, RZ, RZ, R15 ;  /* 0x000000ffff007224 */ /* 0x000fde00078e000f */
[----:B------:R-:W-:Y:S01]  /*205e0*/  NOP ;  /* 0x0000000000007918 */ /* 0x000fe20000000000 */
[----:B------:R0:W-:Y:S04]  /*205f0*/  STL.64 [R1+0x40], R4 ;  /* 0x0000400401007387 */ /* 0x0001e80000100a00 */
[----:B------:R1:W-:Y:S04]  /*20600*/  STL.64 [R1+0x48], R6 ;  /* 0x0000480601007387 */ /* 0x0003e80000100a00 */
[----:B0-----:R-:W4:Y:S01]  /*20610*/  LDL.LU.64 R4, [R1+0x2ca8] ;  /* 0x002ca80001047983 */ /* 0x001f220000300a00 */
[----:B-1----:R-:W-:Y:S02]  /*20620*/  IMAD.MOV.U32 R6, RZ, RZ, R12 ;  /* 0x000000ffff067224 */ /* 0x002fe400078e000c */
[----:B------:R-:W-:Y:S01]  /*20630*/  IMAD.MOV.U32 R7, RZ, RZ, R13 ;  /* 0x000000ffff077224 */ /* 0x000fe200078e000d */
[----:B------:R-:W3:Y:S04]  /*20640*/  LDL.LU.64 R14, [R1+0x2ca0] ;  /* 0x002ca000010e7983 */ /* 0x000ee80000300a00 */
[----:B------:R-:W3:Y:S01]  /*20650*/  LDL.LU.64 R12, [R1+0x2c98] ;  /* 0x002c9800010c7983 */ /* 0x000ee20000300a00 */
[----:B--2---:R-:W-:-:S15]  /*20660*/  HMMA.16816.F32 R16, R24, R2, R16 ;  /* 0x000000021810723c */ /* 0x004fde0000001810 */
[----:B------:R-:W-:-:S04]  /*20670*/  NOP ;  /* 0x0000000000007918 */ /* 0x000fc80000000000 */
[----:B------:R0:W-:Y:S04]  /*20680*/  STL.64 [R1+0xb0], R16 ;  /* 0x0000b01001007387 */ /* 0x0001e80000100a00 */
[----:B------:R1:W-:Y:S01]  /*20690*/  STL.64 [R1+0xb8], R18 ;  /* 0x0000b81201007387 */ /* 0x0003e20000100a00 */
[----:B0-----:R-:W-:Y:S02]  /*206a0*/  IMAD.MOV.U32 R16, RZ, RZ, R24 ;  /* 0x000000ffff107224 */ /* 0x001fe400078e0018 */
[----:B------:R-:W-:Y:S02]  /*206b0*/  IMAD.MOV.U32 R17, RZ, RZ, R25 ;  /* 0x000000ffff117224 */ /* 0x000fe400078e0019 */
[----:B-1----:R-:W-:Y:S02]  /*206c0*/  IMAD.MOV.U32 R18, RZ, RZ, R26 ;  /* 0x000000ffff127224 */ /* 0x002fe400078e001a */
[----:B------:R-:W-:Y:S01]  /*206d0*/  IMAD.MOV.U32 R19, RZ, RZ, R27 ;  /* 0x000000ffff137224 */ /* 0x000fe200078e001b */
[----:B------:R-:W2:Y:S04]  /*206e0*/  LDL.LU.64 R24, [R1+0x490] ;  /* 0x0004900001187983 */ /* 0x000ea80000300a00 */
[----:B------:R-:W2:Y:S01]  /*206f0*/  LDL.LU.64 R26, [R1+0x498] ;  /* 0x00049800011a7983 */ /* 0x000ea20000300a00 */
[----:B---3--:R-:W-:-:S15]  /*20700*/  HMMA.16816.F32 R20, R12, R2, R20 ;  /* 0x000000020c14723c */ /* 0x008fde0000001814 */
[----:B------:R-:W-:-:S04]  /*20710*/  NOP ;  /* 0x0000000000007918 */ /* 0x000fc80000000000 */
[----:B------:R0:W-:Y:S04]  /*20720*/  STL.64 [R1+0xc0], R20 ;  /* 0x0000c01401007387 */ /* 0x0001e80000100a00 */
[----:B------:R1:W-:Y:S04]  /*20730*/  STL.64 [R1+0xc8], R22 ;  /* 0x0000c81601007387 */ /* 0x0003e80000100a00 */
[----:B0-----:R-:W4:Y:S04]  /*20740*/  LDL.LU.64 R20, [R1+0x450] ;  /* 0x0004500001147983 */ /* 0x001f280000300a00 */
[----:B-1----:R-:W4:Y:S04]  /*20750*/  LDL.LU.64 R22, [R1+0x458] ;  /* 0x0004580001167983 */ /* 0x002f280000300a00 */
[----:B------:R-:W-:Y:S04]  /*20760*/  STL.64 [R1+0x2c10], R14 ;  /* 0x002c100e01007387 */ /* 0x000fe80000100a00 */
[----:B------:R0:W-:Y:S02]  /*20770*/  STL.64 [R1+0x2c08], R12 ;  /* 0x002c080c01007387 */ /* 0x0001e40000100a00 */
[----:B0-----:R-:W-:-:S02]  /*20780*/  IMAD.MOV.U32 R12, RZ, RZ, R16 ;  /* 0x000000ffff0c7224 */ /* 0x001fc400078e0010 */
[----:B------:R-:W-:Y:S01]  /*20790*/  IMAD.MOV.U32 R13, RZ, RZ, R17 ;  /* 0x000000ffff0d7224 */ /* 0x000fe200078e0011 */
[----:B------:R-:W2:Y:S04]  /*207a0*/  LDL.LU R16, [R1+0x2c90] ;  /* 0x002c900001107983 */ /* 0x000ea80000300800 */
[----:B------:R-:W2:Y:S01]  /*207b0*/  LDL.LU R17, [R1+0x2c8c] ;  /* 0x002c8c0001117983 */ /* 0x000ea20000300800 */
[----:B------:R-:W-:Y:S02]  /*207c0*/  IMAD.MOV.U32 R14, RZ, RZ, R18 ;  /* 0x000000ffff0e7224 */ /* 0x000fe400078e0012 */
[----:B------:R-:W-:Y:S01]  /*207d0*/  IMAD.MOV.U32 R15, RZ, RZ, R19 ;  /* 0x000000ffff0f7224 */ /* 0x000fe200078e0013 */
[----:B------:R-:W2:Y:S04]  /*207e0*/  LDL.LU R18, [R1+0x2c88] ;  /* 0x002c880001127983 */ /* 0x000ea80000300800 */
[----:B------:R-:W2:Y:S04]  /*207f0*/  LDL.LU R19, [R1+0x2c84] ;  /* 0x002c840001137983 */ /* 0x000ea80000300800 */
[----:B------:R-:W-:Y:S04]  /*20800*/  STL.64 [R1+0x2c30], R14 ;  /* 0x002c300e01007387 */ /* 0x000fe80000100a00 */
[----:B------:R0:W-:Y:S02]  /*20810*/  STL.64 [R1+0x2c28], R12 ;  /* 0x002c280c01007387 */ /* 0x0001e40000100a00 */
[----:B0-----:R-:W-:-:S02]  /*20820*/  IMAD.MOV.U32 R12, RZ, RZ, R6 ;  /* 0x000000ffff0c7224 */ /* 0x001fc400078e0006 */
[----:B------:R-:W-:Y:S01]  /*20830*/  IMAD.MOV.U32 R13, RZ, RZ, R7 ;  /* 0x000000ffff0d7224 */ /* 0x000fe200078e0007 */
[----:B------:R-:W4:Y:S04]  /*20840*/  LDL.LU R6, [R1+0x2c80] ;  /* 0x002c800001067983 */ /* 0x000f280000300800 */
[----:B------:R-:W4:Y:S01]  /*20850*/  LDL.LU R7, [R1+0x2c7c] ;  /* 0x002c7c0001077983 */ /* 0x000f220000300800 */
[----:B------:R-:W-:Y:S02]  /*20860*/  IMAD.MOV.U32 R14, RZ, RZ, R28 ;  /* 0x000000ffff0e7224 */ /* 0x000fe400078e001c */
[----:B------:R-:W-:Y:S01]  /*20870*/  IMAD.MOV.U32 R15, RZ, RZ, R0 ;  /* 0x000000ffff0f7224 */ /* 0x000fe200078e0000 */
[----:B------:R-:W3:Y:S04]  /*20880*/  LDL.LU R28, [R1+0x2c78] ;  /* 0x002c7800011c7983 */ /* 0x000ee80000300800 */
[----:B------:R-:W-:Y:S04]  /*20890*/  STL.64 [R1+0x2c50], R14 ;  /* 0x002c500e01007387 */ /* 0x000fe80000100a00 */
[----:B------:R2:W-:Y:S02]  /*208a0*/  STL.64 [R1+0x2c48], R12 ;  /* 0x002c480c01007387 */ /* 0x0005e40000100a00 */
[----:B--2---:R-:W-:Y:S02]  /*208b0*/  HMMA.16816.F32 R12, R16, R2, R24 ;  /* 0x00000002100c723c */ /* 0x004fe40000001818 */
[----:B------:R-:W-:Y:S04]  /*208c0*/  STL.64 [R1+0x2c00], R18 ;  /* 0x002c001201007387 */ /* 0x000fe80000100a00 */
[----:B------:R-:W-:-:S13]  /*208d0*/  STL.64 [R1+0x2bf8], R16 ;  /* 0x002bf81001007387 */ /* 0x000fda0000100a00 */
[----:B------:R-:W-:Y:S04]  /*208e0*/  STL.64 [R1+0x190], R12 ;  /* 0x0001900c01007387 */ /* 0x000fe80000100a00 */
[----:B------:R4:W-:Y:S02]  /*208f0*/  STL.64 [R1+0x198], R14 ;  /* 0x0001980e01007387 */ /* 0x0009e40000100a00 */
[----:B----4-:R-:W-:Y:S02]  /*20900*/  HMMA.16816.F32 R12, R4, R2, R20 ;  /* 0x00000002040c723c */ /* 0x010fe40000001814 */
[----:B------:R-:W2:Y:S04]  /*20910*/  LDL.LU.64 R20, [R1+0x3a0] ;  /* 0x0003a00001147983 */ /* 0x000ea80000300a00 */
[----:B------:R-:W2:-:S13]  /*20920*/  LDL.LU.64 R22, [R1+0x3a8] ;  /* 0x0003a80001167983 */ /* 0x000e9a0000300a00 */
[----:B------:R0:W-:Y:S04]  /*20930*/  STL.64 [R1+0x220], R12 ;  /* 0x0002200c01007387 */ /* 0x0001e80000100a00 */
[----:B------:R1:W-:Y:S04]  /*20940*/  STL.64 [R1+0x228], R14 ;  /* 0x0002280e01007387 */ /* 0x0003e80000100a00 */
[----:B------:R-:W4:Y:S04]  /*20950*/  LDL.LU.64 R24, [R1+0x320] ;  /* 0x0003200001187983 */ /* 0x000f280000300a00 */
[----:B------:R-:W4:Y:S04]  /*20960*/  LDL.LU.64 R26, [R1+0x328] ;  /* 0x00032800011a7983 */ /* 0x000f280000300a00 */
[----:B0-----:R-:W5:Y:S04]  /*20970*/  LDL.LU.64 R12, [R1+0x340] ;  /* 0x00034000010c7983 */ /* 0x001f680000300a00 */
[----:B-1----:R-:W5:Y:S04]  /*20980*/  LDL.LU.64 R14, [R1+0x348] ;  /* 0x00034800010e7983 */ /* 0x002f680000300a00 */
[----:B------:R-:W2:Y:S04]  /*20990*/  LDL.LU.64 R16, [R1+0x5b0] ;  /* 0x0005b00001107983 */ /* 0x000ea80000300a00 */
[----:B------:R-:W2:Y:S04]  /*209a0*/  LDL.LU.64 R18, [R1+0x5b8] ;  /* 0x0005b80001127983 */ /* 0x000ea80000300a00 */
[----:B--2---:R-:W-:Y:S04]  /*209b0*/  STL.64 [R1+0x2c20], R18 ;  /* 0x002c201201007387 */ /* 0x004fe80000100a00 */
[----:B------:R0:W-:Y:S04]  /*209c0*/  STL.64 [R1+0x2c18], R16 ;  /* 0x002c181001007387 */ /* 0x0001e80000100a00 */
[----:B0-----:R-:W2:Y:S04]  /*209d0*/  LDL.LU.64 R16, [R1+0x5d0] ;  /* 0x0005d00001107983 */ /* 0x001ea80000300a00 */
[----:B------:R-:W2:Y:S01]  /*209e0*/  LDL.LU.64 R18, [R1+0x5d8] ;  /* 0x0005d80001127983 */ /* 0x000ea20000300a00 */
[-C--:B------:R-:W-:Y:S03]  /*209f0*/  HMMA.16816.F32 R20, R8, R2.reuse, R20 ;  /* 0x000000020814723c */ /* 0x080fe60000001814 */
[----:B--2---:R-:W-:Y:S04]  /*20a00*/  STL.64 [R1+0x2c40], R18 ;  /* 0x002c401201007387 */ /* 0x004fe80000100a00 */
[----:B------:R0:W-:Y:S04]  /*20a10*/  STL.64 [R1+0x2c38], R16 ;  /* 0x002c381001007387 */ /* 0x0001e80000100a00 */
[----:B0-----:R-:W2:Y:S04]  /*20a20*/  LDL.LU.64 R16, [R1+0x5f0] ;  /* 0x0005f00001107983 */ /* 0x001ea80000300a00 */
[----:B------:R-:W2:Y:S04]  /*20a30*/  LDL.LU.64 R18, [R1+0x5f8] ;  /* 0x0005f80001127983 */ /* 0x000ea80000300a00 */
[----:B------:R-:W-:Y:S04]  /*20a40*/  STL.64 [R1+0x2bf0], R6 ;  /* 0x002bf00601007387 */ /* 0x000fe80000100a00 */
[----:B------:R0:W-:Y:S04]  /*20a50*/  STL.64 [R1+0x2be8], R4 ;  /* 0x002be80401007387 */ /* 0x0001e80000100a00 */
[----:B0-----:R-:W2:Y:S04]  /*20a60*/  LDL.LU.64 R4, [R1+0x510] ;  /* 0x0005100001047983 */ /* 0x001ea80000300a00 */
[----:B------:R-:W2:Y:S04]  /*20a70*/  LDL.LU.64 R6, [R1+0x518] ;  /* 0x0005180001067983 */ /* 0x000ea80000300a00 */
[----:B------:R-:W-:Y:S04]  /*20a80*/  STL.64 [R1+0x2a0], R20 ;  /* 0x0002a01401007387 */ /* 0x000fe80000100a00 */
[----:B------:R0:W-:Y:S04]  /*20a90*/  STL.64 [R1+0x2a8], R22 ;  /* 0x0002a81601007387 */ /* 0x0001e80000100a00 */
[----:B0-----:R-:W4:Y:S04]  /*20aa0*/  LDL.LU.64 R22, [R1+0x2c70] ;  /* 0x002c700001167983 */ /* 0x001f280000300a00 */
[----:B------:R-:W4:Y:S02]  /*20ab0*/  LDL.LU.64 R20, [R1+0x2c68] ;  /* 0x002c680001147983 */ /* 0x000f240000300a00 */
[----:B----4-:R-:W-:-:S15]  /*20ac0*/  HMMA.16816.F32 R24, R20, R2, R24 ;  /* 0x000000021418723c */ /* 0x010fde0000001818 */
[----:B------:R-:W-:-:S04]  /*20ad0*/  NOP ;  /* 0x0000000000007918 */ /* 0x000fc80000000000 */
[----:B------:R-:W-:Y:S04]  /*20ae0*/  STL.64 [R1+0x320], R24 ;  /* 0x0003201801007387 */ /* 0x000fe80000100a00 */
[----:B------:R0:W-:Y:S04]  /*20af0*/  STL.64 [R1+0x328], R26 ;  /* 0x0003281a01007387 */ /* 0x0001e80000100a00 */
[----:B0-----:R-:W5:Y:S04]  /*20b00*/  LDL.LU.64 R26, [R1+0x2c60] ;  /* 0x002c6000011a7983 */ /* 0x001f680000300a00 */
[----:B------:R-:W5:Y:S02]  /*20b10*/  LDL.LU.64 R24, [R1+0x2c58] ;  /* 0x002c580001187983 */ /* 0x000f640000300a00 */
[----:B-----5:R-:W-:Y:S02]  /*20b20*/  HMMA.16816.F32 R12, R24, R2, R12 ;  /* 0x00000002180c723c */ /* 0x020fe4000000180c */
[----:B------:R-:W-:Y:S04]  /*20b30*/  STL.64 [R1+0x2be0], R26 ;  /* 0x002be01a01007387 */ /* 0x000fe80000100a00 */
[----:B------:R0:W-:-:S13]  /*20b40*/  STL.64 [R1+0x2bd8], R24 ;  /* 0x002bd81801007387 */ /* 0x0001da0000100a00 */
[----:B------:R-:W-:Y:S04]  /*20b50*/  STL.64 [R1+0x4a0], R12 ;  /* 0x0004a00c01007387 */ /* 0x000fe80000100a00 */
[----:B------:R-:W-:Y:S04]  /*20b60*/  STL.64 [R1+0x4a8], R14 ;  /* 0x0004a80e01007387 */ /* 0x000fe80000100a00 */
[----:B------:R-:W1:Y:S04]  /*20b70*/  LDSM.16.M88.4 R12, [R29+UR5+0xe000] ;  /* 0x00e000051d0c783b */ /* 0x000e680008000200 */
[----:B0-----:R-:W4:Y:S04]  /*20b80*/  LDL.LU.64 R24, [R1+0x440] ;  /* 0x0004400001187983 */ /* 0x001f280000300a00 */
[----:B------:R-:W4:Y:S04]  /*20b90*/  LDL.LU.64 R26, [R1+0x448] ;  /* 0x00044800011a7983 */ /* 0x000f280000300a00 */
[----:B-1----:R-:W-:Y:S04]  /*20ba0*/  STL.64 [R1+0x5a0], R12 ;  /* 0x0005a00c01007387 */ /* 0x002fe80000100a00 */
[----:B------:R0:W-:Y:S01]  /*20bb0*/  STL.64 [R1+0x5a8], R14 ;  /* 0x0005a80e01007387 */ /* 0x0001e20000100a00 */
[----:B------:R-:W-:-:S02]  /*20bc0*/  IMAD.MOV.U32 R2, RZ, RZ, R12 ;  /* 0x000000ffff027224 */ /* 0x000fc400078e000c */
[----:B------:R-:W-:Y:S01]  /*20bd0*/  IMAD.MOV.U32 R0, RZ, RZ, R13 ;  /* 0x000000ffff007224 */ /* 0x000fe200078e000d */
[----:B0-----:R-:W2:Y:S04]  /*20be0*/  LDL.LU.64 R14, [R1+0x2c50] ;  /* 0x002c5000010e7983 */ /* 0x001ea80000300a00 */
[----:B------:R-:W2:Y:S01]  /*20bf0*/  LDL.LU.64 R12, [R1+0x2c48] ;  /* 0x002c4800010c7983 */ /* 0x000ea20000300a00 */
[----:B------:R-:W-:Y:S02]  /*20c00*/  F2FP.F16.E5M2.UNPACK_B R2, R2 ;  /* 0x00000002ff02723e */ /* 0x000fe400020004ff */
[----:B------:R-:W-:-:S07]  /*20c10*/  F2FP.F16.E5M2.UNPACK_B R3, R0 ;  /* 0x00000000ff03723e */ /* 0x000fce00020004ff */
[----:B--2---:R-:W-:Y:S01]  /*20c20*/  HMMA.16816.F32 R12, R12, R2, R16 ;  /* 0x000000020c0c723c */ /* 0x004fe20000001810 */
[----:B------:R-:W2:Y:S04]  /*20c30*/  LDL.LU.64 R18, [R1+0x2c40] ;  /* 0x002c400001127983 */ /* 0x000ea80000300a00 */
[----:B------:R-:W2:-:S14]  /*20c40*/  LDL.LU.64 R16, [R1+0x2c38] ;  /* 0x002c380001107983 */ /* 0x000e9c0000300a00 */
[----:B------:R-:W-:Y:S04]  /*20c50*/  STL.64 [R1+0x30], R12 ;  /* 0x0000300c01007387 */ /* 0x000fe80000100a00 */
[----:B------:R0:W-:Y:S04]  /*20c60*/  STL.64 [R1+0x38], R14 ;  /* 0x0000380e01007387 */ /* 0x0001e80000100a00 */
[----:B0-----:R-:W2:Y:S04]  /*20c70*/  LDL.LU.64 R14, [R1+0x2c30] ;  /* 0x002c3000010e7983 */ /* 0x001ea80000300a00 */
[----:B------:R-:W2:Y:S02]  /*20c80*/  LDL.LU.64 R12, [R1+0x2c28] ;  /* 0x002c2800010c7983 */ /* 0x000ea40000300a00 */
[----:B--2---:R-:W-:Y:S02]  /*20c90*/  HMMA.16816.F32 R12, R12, R2, R16 ;  /* 0x000000020c0c723c */ /* 0x004fe40000001810 */
[----:B------:R-:W2:Y:S04]  /*20ca0*/  LDL.LU.64 R18, [R1+0x2c20] ;  /* 0x002c200001127983 */ /* 0x000ea80000300a00 */
[----:B------:R-:W2:-:S13]  /*20cb0*/  LDL.LU.64 R16, [R1+0x2c18] ;  /* 0x002c180001107983 */ /* 0x000e9a0000300a00 */
[----:B------:R-:W-:Y:S04]  /*20cc0*/  STL.64 [R1+0x20], R12 ;  /* 0x0000200c01007387 */ /* 0x000fe80000100a00 */
[----:B------:R0:W-:Y:S04]  /*20cd0*/  STL.64 [R1+0x28], R14 ;  /* 0x0000280e01007387 */ /* 0x0001e80000100a00 */
[----:B0-----:R-:W2:Y:S04]  /*20ce0*/  LDL.LU.64 R14, [R1+0x2c10] ;  /* 0x002c1000010e7983 */ /* 0x001ea80000300a00 */
[----:B------:R-:W2:Y:S02]  /*20cf0*/  LDL.LU.64 R12, [R1+0x2c08] ;  /* 0x002c0800010c7983 */ /* 0x000ea40000300a00 */
[----:B--2---:R-:W-:Y:S02]  /*20d00*/  HMMA.16816.F32 R12, R12, R2, R16 ;  /* 0x000000020c0c723c */ /* 0x004fe40000001810 */
[----:B------:R-:W2:Y:S04]  /*20d10*/  LDL.LU.64 R18, [R1+0x2c00] ;  /* 0x002c000001127983 */ /* 0x000ea80000300a00 */
[----:B------:R-:W2:-:S13]  /*20d20*/  LDL.LU.64 R16, [R1+0x2bf8] ;  /* 0x002bf80001107983 */ /* 0x000e9a0000300a00 */
[----:B------:R0:W-:Y:S04]  /*20d30*/  STL.64 [R1+0x10], R12 ;  /* 0x0000100c01007387 */ /* 0x0001e80000100a00 */
[----:B------:R1:W-:Y:S04]  /*20d40*/  STL.64 [R1+0x18], R14 ;  /* 0x0000180e01007387 */ /* 0x0003e80000100a00 */
[----:B0-----:R-:W5:Y:S04]  /*20d50*/  LDL.LU.64 R12, [R1+0x480] ;  /* 0x00048000010c7983 */ /* 0x001f680000300a00 */
[----:B-1----:R-:W5:Y:S01]  /*20d60*/  LDL.LU.64 R14, [R1+0x488] ;  /* 0x00048800010e7983 */ /* 0x002f620000300a00 */
[-C--:B--2---:R-:W-:Y:S03]  /*20d70*/  HMMA.16816.F32 R16, R16, R2.reuse, R4 ;  /* 0x000000021010723c */ /* 0x084fe60000001804 */
[----:B------:R-:W5:Y:S04]  /*20d80*/  LDL.LU.64 R6, [R1+0x2bf0] ;  /* 0x002bf00001067983 */ /* 0x000f680000300a00 */
[----:B------:R-:W5:Y:S01]  /*20d90*/  LDL.LU.64 R4, [R1+0x2be8] ;  /* 0x002be80001047983 */ /* 0x000f620000300a00 */
[-C--:B----4-:R-:W-:Y:S11]  /*20da0*/  HMMA.16816.F32 R8, R8, R2.reuse, R24 ;  /* 0x000000020808723c */ /* 0x090ff60000001818 */
[----:B------:R0:W-:Y:S04]  /*20db0*/  STL.64 [R1], R16 ;  /* 0x0000001001007387 */ /* 0x0001e80000100a00 */
[----:B------:R-:W-:Y:S04]  /*20dc0*/  STL.64 [R1+0x8], R18 ;  /* 0x0000081201007387 */ /* 0x000fe80000100a00 */
[----:B------:R-:W-:Y:S01]  /*20dd0*/  IMAD.MOV.U32 R0, RZ, RZ, R11 ;  /* 0x000000ffff007224 */ /* 0x000fe200078e000b */
[----:B-----5:R-:W-:-:S15]  /*20de0*/  HMMA.16816.F32 R4, R4, R2, R12 ;  /* 0x000000020404723c */ /* 0x020fde000000180c */
[----:B------:R-:W-:-:S04]  /*20df0*/  NOP ;  /* 0x0000000000007918 */ /* 0x000fc80000000000 */
[----:B------:R-:W-:Y:S04]  /*20e00*/  STL.64 [R1+0x210], R4 ;  /* 0x0002100401007387 */ /* 0x000fe80000100a00 */
[----:B------:R-:W-:Y:S04]  /*20e10*/  STL.64 [R1+0x218], R6 ;  /* 0x0002180601007387 */ /* 0x000fe80000100a00 */
[----:B------:R1:W-:Y:S04]  /*20e20*/  STL.64 [R1+0x290], R8 ;  /* 0x0002900801007387 */ /* 0x0003e80000100a00 */
[----:B------:R-:W2:Y:S04]  /*20e30*/  LDL.LU.64 R24, [R1+0x390] ;  /* 0x0003900001187983 */ /* 0x000ea80000300a00 */
[----:B------:R-:W2:Y:S04]  /*20e40*/  LDL.LU.64 R26, [R1+0x398] ;  /* 0x00039800011a7983 */ /* 0x000ea80000300a00 */
[----:B0-----:R-:W4:Y:S04]  /*20e50*/  LDL.LU R17, [R1+0x544] ;  /* 0x0005440001117983 */ /* 0x001f280000300800 */
[----:B------:R-:W5:Y:S01]  /*20e60*/  LDL.LU R11, [R1+0x530] ;  /* 0x00053000010b7983 */ /* 0x000f620000300800 */
[----:B------:R-:W-:-:S03]  /*20e70*/  IMAD.MOV.U32 R29, RZ, RZ, R10 ;  /* 0x000000ffff1d7224 */ /* 0x000fc600078e000a */
[----:B-----5:R0:W-:Y:S04]  /*20e80*/  STL [R1+0x2bb0], R11 ;  /* 0x002bb00b01007387 */ /* 0x0201e80000100800 */
[----:B-1----:R-:W5:Y:S04]  /*20e90*/  LDL.LU R8, [R1+0x90] ;  /* 0x0000900001087983 */ /* 0x002f680000300800 */
[----:B------:R-:W5:Y:S04]  /*20ea0*/  LDL.LU R9, [R1+0x94] ;  /* 0x0000940001097983 */ /* 0x000f680000300800 */
[----:B------:R-:W3:Y:S04]  /*20eb0*/  LDL.LU R10, [R1+0x98] ;  /* 0x00009800010a7983 */ /* 0x000ee80000300800 */
[----:B0-----:R-:W3:Y:S04]  /*20ec0*/  LDL.LU R11, [R1+0x9c] ;  /* 0x00009c00010b7983 */ /* 0x001ee80000300800 */
[----:B------:R-:W3:Y:S04]  /*20ed0*/  LDL.LU R12, [R1+0x664] ;  /* 0x00066400010c7983 */ /* 0x000ee80000300800 */
[----:B------:R-:W3:Y:S04]  /*20ee0*/  LDL.LU R13, [R1+0x66c] ;  /* 0x00066c00010d7983 */ /* 0x000ee80000300800 */
[----:B------:R-:W3:Y:S04]  /*20ef0*/  LDL.LU R14, [R1+0x674] ;  /* 0x00067400010e7983 */ /* 0x000ee80000300800 */
[----:B------:R-:W3:Y:S01]  /*20f00*/  LDL.LU R15, [R1+0x67c] ;  /* 0x00067c00010f7983 */ /* 0x000ee20000300800 */
[-C--:B--2---:R-:W-:Y:S03]  /*20f10*/  HMMA.16816.F32 R20, R20, R2.reuse, R24 ;  /* 0x000000021414723c */ /* 0x084fe60000001818 */
[----:B---3--:R-:W-:Y:S04]  /*20f20*/  STL.64 [R1+0x2bd0], R14 ;  /* 0x002bd00e01007387 */ /* 0x008fe80000100a00 */
[----:B------:R-:W-:Y:S04]  /*20f30*/  STL.64 [R1+0x2bc8], R12 ;  /* 0x002bc80c01007387 */ /* 0x000fe80000100a00 */
[----:B------:R-:W2:Y:S04]  /*20f40*/  LDL.LU R18, [R1+0x550] ;  /* 0x0005500001127983 */ /* 0x000ea80000300800 */
[----:B------:R-:W-:Y:S04]  /*20f50*/  STL.64 [R1+0x2bc0], R10 ;  /* 0x002bc00a01007387 */ /* 0x000fe80000100a00 */
[----:B-----5:R0:W-:Y:S04]  /*20f60*/  STL.64 [R1+0x2bb8], R8 ;  /* 0x002bb80801007387 */ /* 0x0201e80000100a00 */
[----:B0-----:R-:W3:Y:S04]  /*20f70*/  LDL.LU R8, [R1+0xa0] ;  /* 0x0000a00001087983 */ /* 0x001ee80000300800 */
[----:B------:R-:W3:Y:S04]  /*20f80*/  LDL.LU R9, [R1+0xa4] ;  /* 0x0000a40001097983 */ /* 0x000ee80000300800 */
[----:B------:R-:W3:Y:S04]  /*20f90*/  LDL.LU R10, [R1+0xa8] ;  /* 0x0000a800010a7983 */ /* 0x000ee80000300800 */
[----:B------:R-:W3:Y:S04]  /*20fa0*/  LDL.LU R11, [R1+0xac] ;  /* 0x0000ac00010b7983 */ /* 0x000ee80000300800 */
[----:B------:R-:W5:Y:S04]  /*20fb0*/  LDL.LU.64 R12, [R1+0x3b0] ;  /* 0x0003b000010c7983 */ /* 0x000f680000300a00 */
[----:B------:R-:W5:Y:S04]  /*20fc0*/  LDL.LU.64 R14, [R1+0x3b8] ;  /* 0x0003b800010e7983 */ /* 0x000f680000300a00 */
[----:B------:R-:W2:Y:S04]  /*20fd0*/  LDL.LU R19, [R1+0x554] ;  /* 0x0005540001137983 */ /* 0x000ea80000300800 */
[----:B------:R-:W2:Y:S04]  /*20fe0*/  LDL.LU R16, [R1+0x540] ;  /* 0x0005400001107983 */ /* 0x000ea80000300800 */
[----:B------:R-:W2:Y:S04]  /*20ff0*/  LDL.LU R7, [R1+0x564] ;  /* 0x0005640001077983 */ /* 0x000ea80000300800 */
[----:B------:R0:W-:Y:S04]  /*21000*/  STL [R1+0x29cc], R0 ;  /* 0x0029cc0001007387 */ /* 0x0001e80000100800 */
[----:B0-----:R-:W2:Y:S04]  /*21010*/  LDL.LU R0, [R1+0x574] ;  /* 0x0005740001007983 */ /* 0x001ea80000300800 */
[----:B------:R0:W-:Y:S04]  /*21020*/  STL [R1+0x29c8], R29 ;  /* 0x0029c81d01007387 */ /* 0x0001e80000100800 */
[----:B0-----:R-:W2:Y:S04]  /*21030*/  LDL.LU R29, [R1+0x570] ;  /* 0x00057000011d7983 */ /* 0x001ea80000300800 */
[----:B------:R-:W5:Y:S04]  /*21040*/  LDL.LU.64 R26, [R1+0x2be0] ;  /* 0x002be000011a7983 */ /* 0x000f680000300a00 */
[----:B------:R-:W5:Y:S04]  /*21050*/  LDL.LU.64 R24, [R1+0x2bd8] ;  /* 0x002bd80001187983 */ /* 0x000f680000300a00 */
[----:B------:R0:W-:Y:S04]  /*21060*/  STL.64 [R1+0x2f0], R20 ;  /* 0x0002f01401007387 */ /* 0x0001e80000100a00 */
[----:B------:R1:W-:Y:S04]  /*21070*/  STL.64 [R1+0x2f8], R22 ;  /* 0x0002f81601007387 */ /* 0x0003e80000100a00 */
[----:B0-----:R-:W2:Y:S04]  /*21080*/  LDL.LU R20, [R1+0x668] ;  /* 0x0006680001147983 */ /* 0x001ea80000300800 */
[----:B------:R-:W2:Y:S04]  /*21090*/  LDL.LU R21, [R1+0x670] ;  /* 0x0006700001157983 */ /* 0x000ea80000300800 */
[----:B-1----:R-:W2:Y:S04]  /*210a0*/  LDL.LU R22, [R1+0x678] ;  /* 0x0006780001167983 */ /* 0x002ea80000300800 */
[----:B------:R-:W2:Y:S04]  /*210b0*/  LDL.LU R23, [R1+0x680] ;  /* 0x0006800001177983 */ /* 0x000ea80000300800 */
[----:B------:R-:W2:Y:S04]  /*210c0*/  LDL.LU R5, [R1+0x534] ;  /* 0x0005340001057983 */ /* 0x000ea80000300800 */
[----:B------:R-:W2:Y:S01]  /*210d0*/  LDL.LU R6, [R1+0x560] ;  /* 0x0005600001067983 */ /* 0x000ea20000300800 */
[----:B-----5:R-:W-:Y:S03]  /*210e0*/  HMMA.16816.F32 R24, R24, R2, R12 ;  /* 0x000000021818723c */ /* 0x020fe6000000180c */
[----:B--2---:R-:W-:Y:S04]  /*210f0*/  STL.64 [R1+0x2ba8], R6 ;  /* 0x002ba80601007387 */ /* 0x004fe80000100a00 */
[----:B------:R0:W-:Y:S04]  /*21100*/  STL [R1+0x2ba0], R5 ;  /* 0x002ba00501007387 */ /* 0x0001e80000100800 */
[----:B------:R-:W2:Y:S04]  /*21110*/  LDL.LU R4, [R1+0x80] ;  /* 0x0000800001047983 */ /* 0x000ea80000300800 */
[----:B0-----:R-:W2:Y:S04]  /*21120*/  LDL.LU R5, [R1+0x84] ;  /* 0x0000840001057983 */ /* 0x001ea80000300800 */
[----:B------:R-:W2:Y:S04]  /*21130*/  LDL.LU R6, [R1+0x88] ;  /* 0x0000880001067983 */ /* 0x000ea80000300800 */
[----:B------:R-:W2:Y:S04]  /*21140*/  LDL.LU R7, [R1+0x8c] ;  /* 0x00008c0001077983 */ /* 0x000ea80000300800 */
[----:B------:R-:W5:Y:S04]  /*21150*/  LDL.LU.64 R14, [R1+0x2bd0] ;  /* 0x002bd000010e7983 */ /* 0x000f680000300a00 */
[----:B------:R-:W2:Y:S04]  /*21160*/  LDL.LU.64 R12, [R1+0x2bc8] ;  /* 0x002bc800010c7983 */ /* 0x000ea80000300a00 */
[----:B------:R0:W-:Y:S04]  /*21170*/  STL.64 [R1+0x3b0], R24 ;  /* 0x0003b01801007387 */ /* 0x0001e80000100a00 */
[----:B------:R1:W-:Y:S04]  /*21180*/  STL.64 [R1+0x3b8], R26 ;  /* 0x0003b81a01007387 */ /* 0x0003e80000100a00 */
[----:B0-----:R-:W3:Y:S04]  /*21190*/  LDL.LU R24, [R1+0x60] ;  /* 0x0000600001187983 */ /* 0x001ee80000300800 */
[----:B------:R-:W3:Y:S04]  /*211a0*/  LDL.LU R25, [R1+0x64] ;  /* 0x0000640001197983 */ /* 0x000ee80000300800 */
[----:B-1----:R-:W4:Y:S04]  /*211b0*/  LDL.LU R26, [R1+0x68] ;  /* 0x00006800011a7983 */ /* 0x002f280000300800 */
[----:B------:R-:W4:Y:S01]  /*211c0*/  LDL.LU R27, [R1+0x6c] ;  /* 0x00006c00011b7983 */ /* 0x000f220000300800 */
[----:B-----5:R-:W-:-:S02]  /*211d0*/  IMAD R14, R14, 0x100, R22 ;  /* 0x000001000e0e7824 */ /* 0x020fc400078e0216 */
[----:B--2---:R-:W-:Y:S02]  /*211e0*/  IMAD R12, R12, 0x100, R20 ;  /* 0x000001000c0c7824 */ /* 0x004fe400078e0214 */
[----:B------:R-:W-:Y:S02]  /*211f0*/  IMAD R13, R13, 0x100, R21 ;  /* 0x000001000d0d7824 */ /* 0x000fe400078e0215 */
[----:B------:R-:W-:Y:S01]  /*21200*/  IMAD R15, R15, 0x100, R23 ;  /* 0x000001000f0f7824 */ /* 0x000fe200078e0217 */
[----:B------:R-:W-:Y:S02]  /*21210*/  F2FP.F16.E5M2.UNPACK_B R20, R29.H1 ;  /* 0x0000001dff14723e */ /* 0x000fe400030004ff */
[----:B------:R-:W-:Y:S02]  /*21220*/  F2FP.F16.E5M2.UNPACK_B R14, R14 ;  /* 0x0000000eff0e723e */ /* 0x000fe400020004ff */
[----:B------:R-:W-:Y:S02]  /*21230*/  F2FP.F16.E5M2.UNPACK_B R12, R12 ;  /* 0x0000000cff0c723e */ /* 0x000fe400020004ff */
[----:B------:R-:W-:-:S02]  /*21240*/  F2FP.F16.E5M2.UNPACK_B R13, R13 ;  /* 0x0000000dff0d723e */ /* 0x000fc400020004ff */
[----:B------:R-:W-:Y:S02]  /*21250*/  F2FP.F16.E5M2.UNPACK_B R15, R15 ;  /* 0x0000000fff0f723e */ /* 0x000fe400020004ff */
[----:B------:R-:W-:-:S07]  /*21260*/  F2FP.F16.E5M2.UNPACK_B R21, R0.H1 ;  /* 0x00000000ff15723e */ /* 0x000fce00030004ff */
[----:B---3--:R-:W-:-:S15]  /*21270*/  HMMA.16816.F32 R8, R12, R20, R8 ;  /* 0x000000140c08723c */ /* 0x008fde0000001808 */
[----:B------:R-:W-:-:S04]  /*21280*/  NOP ;  /* 0x0000000000007918 */ /* 0x000fc80000000000 */
[----:B------:R-:W-:Y:S04]  /*21290*/  STL.64 [R1+0x420], R8 ;  /* 0x0004200801007387 */ /* 0x000fe80000100a00 */
[----:B------:R0:W-:Y:S04]  /*212a0*/  STL.64 [R1+0x428], R10 ;  /* 0x0004280a01007387 */ /* 0x0001e80000100a00 */
[----:B0-----:R-:W2:Y:S04]  /*212b0*/  LDL.LU.64 R10, [R1+0x2bc0] ;  /* 0x002bc000010a7983 */ /* 0x001ea80000300a00 */
[----:B------:R-:W2:Y:S01]  /*212c0*/  LDL.LU.64 R8, [R1+0x2bb8] ;  /* 0x002bb80001087983 */ /* 0x000ea20000300a00 */
[----:B------:R-:W-:-:S02]  /*212d0*/  F2FP.F16.E5M2.UNPACK_B R18, R18.H1 ;  /* 0x00000012ff12723e */ /* 0x000fc400030004ff */
[----:B------:R-:W-:Y:S02]  /*212e0*/  F2FP.F16.E5M2.UNPACK_B R19, R19.H1 ;  /* 0x00000013ff13723e */ /* 0x000fe400030004ff */
[----:B------:R-:W-:Y:S02]  /*212f0*/  F2FP.F16.E5M2.UNPACK_B R16, R16.H1 ;  /* 0x00000010ff10723e */ /* 0x000fe400030004ff */
[----:B----4-:R-:W-:-:S07]  /*21300*/  F2FP.F16.E5M2.UNPACK_B R17, R17.H1 ;  /* 0x00000011ff11723e */ /* 0x010fce00030004ff */
[C---:B------:R-:W-:Y:S08]  /*21310*/  HMMA.16816.F32 R4, R12.reuse, R16, R4 ;  /* 0x000000100c04723c */ /* 0x040ff00000001804 */
[----:B--2---:R-:W-:-:S15]  /*21320*/  HMMA.16816.F32 R8, R12, R18, R8 ;  /* 0x000000120c08723c */ /* 0x004fde0000001808 */
[----:B------:R-:W-:-:S04]  /*21330*/  NOP ;  /* 0x0000000000007918 */ /* 0x000fc80000000000 */
[----:B------:R-:W-:Y:S04]  /*21340*/  STL.64 [R1+0x460], R8 ;  /* 0x0004600801007387 */ /* 0x000fe80000100a00 */
[----:B------:R0:W-:Y:S04]  /*21350*/  STL.64 [R1+0x468], R10 ;  /* 0x0004680a01007387 */ /* 0x0001e80000100a00 */
[----:B0-----:R-:W2:Y:S04]  /*21360*/  LDL.LU R11, [R1+0x2bb0] ;  /* 0x002bb000010b7983 */ /* 0x001ea80000300800 */
[----:B------:R-:W-:Y:S04]  /*21370*/  STL.64 [R1+0x470], R4 ;  /* 0x0004700401007387 */ /* 0x000fe80000100a00 */
[----:B------:R0:W-:Y:S04]  /*21380*/  STL.64 [R1+0x478], R6 ;  /* 0x0004780601007387 */ /* 0x0001e80000100a00 */
[----:B0-----:R-:W3:Y:S04]  /*21390*/  LDL.LU.64 R6, [R1+0x2ba8] ;  /* 0x002ba80001067983 */ /* 0x001ee80000300a00 */
[----:B------:R-:W4:Y:S04]  /*213a0*/  LDL.LU R5, [R1+0x2ba0] ;  /* 0x002ba00001057983 */ /* 0x000f280000300800 */
[----:B------:R-:W-:Y:S04]  /*213b0*/  STL.64 [R1+0x2b68], R18 ;  /* 0x002b681201007387 */ /* 0x000fe80000100a00 */
[----:B------:R0:W-:Y:S04]  /*213c0*/  STL.64 [R1+0x2b60], R16 ;  /* 0x002b601001007387 */ /* 0x0001e80000100a00 */
[----:B0-----:R-:W5:Y:S04]  /*213d0*/  LDL.LU R16, [R1+0x70] ;  /* 0x0000700001107983 */ /* 0x001f680000300800 */
[----:B------:R-:W5:Y:S04]  /*213e0*/  LDL.LU R17, [R1+0x74] ;  /* 0x0000740001117983 */ /* 0x000f680000300800 */
[----:B------:R-:W5:Y:S04]  /*213f0*/  LDL.LU R18, [R1+0x78] ;  /* 0x0000780001127983 */ /* 0x000f680000300800 */
[----:B------:R-:W5:Y:S01]  /*21400*/  LDL.LU R19, [R1+0x7c] ;  /* 0x00007c0001137983 */ /* 0x000f620000300800 */
[----:B--2---:R-:W-:-:S02]  /*21410*/  F2FP.F16.E5M2.UNPACK_B R10, R11.H1 ;  /* 0x0000000bff0a723e */ /* 0x004fc400030004ff */
[----:B----4-:R-:W-:Y:S02]  /*21420*/  F2FP.F16.E5M2.UNPACK_B R11, R5.H1 ;  /* 0x00000005ff0b723e */ /* 0x010fe400030004ff */
[----:B---3--:R-:W-:Y:S02]  /*21430*/  F2FP.F16.E5M2.UNPACK_B R8, R6.H1 ;  /* 0x00000006ff08723e */ /* 0x008fe400030004ff */
[----:B------:R-:W-:-:S03]  /*21440*/  F2FP.F16.E5M2.UNPACK_B R9, R7.H1 ;  /* 0x00000007ff09723e */ /* 0x000fc600030004ff */
[----:B-----5:R-:W-:-:S15]  /*21450*/  HMMA.16816.F32 R16, R12, R10, R16 ;  /* 0x0000000a0c10723c */ /* 0x020fde0000001810 */
[----:B------:R-:W-:-:S04]  /*21460*/  NOP ;  /* 0x0000000000007918 */ /* 0x000fc80000000000 */
[----:B------:R-:W-:Y:S04]  /*21470*/  STL.64 [R1+0x480], R16 ;  /* 0x0004801001007387 */ /* 0x000fe80000100a00 */
[----:B------:R0:W-:Y:S02]  /*21480*/  STL.64 [R1+0x488], R18 ;  /* 0x0004881201007387 */ /* 0x0001e40000100a00 */
[----:B0-----:R-:W-:-:S15]  /*21490*/  HMMA.16816.F32 R16, R12, R8, R24 ;  /* 0x000000080c10723c */ /* 0x001fde0000001818 */
[----:B------:R-:W-:-:S04]  /*214a0*/  NOP ;  /* 0x0000000000007918 */ /* 0x000fc80000000000 */
[----:B------:R-:W-:Y:S04]  /*214b0*/  STL [R1+0x4b0], R16 ;  /* 0x0004b01001007387 */ /* 0x000fe80000100800 */
[----:B------:R-:W2:Y:S04]  /*214c0*/  LDL.LU R7, [R1+0x584] ;  /* 0x0005840001077983 */ /* 0x000ea80000300800 */
[----:B------:R-:W3:Y:S04]  /*214d0*/  LDL.LU R4, [R1+0x590] ;  /* 0x0005900001047983 */ /* 0x000ee80000300800 */
[----:B------:R-:W4:Y:S04]  /*214e0*/  LDL.LU R5, [R1+0x594] ;  /* 0x0005940001057983 */ /* 0x000f280000300800 */
[----:B------:R-:W5:Y:S04]  /*214f0*/  LDL.LU R2, [R1+0x5a0] ;  /* 0x0005a00001027983 */ /* 0x000f680000300800 */
[----:B------:R-:W-:Y:S04]  /*21500*/  STL.64 [R1+0x2b78], R10 ;  /* 0x002b780a01007387 */ /* 0x000fe80000100a00 */
[----:B------:R-:W-:Y:S04]  /*21510*/  STL.64 [R1+0x2b70], R8 ;  /* 0x002b700801007387 */ /* 0x000fe80000100a00 */
[----:B------:R-:W2:Y:S04]  /*21520*/  LDL.LU R24, [R1+0x130] ;  /* 0x0001300001187983 */ /* 0x000ea80000300800 */
[----:B------:R-:W2:Y:S04]  /*21530*/  LDL.LU R25, [R1+0x134] ;  /* 0x0001340001197983 */ /* 0x000ea80000300800 */
[----:B------:R-:W2:Y:S04]  /*21540*/  LDL.LU R26, [R1+0x138] ;  /* 0x00013800011a7983 */ /* 0x000ea80000300800 */
[----:B------:R-:W2:Y:S04]  /*21550*/  LDL.LU R27, [R1+0x13c] ;  /* 0x00013c00011b7983 */ /* 0x000ea80000300800 */
[----:B--2---:R-:W-:Y:S04]  /*21560*/  STL.64 [R1+0x2b88], R26 ;  /* 0x002b881a01007387 */ /* 0x004fe80000100a00 */
[----:B------:R0:W-:Y:S04]  /*21570*/  STL.64 [R1+0x2b80], R24 ;  /* 0x002b801801007387 */ /* 0x0001e80000100a00 */
[----:B0-----:R-:W2:Y:S04]  /*21580*/  LDL.LU R24, [R1+0x40] ;  /* 0x0000400001187983 */ /* 0x001ea80000300800 */
[----:B------:R-:W2:Y:S04]  /*21590*/  LDL.LU R25, [R1+0x44] ;  /* 0x0000440001197983 */ /* 0x000ea80000300800 */
[----:B------:R-:W2:Y:S04]  /*215a0*/  LDL.LU R26, [R1+0x48] ;  /* 0x00004800011a7983 */ /* 0x000ea80000300800 */
[----:B------:R-:W2:Y:S01]  /*215b0*/  LDL.LU R27, [R1+0x4c] ;  /* 0x00004c00011b7983 */ /* 0x000ea20000300800 */
[----:B------:R-:W-:-:S02]  /*215c0*/  F2FP.F16.E5M2.UNPACK_B R6, R28.H1 ;  /* 0x0000001cff06723e */ /* 0x000fc400030004ff */
[----:B------:R-:W-:Y:S01]  /*215d0*/  F2FP.F16.E5M2.UNPACK_B R7, R7.H1 ;  /* 0x00000007ff07723e */ /* 0x000fe200030004ff */
[----:B--2---:R-:W-:Y:S04]  /*215e0*/  STL.64 [R1+0x2b98], R26 ;  /* 0x002b981a01007387 */ /* 0x004fe80000100a00 */
[----:B------:R0:W-:Y:S04]  /*215f0*/  STL.64 [R1+0x2b90], R24 ;  /* 0x002b901801007387 */ /* 0x0001e80000100a00 */
[----:B0-----:R-:W2:Y:S04]  /*21600*/  LDL.LU R24, [R1+0x50] ;  /* 0x0000500001187983 */ /* 0x001ea80000300800 */
[----:B------:R-:W2:Y:S04]  /*21610*/  LDL.LU R25, [R1+0x54] ;  /* 0x0000540001197983 */ /* 0x000ea80000300800 */
[----:B------:R-:W2:Y:S04]  /*21620*/  LDL.LU R26, [R1+0x58] ;  /* 0x00005800011a7983 */ /* 0x000ea80000300800 */
[----:B------:R-:W2:Y:S04]  /*21630*/  LDL.LU R27, [R1+0x5c] ;  /* 0x00005c00011b7983 */ /* 0x000ea80000300800 */
[----:B------:R-:W3:Y:S04]  /*21640*/  LDL.LU R8, [R1+0x30] ;  /* 0x0000300001087983 */ /* 0x000ee80000300800 */
[----:B------:R-:W3:Y:S04]  /*21650*/  LDL.LU R9, [R1+0x34] ;  /* 0x0000340001097983 */ /* 0x000ee80000300800 */
[----:B------:R-:W3:Y:S04]  /*21660*/  LDL.LU R10, [R1+0x38] ;  /* 0x00003800010a7983 */ /* 0x000ee80000300800 */
[----:B------:R-:W3:Y:S04]  /*21670*/  LDL.LU R11, [R1+0x3c] ;  /* 0x00003c00010b7983 */ /* 0x000ee80000300800 */
[----:B------:R-:W3:Y:S04]  /*21680*/  LDL.LU R3, [R1+0x5a4] ;  /* 0x0005a40001037983 */ /* 0x000ee80000300800 */
[----:B------:R-:W3:Y:S01]  /*21690*/  LDL.LU R29, [R1+0x6a0] ;  /* 0x0006a000011d7983 */ /* 0x000ee20000300800 */
[----:B------:R-:W-:-:S03]  /*216a0*/  IMAD.MOV.U32 R22, RZ, RZ, R19 ;  /* 0x000000ffff167224 */ /* 0x000fc600078e0013 */
[----:B------:R-:W3:Y:S01]  /*216b0*/  LDL.LU R0, [R1+0x69c] ;  /* 0x00069c0001007983 */ /* 0x000ee20000300800 */
[----:B------:R-:W-:Y:S02]  /*216c0*/  IMAD.MOV.U32 R28, RZ, RZ, R17 ;  /* 0x000000ffff1c7224 */ /* 0x000fe400078e0011 */
[----:B------:R-:W-:Y:S01]  /*216d0*/  IMAD.MOV.U32 R23, RZ, RZ, R18 ;  /* 0x000000ffff177224 */ /* 0x000fe200078e0012 */
[----:B------:R-:W3:Y:S04]  /*216e0*/  LDL.LU R16, [R1+0x170] ;  /* 0x0001700001107983 */ /* 0x000ee80000300800 */
[----:B------:R-:W3:Y:S04]  /*216f0*/  LDL.LU R17, [R1+0x174] ;  /* 0x0001740001117983 */ /* 0x000ee80000300800 */
[----:B------:R-:W3:Y:S04]  /*21700*/  LDL.LU R18, [R1+0x178] ;  /* 0x0001780001127983 */ /* 0x000ee80000300800 */
[----:B------:R-:W5:Y:S04]  /*21710*/  LDL.LU R19, [R1+0x17c] ;  /* 0x00017c0001137983 */ /* 0x000f680000300800 */
[----:B------:R-:W-:Y:S04]  /*21720*/  STL [R1+0x2848], R22 ;  /* 0x0028481601007387 */ /* 0x000fe80000100800 */
[----:B------:R-:W-:Y:S04]  /*21730*/  STL [R1+0x2844], R23 ;  /* 0x0028441701007387 */ /* 0x000fe80000100800 */
[----:B------:R-:W-:Y:S01]  /*21740*/  STL [R1+0x2840], R28 ;  /* 0x0028401c01007387 */ /* 0x000fe20000100800 */
[----:B--2---:R-:W-:-:S15]  /*21750*/  HMMA.16816.F32 R24, R12, R6, R24 ;  /* 0x000000060c18723c */ /* 0x004fde0000001818 */
[----:B------:R-:W-:-:S04]  /*21760*/  NOP ;  /* 0x0000000000007918 */ /* 0x000fc80000000000 */
[----:B------:R-:W-:Y:S04]  /*21770*/  STL.64 [R1+0x490], R24 ;  /* 0x0004901801007387 */ /* 0x000fe80000100a00 */
[----:B------:R0:W-:Y:S04]  /*21780*/  STL.64 [R1+0x498], R26 ;  /* 0x0004981a01007387 */ /* 0x0001e80000100a00 */
[----:B0-----:R-:W2:Y:S04]  /*21790*/  LDL.LU.64 R26, [R1+0x2b98] ;  /* 0x002b9800011a7983 */ /* 0x001ea80000300a00 */
[----:B------:R-:W2:Y:S01]  /*217a0*/  LDL.LU.64 R24, [R1+0x2b90] ;  /* 0x002b900001187983 */ /* 0x000ea20000300a00 */
[----:B---3--:R-:W-:-:S02]  /*217b0*/  F2FP.F16.E5M2.UNPACK_B R4, R4.H1 ;  /* 0x00000004ff04723e */ /* 0x008fc400030004ff */
[----:B----4-:R-:W-:Y:S02]  /*217c0*/  F2FP.F16.E5M2.UNPACK_B R5, R5.H1 ;  /* 0x00000005ff05723e */ /* 0x010fe400030004ff */
[----:B-----5:R-:W-:Y:S02]  /*217d0*/  F2FP.F16.E5M2.UNPACK_B R2, R2.H1 ;  /* 0x00000002ff02723e */ /* 0x020fe400030004ff */
[----:B------:R-:W-:-:S03]  /*217e0*/  F2FP.F16.E5M2.UNPACK_B R3, R3.H1 ;  /* 0x00000003ff03723e */ /* 0x000fc600030004ff */
[C---:B--2---:R-:W-:Y:S08]  /*217f0*/  HMMA.16816.F32 R24, R12.reuse, R4, R24 ;  /* 0x000000040c18723c */ /* 0x044ff00000001818 */
[----:B------:R-:W-:Y:S11]  /*21800*/  HMMA.16816.F32 R12, R12, R2, R8 ;  /* 0x000000020c0c723c */ /* 0x000ff60000001808 */
[----:B------:R-:W-:Y:S01]  /*21810*/  IMAD.MOV.U32 R23, RZ, RZ, R26 ;  /* 0x000000ffff177224 */ /* 0x000fe200078e001a */
[----:B------:R0:W-:Y:S01]  /*21820*/  STL [R1+0x510], R24 ;  /* 0x0005101801007387 */ /* 0x0001e20000100800 */
[----:B------:R-:W-:-:S02]  /*21830*/  IMAD.MOV.U32 R28, RZ, RZ, R27 ;  /* 0x000000ffff1c7224 */ /* 0x000fc400078e001b */
[----:B------:R-:W-:Y:S01]  /*21840*/  IMAD.MOV.U32 R22, RZ, RZ, R25 ;  /* 0x000000ffff167224 */ /* 0x000fe200078e0019 */
[----:B------:R-:W2:Y:S04]  /*21850*/  LDL.LU.64 R26, [R1+0x2b88] ;  /* 0x002b8800011a7983 */ /* 0x000ea80000300a00 */
[----:B0-----:R-:W2:Y:S04]  /*21860*/  LDL.LU.64 R24, [R1+0x2b80] ;  /* 0x002b800001187983 */ /* 0x001ea80000300a00 */
[----:B------:R-:W-:Y:S04]  /*21870*/  STL.64 [R1+0x2b48], R6 ;  /* 0x002b480601007387 */ /* 0x000fe80000100a00 */
[----:B------:R0:W-:Y:S04]  /*21880*/  STL.64 [R1+0x2b40], R4 ;  /* 0x002b400401007387 */ /* 0x0001e80000100a00 */
[----:B0-----:R-:W3:Y:S04]  /*21890*/  LDL.LU R4, [R1+0x150] ;  /* 0x0001500001047983 */ /* 0x001ee80000300800 */
[----:B------:R-:W3:Y:S04]  /*218a0*/  LDL.LU R5, [R1+0x154] ;  /* 0x0001540001057983 */ /* 0x000ee80000300800 */
[----:B------:R-:W3:Y:S04]  /*218b0*/  LDL.LU R6, [R1+0x158] ;  /* 0x0001580001067983 */ /* 0x000ee80000300800 */
[----:B------:R-:W3:Y:S04]  /*218c0*/  LDL.LU R7, [R1+0x15c] ;  /* 0x00015c0001077983 */ /* 0x000ee80000300800 */
[----:B------:R0:W-:Y:S04]  /*218d0*/  STL [R1+0x2b00], R28 ;  /* 0x002b001c01007387 */ /* 0x0001e80000100800 */
[----:B0-----:R-:W4:Y:S04]  /*218e0*/  LDL.LU R28, [R1+0x694] ;  /* 0x00069400011c7983 */ /* 0x001f280000300800 */
[----:B------:R0:W-:Y:S04]  /*218f0*/  STL [R1+0x2964], R23 ;  /* 0x0029641701007387 */ /* 0x0001e80000100800 */
[----:B0-----:R-:W4:Y:S04]  /*21900*/  LDL.LU R23, [R1+0x698] ;  /* 0x0006980001177983 */ /* 0x001f280000300800 */
[----:B------:R0:W-:Y:S04]  /*21910*/  STL [R1+0x2960], R22 ;  /* 0x0029601601007387 */ /* 0x0001e80000100800 */
[----:B0-----:R-:W5:Y:S04]  /*21920*/  LDL.LU R22, [R1+0x68c] ;  /* 0x00068c0001167983 */ /* 0x001f680000300800 */
[----:B------:R-:W2:Y:S04]  /*21930*/  LDL.LU.64 R10, [R1+0x2b78] ;  /* 0x002b7800010a7983 */ /* 0x000ea80000300a00 */
[----:B------:R-:W2:Y:S04]  /*21940*/  LDL.LU.64 R8, [R1+0x2b70] ;  /* 0x002b700001087983 */ /* 0x000ea80000300a00 */
[----:B------:R0:W-:Y:S04]  /*21950*/  STL.64 [R1+0x450], R12 ;  /* 0x0004500c01007387 */ /* 0x0001e80000100a00 */
[----:B------:R1:W-:Y:S04]  /*21960*/  STL.64 [R1+0x458], R14 ;  /* 0x0004580e01007387 */ /* 0x0003e80000100a00 */
[----:B0-----:R-:W2:Y:S04]  /*21970*/  LDL.LU R13, [R1+0x688] ;  /* 0x00068800010d7983 */ /* 0x001ea80000300800 */
[----:B-1----:R-:W2:Y:S04]  /*21980*/  LDL.LU R14, [R1+0x684] ;  /* 0x00068400010e7983 */ /* 0x002ea80000300800 */
[----:B------:R-:W5:Y:S01]  /*21990*/  LDL.LU R15, [R1+0x690] ;  /* 0x00069000010f7983 */ /* 0x000f620000300800 */
[----:B--2---:R-:W-:-:S02]  /*219a0*/  IMAD R12, R14, 0x100, R13 ;  /* 0x000001000e0c7824 */ /* 0x004fc400078e020d */
[----:B-----5:R-:W-:Y:S02]  /*219b0*/  IMAD R13, R22, 0x100, R15 ;  /* 0x00000100160d7824 */ /* 0x020fe400078e020f */
[----:B----4-:R-:W-:Y:S02]  /*219c0*/  IMAD R14, R28, 0x100, R23 ;  /* 0x000001001c0e7824 */ /* 0x010fe400078e0217 */
[----:B------:R-:W-:Y:S01]  /*219d0*/  IMAD R15, R0, 0x100, R29 ;  /* 0x00000100000f7824 */ /* 0x000fe200078e021d */
[----:B------:R-:W-:Y:S02]  /*219e0*/  F2FP.F16.E5M2.UNPACK_B R12, R12 ;  /* 0x0000000cff0c723e */ /* 0x000fe400020004ff */
[----:B------:R-:W-:Y:S02]  /*219f0*/  F2FP.F16.E5M2.UNPACK_B R13, R13 ;  /* 0x0000000dff0d723e */ /* 0x000fe400020004ff */
[----:B------:R-:W-:Y:S02]  /*21a00*/  F2FP.F16.E5M2.UNPACK_B R14, R14 ;  /* 0x0000000eff0e723e */ /* 0x000fe400020004ff */
[----:B------:R-:W-:-:S07]  /*21a10*/  F2FP.F16.E5M2.UNPACK_B R15, R15 ;  /* 0x0000000fff0f723e */ /* 0x000fce00020004ff */
[----:B------:R-:W-:-:S15]  /*21a20*/  HMMA.16816.F32 R16, R12, R20, R16 ;  /* 0x000000140c10723c */ /* 0x000fde0000001810 */
[----:B------:R-:W-:-:S04]  /*21a30*/  NOP ;  /* 0x0000000000007918 */ /* 0x000fc80000000000 */
[----:B------:R-:W-:Y:S04]  /*21a40*/  STL.64 [R1+0x440], R16 ;  /* 0x0004401001007387 */ /* 0x000fe80000100a00 */
[----:B------:R0:W-:Y:S04]  /*21a50*/  STL.64 [R1+0x448], R18 ;  /* 0x0004481201007387 */ /* 0x0001e80000100a00 */
[----:B0-----:R-:W3:Y:S04]  /*21a60*/  LDL.LU.64 R18, [R1+0x2b68] ;  /* 0x002b680001127983 */ /* 0x001ee80000300a00 */
[----:B------:R-:W2:Y:S04]  /*21a70*/  LDL.LU.64 R16, [R1+0x2b60] ;  /* 0x002b600001107983 */ /* 0x000ea80000300a00 */
[----:B------:R-:W-:Y:S04]  /*21a80*/  STL [R1+0x2b08], R20 ;  /* 0x002b081401007387 */ /* 0x000fe80000100800 */
[----:B------:R3:W-:Y:S02]  /*21a90*/  STL [R1+0x2b04], R21 ;  /* 0x002b041501007387 */ /* 0x0007e40000100800 */
[C---:B---3--:R-:W-:Y:S08]  /*21aa0*/  HMMA.16816.F32 R20, R12.reuse, R18, R4 ;  /* 0x000000120c14723c */ /* 0x048ff00000001804 */
[C---:B--2---:R-:W-:Y:S01]  /*21ab0*/  HMMA.16816.F32 R4, R12.reuse, R16, R24 ;  /* 0x000000100c04723c */ /* 0x044fe20000001818 */
[----:B------:R-:W-:Y:S10]  /*21ac0*/  STL.64 [R1+0x2af8], R18 ;  /* 0x002af81201007387 */ /* 0x000ff40000100a00 */
[----:B------:R-:W-:Y:S04]  /*21ad0*/  STL.64 [R1+0x400], R20 ;  /* 0x0004001401007387 */ /* 0x000fe80000100a00 */
[----:B------:R0:W-:Y:S04]  /*21ae0*/  STL.64 [R1+0x408], R22 ;  /* 0x0004081601007387 */ /* 0x0001e80000100a00 */
[----:B------:R-:W-:Y:S04]  /*21af0*/  STL.64 [R1+0x2af0], R16 ;  /* 0x002af01001007387 */ /* 0x000fe80000100a00 */
[----:B------:R-:W-:Y:S04]  /*21b00*/  STL.64 [R1+0x3e0], R4 ;  /* 0x0003e00401007387 */ /* 0x000fe80000100a00 */
[----:B------:R-:W-:Y:S04]  /*21b10*/  STL.64 [R1+0x3e8], R6 ;  /* 0x0003e80601007387 */ /* 0x000fe80000100a00 */
[----:B0-----:R-:W2:Y:S04]  /*21b20*/  LDL.LU R22, [R1+0x6c8] ;  /* 0x0006c80001167983 */ /* 0x001ea80000300800 */
[----:B--2---:R-:W-:Y:S04]  /*21b30*/  STL [R1+0x2b0c], R22 ;  /* 0x002b0c1601007387 */ /* 0x004fe80000100800 */
[----:B------:R-:W2:Y:S04]  /*21b40*/  LDL.LU R23, [R1+0x6c4] ;  /* 0x0006c40001177983 */ /* 0x000ea80000300800 */
[----:B------:R-:W3:Y:S04]  /*21b50*/  LDL.LU R24, [R1+0x6d0] ;  /* 0x0006d00001187983 */ /* 0x000ee80000300800 */
[----:B------:R-:W3:Y:S04]  /*21b60*/  LDL.LU R25, [R1+0x6cc] ;  /* 0x0006cc0001197983 */ /* 0x000ee80000300800 */
[----:B------:R-:W4:Y:S04]  /*21b70*/  LDL.LU R26, [R1+0x6d8] ;  /* 0x0006d800011a7983 */ /* 0x000f280000300800 */
[----:B------:R-:W4:Y:S04]  /*21b80*/  LDL.LU R27, [R1+0x6d4] ;  /* 0x0006d400011b7983 */ /* 0x000f280000300800 */
[----:B----4-:R-:W-:Y:S04]  /*21b90*/  STL.64 [R1+0x2aa8], R26 ;  /* 0x002aa81a01007387 */ /* 0x010fe80000100a00 */
[----:B---3--:R0:W-:Y:S04]  /*21ba0*/  STL.64 [R1+0x2aa0], R24 ;  /* 0x002aa01801007387 */ /* 0x0081e80000100a00 */
[----:B0-----:R-:W3:Y:S04]  /*21bb0*/  LDL.LU R24, [R1+0xe0] ;  /* 0x0000e00001187983 */ /* 0x001ee80000300800 */
        /* <DEDUP_REMOVED lines=9> */
[----:B------:R-:W2:Y:S04]  /*21c50*/  LDL.LU R22, [R1+0x6a8] ;  /* 0x0006a80001167983 */ /* 0x000ea80000300800 */
[----:B------:R-:W5:Y:S04]  /*21c60*/  LDL.LU R20, [R1+0x6b0] ;  /* 0x0006b00001147983 */ /* 0x000f680000300800 */
[----:B------:R-:W5:Y:S04]  /*21c70*/  LDL.LU R21, [R1+0x6b8] ;  /* 0x0006b80001157983 */ /* 0x000f680000300800 */
[----:B--2---:R-:W-:Y:S04]  /*21c80*/  STL.64 [R1+0x2b18], R22 ;  /* 0x002b181601007387 */ /* 0x004fe80000100a00 */
[----:B-----5:R0:W-:Y:S04]  /*21c90*/  STL.64 [R1+0x2b10], R20 ;  /* 0x002b101401007387 */ /* 0x0201e80000100a00 */
[----:B0-----:R-:W2:Y:S04]  /*21ca0*/  LDL.LU R20, [R1+0x20] ;  /* 0x0000200001147983 */ /* 0x001ea80000300800 */
[----:B------:R-:W2:Y:S04]  /*21cb0*/  LDL.LU R21, [R1+0x24] ;  /* 0x0000240001157983 */ /* 0x000ea80000300800 */
[----:B------:R-:W5:Y:S04]  /*21cc0*/  LDL.LU R22, [R1+0x28] ;  /* 0x0000280001167983 */ /* 0x000f680000300800 */
[----:B------:R-:W5:Y:S04]  /*21cd0*/  LDL.LU R23, [R1+0x2c] ;  /* 0x00002c0001177983 */ /* 0x000f680000300800 */
[----:B-----5:R-:W-:Y:S04]  /*21ce0*/  STL.64 [R1+0x2b28], R22 ;  /* 0x002b281601007387 */ /* 0x020fe80000100a00 */
[----:B--2---:R0:W-:Y:S04]  /*21cf0*/  STL.64 [R1+0x2b20], R20 ;  /* 0x002b201401007387 */ /* 0x0041e80000100a00 */
[----:B0-----:R-:W2:Y:S04]  /*21d00*/  LDL.LU R20, [R1+0xb0] ;  /* 0x0000b00001147983 */ /* 0x001ea80000300800 */
[----:B------:R-:W2:Y:S04]  /*21d10*/  LDL.LU R21, [R1+0xb4] ;  /* 0x0000b40001157983 */ /* 0x000ea80000300800 */
[----:B------:R-:W5:Y:S04]  /*21d20*/  LDL.LU R22, [R1+0xb8] ;  /* 0x0000b80001167983 */ /* 0x000f680000300800 */
[----:B------:R-:W5:Y:S04]  /*21d30*/  LDL.LU R23, [R1+0xbc] ;  /* 0x0000bc0001177983 */ /* 0x000f680000300800 */
        /* <DEDUP_REMOVED lines=9> */
[----:B------:R-:W2:Y:S04]  /*21dd0*/  LDL.LU R7, [R1+0x11c] ;  /* 0x00011c0001077983 */ /* 0x000ea80000300800 */
[----:B-----5:R-:W-:Y:S04]  /*21de0*/  STL.64 [R1+0x2b38], R22 ;  /* 0x002b381601007387 */ /* 0x020fe80000100a00 */
[----:B------:R0:W-:Y:S04]  /*21df0*/  STL.64 [R1+0x2b30], R20 ;  /* 0x002b301401007387 */ /* 0x0001e80000100a00 */
[----:B0-----:R-:W5:Y:S04]  /*21e00*/  LDL.LU R20, [R1+0xd0] ;  /* 0x0000d00001147983 */ /* 0x001f680000300800 */
[----:B------:R-:W5:Y:S04]  /*21e10*/  LDL.LU R21, [R1+0xd4] ;  /* 0x0000d40001157983 */ /* 0x000f680000300800 */
[----:B------:R-:W5:Y:S04]  /*21e20*/  LDL.LU R22, [R1+0xd8] ;  /* 0x0000d80001167983 */ /* 0x000f680000300800 */
[----:B------:R-:W5:Y:S04]  /*21e30*/  LDL.LU R23, [R1+0xdc] ;  /* 0x0000dc0001177983 */ /* 0x000f680000300800 */
[----:B------:R-:W2:Y:S04]  /*21e40*/  LDL.LU R28, [R1+0x6c0] ;  /* 0x0006c000011c7983 */ /* 0x000ea80000300800 */
[----:B------:R-:W2:Y:S04]  /*21e50*/  LDL.LU R16, [R1+0x180] ;  /* 0x0001800001107983 */ /* 0x000ea80000300800 */
[----:B------:R-:W2:Y:S04]  /*21e60*/  LDL.LU R17, [R1+0x184] ;  /* 0x0001840001117983 */ /* 0x000ea80000300800 */
[----:B------:R-:W2:Y:S04]  /*21e70*/  LDL.LU R18, [R1+0x188] ;  /* 0x0001880001127983 */ /* 0x000ea80000300800 */
[----:B------:R-:W2:Y:S04]  /*21e80*/  LDL.LU R19, [R1+0x18c] ;  /* 0x00018c0001137983 */ /* 0x000ea80000300800 */
        /* <DEDUP_REMOVED lines=11> */
[----:B------:R-:W4:Y:S01]  /*21f40*/  LDL.LU R27, [R1+0x14c] ;  /* 0x00014c00011b7983 */ /* 0x000f220000300800 */
[C---:B--2---:R-:W-:Y:S03]  /*21f50*/  HMMA.16816.F32 R4, R12.reuse, R10, R4 ;  /* 0x0000000a0c04723c */ /* 0x044fe60000001804 */
[----:B----4-:R-:W-:Y:S04]  /*21f60*/  STL.64 [R1+0x2ae8], R26 ;  /* 0x002ae81a01007387 */ /* 0x010fe80000100a00 */
[----:B---3--:R0:W-:Y:S04]  /*21f70*/  STL.64 [R1+0x2ae0], R24 ;  /* 0x002ae01801007387 */ /* 0x0081e80000100a00 */
[----:B0-----:R-:W2:Y:S04]  /*21f80*/  LDL.LU R24, [R1+0x160] ;  /* 0x0001600001187983 */ /* 0x001ea80000300800 */
[----:B------:R-:W2:Y:S04]  /*21f90*/  LDL.LU R25, [R1+0x164] ;  /* 0x0001640001197983 */ /* 0x000ea80000300800 */
[----:B------:R-:W2:Y:S04]  /*21fa0*/  LDL.LU R26, [R1+0x168] ;  /* 0x00016800011a7983 */ /* 0x000ea80000300800 */
[----:B------:R-:W2:Y:S04]  /*21fb0*/  LDL.LU R27, [R1+0x16c] ;  /* 0x00016c00011b7983 */ /* 0x000ea80000300800 */
[----:B------:R-:W3:Y:S04]  /*21fc0*/  LDL.LU R29, [R1+0x6e0] ;  /* 0x0006e000011d7983 */ /* 0x000ee80000300800 */
[----:B------:R-:W3:Y:S04]  /*21fd0*/  LDL.LU R0, [R1+0x6dc] ;  /* 0x0006dc0001007983 */ /* 0x000ee80000300800 */
        /* <DEDUP_REMOVED lines=9> */
[----:B------:R-:W4:Y:S01]  /*22070*/  LDL.LU.64 R4, [R1+0x2b40] ;  /* 0x002b400001047983 */ /* 0x000f220000300a00 */
[----:B-----5:R-:W-:-:S15]  /*22080*/  HMMA.16816.F32 R20, R12, R6, R20 ;  /* 0x000000060c14723c */ /* 0x020fde0000001814 */
[----:B------:R-:W-:-:S04]  /*22090*/  NOP ;  /* 0x0000000000007918 */ /* 0x000fc80000000000 */
        /* <DEDUP_REMOVED lines=8> */
[----:B0-----:R-:W4:Y:S04]  /*22120*/  LDL.LU.64 R22, [R1+0x2b28] ;  /* 0x002b280001167983 */ /* 0x001f280000300a00 */
[----:B------:R-:W4:Y:S02]  /*22130*/  LDL.LU.64 R20, [R1+0x2b20] ;  /* 0x002b200001147983 */ /* 0x000f240000300a00 */
[----:B----4-:R-:W-:Y:S02]  /*22140*/  HMMA.16816.F32 R12, R12, R2, R20 ;  /* 0x000000020c0c723c */ /* 0x010fe40000001814 */
[----:B------:R-:W4:Y:S04]  /*22150*/  LDL.LU.64 R22, [R1+0x2b18] ;  /* 0x002b180001167983 */ /* 0x000f280000300a00 */
[----:B------:R-:W5:-:S13]  /*22160*/  LDL.LU.64 R20, [R1+0x2b10] ;  /* 0x002b100001147983 */ /* 0x000f5a0000300a00 */
[----:B------:R0:W-:Y:S04]  /*22170*/  STL.64 [R1+0x360], R12 ;  /* 0x0003600c01007387 */ /* 0x0001e80000100a00 */
[----:B------:R1:W-:Y:S04]  /*22180*/  STL.64 [R1+0x368], R14 ;  /* 0x0003680e01007387 */ /* 0x0003e80000100a00 */
[----:B0-----:R-:W4:Y:S04]  /*22190*/  LDL.LU R12, [R1+0x6a4] ;  /* 0x0006a400010c7983 */ /* 0x001f280000300800 */
[----:B------:R-:W5:Y:S04]  /*221a0*/  LDL.LU R13, [R1+0x6ac] ;  /* 0x0006ac00010d7983 */ /* 0x000f680000300800 */
[----:B-1----:R-:W2:Y:S04]  /*221b0*/  LDL.LU R14, [R1+0x6b4] ;  /* 0x0006b400010e7983 */ /* 0x002ea80000300800 */
[----:B------:R-:W3:Y:S01]  /*221c0*/  LDL.LU R15, [R1+0x6bc] ;  /* 0x0006bc00010f7983 */ /* 0x000ee20000300800 */
[----:B----4-:R-:W-:-:S02]  /*221d0*/  IMAD R12, R12, 0x100, R22 ;  /* 0x000001000c0c7824 */ /* 0x010fc400078e0216 */
[----:B-----5:R-:W-:Y:S01]  /*221e0*/  IMAD R13, R13, 0x100, R20 ;  /* 0x000001000d0d7824 */ /* 0x020fe200078e0214 */
[----:B------:R-:W4:Y:S04]  /*221f0*/  LDL.LU R22, [R1+0x2b0c] ;  /* 0x002b0c0001167983 */ /* 0x000f280000300800 */
[----:B------:R-:W5:Y:S01]  /*22200*/  LDL.LU R20, [R1+0x2b08] ;  /* 0x002b080001147983 */ /* 0x000f620000300800 */
[----:B--2---:R-:W-:-:S03]  /*22210*/  IMAD R14, R14, 0x100, R21 ;  /* 0x000001000e0e7824 */ /* 0x004fc600078e0215 */
[----:B------:R-:W5:Y:S01]  /*22220*/  LDL.LU R21, [R1+0x2b04] ;  /* 0x002b040001157983 */ /* 0x000f620000300800 */
[----:B---3--:R-:W-:Y:S01]  /*22230*/  IMAD R15, R15, 0x100, R28 ;  /* 0x000001000f0f7824 */ /* 0x008fe200078e021c */
[----:B------:R-:W-:Y:S02]  /*22240*/  F2FP.F16.E5M2.UNPACK_B R12, R12 ;  /* 0x0000000cff0c723e */ /* 0x000fe400020004ff */
[----:B------:R-:W-:Y:S02]  /*22250*/  F2FP.F16.E5M2.UNPACK_B R13, R13 ;  /* 0x0000000dff0d723e */ /* 0x000fe400020004ff */
[----:B------:R-:W-:Y:S01]  /*22260*/  F2FP.F16.E5M2.UNPACK_B R14, R14 ;  /* 0x0000000eff0e723e */ /* 0x000fe200020004ff */
[----:B------:R-:W2:Y:S01]  /*22270*/  LDL.LU R28, [R1+0x2b00] ;  /* 0x002b0000011c7983 */ /* 0x000ea20000300800 */
[----:B------:R-:W-:-:S07]  /*22280*/  F2FP.F16.E5M2.UNPACK_B R15, R15 ;  /* 0x0000000fff0f723e */ /* 0x000fce00020004ff */
[----:B-----5:R-:W-:-:S15]  /*22290*/  HMMA.16816.F32 R16, R12, R20, R16 ;  /* 0x000000140c10723c */ /* 0x020fde0000001810 */
[----:B------:R-:W-:-:S04]  /*222a0*/  NOP ;  /* 0x0000000000007918 */ /* 0x000fc80000000000 */
[----:B------:R-:W-:Y:S04]  /*222b0*/  STL.64 [R1+0x350], R16 ;  /* 0x0003501001007387 */ /* 0x000fe80000100a00 */
[----:B------:R0:W-:Y:S04]  /*222c0*/  STL.64 [R1+0x358], R18 ;  /* 0x0003581201007387 */ /* 0x0001e80000100a00 */
[----:B0-----:R-:W3:Y:S04]  /*222d0*/  LDL.LU.64 R18, [R1+0x2af8] ;  /* 0x002af80001127983 */ /* 0x001ee80000300a00 */
[----:B------:R-:W5:Y:S01]  /*222e0*/  LDL.LU.64 R16, [R1+0x2af0] ;  /* 0x002af00001107983 */ /* 0x000f620000300a00 */
[----:B---3--:R-:W-:-:S15]  /*222f0*/  HMMA.16816.F32 R24, R12, R18, R24 ;  /* 0x000000120c18723c */ /* 0x008fde0000001818 */
[----:B------:R-:W-:-:S04]  /*22300*/  NOP ;  /* 0x0000000000007918 */ /* 0x000fc80000000000 */
[----:B------:R-:W-:Y:S04]  /*22310*/  STL.64 [R1+0x340], R24 ;  /* 0x0003401801007387 */ /* 0x000fe80000100a00 */
[----:B------:R0:W-:Y:S04]  /*22320*/  STL.64 [R1+0x348], R26 ;  /* 0x0003481a01007387 */ /* 0x0001e80000100a00 */
[----:B0-----:R-:W5:Y:S04]  /*22330*/  LDL.LU.64 R26, [R1+0x2ae8] ;  /* 0x002ae800011a7983 */ /* 0x001f680000300a00 */
[----:B------:R-:W5:Y:S02]  /*22340*/  LDL.LU.64 R24, [R1+0x2ae0] ;  /* 0x002ae00001187983 */ /* 0x000f640000300a00 */
[----:B-----5:R-:W-:-:S15]  /*22350*/  HMMA.16816.F32 R24, R12, R16, R24 ;  /* 0x000000100c18723c */ /* 0x020fde0000001818 */
[----:B------:R-:W-:-:S04]  /*22360*/  NOP ;  /* 0x0000000000007918 */ /* 0x000fc80000000000 */
[----:B------:R-:W-:Y:S04]  /*22370*/  STL.64 [R1+0x200], R24 ;  /* 0x0002001801007387 */ /* 0x000fe80000100a00 */
[----:B------:R0:W-:Y:S04]  /*22380*/  STL.64 [R1+0x208], R26 ;  /* 0x0002081a01007387 */ /* 0x0001e80000100a00 */
[----:B0-----:R-:W3:Y:S04]  /*22390*/  LDL.LU.64 R26, [R1+0x2ad8] ;  /* 0x002ad800011a7983 */ /* 0x001ee80000300a00 */
[----:B------:R-:W3:Y:S04]  /*223a0*/  LDL.LU.64 R24, [R1+0x2ad0] ;  /* 0x002ad00001187983 */ /* 0x000ee80000300a00 */
[----:B------:R-:W-:Y:S04]  /*223b0*/  STL.64 [R1+0x2a98], R18 ;  /* 0x002a981201007387 */ /* 0x000fe80000100a00 */
[----:B------:R0:W-:Y:S04]  /*223c0*/  STL.64 [R1+0x2a90], R16 ;  /* 0x002a901001007387 */ /* 0x0001e80000100a00 */
[----:B0-----:R-:W5:Y:S04]  /*223d0*/  LDL.LU R16, [R1+0x10] ;  /* 0x0000100001107983 */ /* 0x001f680000300800 */
[----:B------:R-:W5:Y:S04]  /*223e0*/  LDL.LU R17, [R1+0x14] ;  /* 0x0000140001117983 */ /* 0x000f680000300800 */
[----:B------:R-:W5:Y:S04]  /*223f0*/  LDL.LU R18, [R1+0x18] ;  /* 0x0000180001127983 */ /* 0x000f680000300800 */
[----:B------:R-:W5:Y:S01]  /*22400*/  LDL.LU R19, [R1+0x1c] ;  /* 0x00001c0001137983 */ /* 0x000f620000300800 */
[----:B---3--:R-:W-:-:S15]  /*22410*/  HMMA.16816.F32 R24, R12, R10, R24 ;  /* 0x0000000a0c18723c */ /* 0x008fde0000001818 */
[----:B------:R-:W-:-:S04]  /*22420*/  NOP ;  /* 0x0000000000007918 */ /* 0x000fc80000000000 */
[----:B------:R-:W-:Y:S04]  /*22430*/  STL.64 [R1+0x170], R24 ;  /* 0x0001701801007387 */ /* 0x000fe80000100a00 */
[----:B------:R0:W-:Y:S04]  /*22440*/  STL.64 [R1+0x178], R26 ;  /* 0x0001781a01007387 */ /* 0x0001e80000100a00 */
[----:B0-----:R-:W3:Y:S04]  /*22450*/  LDL.LU.64 R26, [R1+0x2ac8] ;  /* 0x002ac800011a7983 */ /* 0x001ee80000300a00 */
[----:B------:R-:W3:Y:S02]  /*22460*/  LDL.LU.64 R24, [R1+0x2ac0] ;  /* 0x002ac00001187983 */ /* 0x000ee40000300a00 */
        /* <DEDUP_REMOVED lines=8> */
[----:B0-----:R-:W2:Y:S04]  /*224f0*/  LDL.LU R8, [R1+0xc0] ;  /* 0x0000c00001087983 */ /* 0x001ea80000300800 */
[----:B------:R-:W2:Y:S04]  /*22500*/  LDL.LU R9, [R1+0xc4] ;  /* 0x0000c40001097983 */ /* 0x000ea80000300800 */
[----:B------:R-:W2:Y:S04]  /*22510*/  LDL.LU R10, [R1+0xc8] ;  /* 0x0000c800010a7983 */ /* 0x000ea80000300800 */
[----:B------:R-:W2:Y:S01]  /*22520*/  LDL.LU R11, [R1+0xcc] ;  /* 0x0000cc00010b7983 */ /* 0x000ea20000300800 */
[----:B---3--:R-:W-:-:S15]  /*22530*/  HMMA.16816.F32 R24, R12, R6, R24 ;  /* 0x000000060c18723c */ /* 0x008fde0000001818 */
[----:B------:R-:W-:-:S04]  /*22540*/  NOP ;  /* 0x0000000000007918 */ /* 0x000fc80000000000 */
[----:B------:R-:W-:Y:S04]  /*22550*/  STL.64 [R1+0x150], R24 ;  /* 0x0001501801007387 */ /* 0x000fe80000100a00 */
[----:B------:R0:W-:Y:S04]  /*22560*/  STL.64 [R1+0x158], R26 ;  /* 0x0001581a01007387 */ /* 0x0001e80000100a00 */
[----:B0-----:R-:W3:Y:S04]  /*22570*/  LDL.LU.64 R26, [R1+0x2aa8] ;  /* 0x002aa800011a7983 */ /* 0x001ee80000300a00 */
[----:B------:R-:W3:Y:S01]  /*22580*/  LDL.LU.64 R24, [R1+0x2aa0] ;  /* 0x002aa00001187983 */ /* 0x000ee20000300a00 */
[C---:B--2---:R-:W-:Y:S03]  /*22590*/  HMMA.16816.F32 R8, R12.reuse, R4, R8 ;  /* 0x000000040c08723c */ /* 0x044fe60000001808 */
[----:B------:R-:W-:Y:S04]  /*225a0*/  STL.64 [R1+0x2a58], R6 ;  /* 0x002a580601007387 */ /* 0x000fe80000100a00 */
[----:B------:R5:W-:Y:S02]  /*225b0*/  STL.64 [R1+0x2a50], R4 ;  /* 0x002a500401007387 */ /* 0x000be40000100a00 */
[----:B-----5:R-:W-:Y:S10]  /*225c0*/  HMMA.16816.F32 R4, R12, R2, R16 ;  /* 0x000000020c04723c */ /* 0x020ff40000001810 */
[----:B------:R-:W-:Y:S04]  /*225d0*/  STL.64 [R1+0x140], R8 ;  /* 0x0001400801007387 */ /* 0x000fe80000100a00 */
[----:B------:R-:W-:Y:S05]  /*225e0*/  STL.64 [R1+0x148], R10 ;  /* 0x0001480a01007387 */ /* 0x000fea0000100a00 */
[----:B------:R-:W-:Y:S04]  /*225f0*/  STL.64 [R1+0xc0], R4 ;  /* 0x0000c00401007387 */ /* 0x000fe80000100a00 */
[----:B------:R-:W-:Y:S01]  /*22600*/  STL.64 [R1+0xc8], R6 ;  /* 0x0000c80601007387 */ /* 0x000fe20000100a00 */
[----:B---3--:R-:W-:-:S02]  /*22610*/  IMAD R13, R25, 0x100, R24 ;  /* 0x00000100190d7824 */ /* 0x008fc400078e0218 */
[----:B------:R-:W-:Y:S01]  /*22620*/  IMAD R14, R27, 0x100, R26 ;  /* 0x000001001b0e7824 */ /* 0x000fe200078e021a */
[----:B------:R-:W2:Y:S04]  /*22630*/  LDL.LU R24, [R1+0x220] ;  /* 0x0002200001187983 */ /* 0x000ea80000300800 */
[----:B------:R-:W2:Y:S04]  /*22640*/  LDL.LU R25, [R1+0x224] ;  /* 0x0002240001197983 */ /* 0x000ea80000300800 */
[----:B------:R-:W3:Y:S04]  /*22650*/  LDL.LU R26, [R1+0x228] ;  /* 0x00022800011a7983 */ /* 0x000ee80000300800 */
[----:B------:R-:W3:Y:S04]  /*22660*/  LDL.LU R27, [R1+0x22c] ;  /* 0x00022c00011b7983 */ /* 0x000ee80000300800 */
[----:B---3--:R-:W-:Y:S04]  /*22670*/  STL.64 [R1+0x29d8], R26 ;  /* 0x0029d81a01007387 */ /* 0x008fe80000100a00 */
[----:B--2---:R0:W-:Y:S04]  /*22680*/  STL.64 [R1+0x29d0], R24 ;  /* 0x0029d01801007387 */ /* 0x0041e80000100a00 */
[----:B0-----:R-:W2:Y:S04]  /*22690*/  LDL.LU R24, [R1+0x240] ;  /* 0x0002400001187983 */ /* 0x001ea80000300800 */
        /* <DEDUP_REMOVED lines=8> */
[----:B------:R-:W3:Y:S01]  /*22720*/  LDL.LU R27, [R1+0x25c] ;  /* 0x00025c00011b7983 */ /* 0x000ee20000300800 */
[----:B----4-:R-:W-:-:S02]  /*22730*/  IMAD R12, R23, 0x100, R22 ;  /* 0x00000100170c7824 */ /* 0x010fc400078e0216 */
[----:B------:R-:W-:Y:S01]  /*22740*/  IMAD R15, R0, 0x100, R29 ;  /* 0x00000100000f7824 */ /* 0x000fe200078e021d */
[----:B------:R-:W4:Y:S04]  /*22750*/  LDL.LU R22, [R1+0x6f8] ;  /* 0x0006f80001167983 */ /* 0x000f280000300800 */
[----:B------:R-:W4:Y:S04]  /*22760*/  LDL.LU R23, [R1+0x6f4] ;  /* 0x0006f40001177983 */ /* 0x000f280000300800 */
[----:B------:R-:W5:Y:S04]  /*22770*/  LDL.LU R29, [R1+0x700] ;  /* 0x00070000011d7983 */ /* 0x000f680000300800 */
[----:B------:R-:W5:Y:S04]  /*22780*/  LDL.LU R0, [R1+0x6fc] ;  /* 0x0006fc0001007983 */ /* 0x000f680000300800 */
        /* <DEDUP_REMOVED lines=36> */
[----:B---3--:R-:W-:Y:S04]  /*229d0*/  STL.64 [R1+0x2a18], R26 ;  /* 0x002a181a01007387 */ /* 0x008fe80000100a00 */
[----:B------:R0:W-:Y:S04]  /*229e0*/  STL.64 [R1+0x2a10], R24 ;  /* 0x002a101801007387 */ /* 0x0001e80000100a00 */
[----:B0-----:R-:W3:Y:S04]  /*229f0*/  LDL.LU R24, [R1+0x280] ;  /* 0x0002800001187983 */ /* 0x001ee80000300800 */
[----:B------:R-:W3:Y:S04]  /*22a00*/  LDL.LU R25, [R1+0x284] ;  /* 0x0002840001197983 */ /* 0x000ee80000300800 */
[----:B------:R-:W2:Y:S04]  /*22a10*/  LDL.LU R26, [R1+0x288] ;  /* 0x00028800011a7983 */ /* 0x000ea80000300800 */
[----:B------:R-:W2:Y:S04]  /*22a20*/  LDL.LU R27, [R1+0x28c] ;  /* 0x00028c00011b7983 */ /* 0x000ea80000300800 */
[----:B--2---:R-:W-:Y:S04]  /*22a30*/  STL.64 [R1+0x2a28], R26 ;  /* 0x002a281a01007387 */ /* 0x004fe80000100a00 */
[----:B---3--:R0:W-:Y:S04]  /*22a40*/  STL.64 [R1+0x2a20], R24 ;  /* 0x002a201801007387 */ /* 0x0081e80000100a00 */
[----:B0-----:R-:W2:Y:S04]  /*22a50*/  LDL.LU R24, [R1] ;  /* 0x0000000001187983 */ /* 0x001ea80000300800 */
[----:B------:R-:W2:Y:S04]  /*22a60*/  LDL.LU R25, [R1+0x4] ;  /* 0x0000040001197983 */ /* 0x000ea80000300800 */
[----:B------:R-:W3:Y:S04]  /*22a70*/  LDL.LU R26, [R1+0x8] ;  /* 0x00000800011a7983 */ /* 0x000ee80000300800 */
[----:B------:R-:W3:Y:S01]  /*22a80*/  LDL.LU R27, [R1+0xc] ;  /* 0x00000c00011b7983 */ /* 0x000ee20000300800 */
[----:B------:R-:W-:-:S02]  /*22a90*/  F2FP.F16.E5M2.UNPACK_B R12, R12 ;  /* 0x0000000cff0c723e */ /* 0x000fc400020004ff */
[----:B------:R-:W-:Y:S02]  /*22aa0*/  F2FP.F16.E5M2.UNPACK_B R13, R13 ;  /* 0x0000000dff0d723e */ /* 0x000fe400020004ff */
[----:B------:R-:W-:Y:S02]  /*22ab0*/  F2FP.F16.E5M2.UNPACK_B R14, R14 ;  /* 0x0000000eff0e723e */ /* 0x000fe400020004ff */
[----:B------:R-:W-:Y:S01]  /*22ac0*/  F2FP.F16.E5M2.UNPACK_B R15, R15 ;  /* 0x0000000fff0f723e */ /* 0x000fe200020004ff */
[----:B---3--:R-:W-:Y:S04]  /*22ad0*/  STL.64 [R1+0x2a38], R26 ;  /* 0x002a381a01007387 */ /* 0x008fe80000100a00 */
[----:B--2---:R0:W-:Y:S04]  /*22ae0*/  STL.64 [R1+0x2a30], R24 ;  /* 0x002a301801007387 */ /* 0x0041e80000100a00 */
[----:B0-----:R-:W2:Y:S04]  /*22af0*/  LDL.LU R24, [R1+0x190] ;  /* 0x0001900001187983 */ /* 0x001ea80000300800 */
[----:B------:R-:W2:Y:S04]  /*22b00*/  LDL.LU R25, [R1+0x194] ;  /* 0x0001940001197983 */ /* 0x000ea80000300800 */
[----:B------:R-:W3:Y:S04]  /*22b10*/  LDL.LU R26, [R1+0x198] ;  /* 0x00019800011a7983 */ /* 0x000ee80000300800 */
[----:B------:R-:W3:Y:S01]  /*22b20*/  LDL.LU R27, [R1+0x19c] ;  /* 0x00019c00011b7983 */ /* 0x000ee20000300800 */
[C---:B------:R-:W-:Y:S03]  /*22b30*/  HMMA.16816.F32 R16, R12.reuse, R20, R16 ;  /* 0x000000140c10723c */ /* 0x040fe60000001810 */
[----:B---3--:R-:W-:Y:S04]  /*22b40*/  STL.64 [R1+0x2a48], R26 ;  /* 0x002a481a01007387 */ /* 0x008fe80000100a00 */
[----:B--2---:R0:W-:Y:S04]  /*22b50*/  STL.64 [R1+0x2a40], R24 ;  /* 0x002a401801007387 */ /* 0x0041e80000100a00 */
[----:B0-----:R-:W2:Y:S04]  /*22b60*/  LDL.LU R24, [R1+0x1a0] ;  /* 0x0001a00001187983 */ /* 0x001ea80000300800 */
[----:B------:R-:W2:Y:S04]  /*22b70*/  LDL.LU R25, [R1+0x1a4] ;  /* 0x0001a40001197983 */ /* 0x000ea80000300800 */
[----:B------:R-:W2:Y:S04]  /*22b80*/  LDL.LU R26, [R1+0x1a8] ;  /* 0x0001a800011a7983 */ /* 0x000ea80000300800 */
[----:B------:R-:W2:Y:S04]  /*22b90*/  LDL.LU R27, [R1+0x1ac] ;  /* 0x0001ac00011b7983 */ /* 0x000ea80000300800 */
[----:B------:R-:W-:Y:S04]  /*22ba0*/  STL.64 [R1+0x130], R16 ;  /* 0x0001301001007387 */ /* 0x000fe80000100a00 */
[----:B------:R0:W-:Y:S04]  /*22bb0*/  STL.64 [R1+0x138], R18 ;  /* 0x0001381201007387 */ /* 0x0001e80000100a00 */
[----:B0-----:R-:W3:Y:S04]  /*22bc0*/  LDL.LU.64 R18, [R1+0x2a98] ;  /* 0x002a980001127983 */ /* 0x001ee80000300a00 */
[----:B------:R-:W2:Y:S01]  /*22bd0*/  LDL.LU.64 R16, [R1+0x2a90] ;  /* 0x002a900001107983 */ /* 0x000ea20000300a00 */
[C---:B---3--:R-:W-:Y:S08]  /*22be0*/  HMMA.16816.F32 R4, R12.reuse, R18, R4 ;  /* 0x000000120c04723c */ /* 0x048ff00000001804 */
[C---:B--2---:R-:W-:Y:S11]  /*22bf0*/  HMMA.16816.F32 R8, R12.reuse, R16, R8 ;  /* 0x000000100c08723c */ /* 0x044ff60000001808 */
[----:B------:R-:W-:Y:S04]  /*22c00*/  STL.64 [R1+0x120], R4 ;  /* 0x0001200401007387 */ /* 0x000fe80000100a00 */
[----:B------:R0:W-:Y:S04]  /*22c10*/  STL.64 [R1+0x128], R6 ;  /* 0x0001280601007387 */ /* 0x0001e80000100a00 */
[----:B0-----:R-:W2:Y:S04]  /*22c20*/  LDL.LU.64 R6, [R1+0x2a88] ;  /* 0x002a880001067983 */ /* 0x001ea80000300a00 */
[----:B------:R-:W2:Y:S04]  /*22c30*/  LDL.LU.64 R4, [R1+0x2a80] ;  /* 0x002a800001047983 */ /* 0x000ea80000300a00 */
[----:B------:R-:W-:Y:S04]  /*22c40*/  STL.64 [R1+0x110], R8 ;  /* 0x0001100801007387 */ /* 0x000fe80000100a00 */
[----:B------:R0:W-:Y:S04]  /*22c50*/  STL.64 [R1+0x118], R10 ;  /* 0x0001180a01007387 */ /* 0x0001e80000100a00 */
[----:B0-----:R-:W2:Y:S04]  /*22c60*/  LDL.LU.64 R10, [R1+0x2a78] ;  /* 0x002a7800010a7983 */ /* 0x001ea80000300a00 */
[----:B------:R-:W3:Y:S01]  /*22c70*/  LDL.LU.64 R8, [R1+0x2a70] ;  /* 0x002a700001087983 */ /* 0x000ee20000300a00 */
[----:B--2---:R-:W-:-:S15]  /*22c80*/  HMMA.16816.F32 R4, R12, R10, R4 ;  /* 0x0000000a0c04723c */ /* 0x004fde0000001804 */
        /* <DEDUP_REMOVED lines=22> */
[----:B------:R-:W2:Y:S02]  /*22df0*/  LDL.LU.64 R24, [R1+0x2a30] ;  /* 0x002a300001187983 */ /* 0x000ea40000300a00 */
[----:B--2---:R-:W-:Y:S02]  /*22e00*/  HMMA.16816.F32 R12, R12, R2, R24 ;  /* 0x000000020c0c723c */ /* 0x004fe40000001818 */
[----:B------:R-:W2:Y:S04]  /*22e10*/  LDL.LU.64 R26, [R1+0x2a28] ;  /* 0x002a2800011a7983 */ /* 0x000ea80000300a00 */
[----:B------:R-:W2:-:S13]  /*22e20*/  LDL.LU.64 R24, [R1+0x2a20] ;  /* 0x002a200001187983 */ /* 0x000e9a0000300a00 */
[----:B------:R0:W-:Y:S04]  /*22e30*/  STL.64 [R1], R12 ;  /* 0x0000000c01007387 */ /* 0x0001e80000100a00 */
[----:B------:R1:W-:Y:S04]  /*22e40*/  STL.64 [R1+0x8], R14 ;  /* 0x0000080e01007387 */ /* 0x0003e80000100a00 */
[----:B0-----:R-:W3:Y:S04]  /*22e50*/  LDL.LU R12, [R1+0x6e8] ;  /* 0x0006e800010c7983 */ /* 0x001ee80000300800 */
[----:B------:R-:W3:Y:S04]  /*22e60*/  LDL.LU R13, [R1+0x6e4] ;  /* 0x0006e400010d7983 */ /* 0x000ee80000300800 */
[----:B-1----:R-:W2:Y:S04]  /*22e70*/  LDL.LU R14, [R1+0x6f0] ;  /* 0x0006f000010e7983 */ /* 0x002ea80000300800 */
[----:B------:R-:W2:Y:S01]  /*22e80*/  LDL.LU R15, [R1+0x6ec] ;  /* 0x0006ec00010f7983 */ /* 0x000ea20000300800 */
[----:B---3--:R-:W-:-:S02]  /*22e90*/  IMAD R12, R13, 0x100, R12 ;  /* 0x000001000d0c7824 */ /* 0x008fc400078e020c */
[----:B--2---:R-:W-:Y:S02]  /*22ea0*/  IMAD R13, R15, 0x100, R14 ;  /* 0x000001000f0d7824 */ /* 0x004fe400078e020e */
[----:B----4-:R-:W-:Y:S02]  /*22eb0*/  IMAD R14, R23, 0x100, R22 ;  /* 0x00000100170e7824 */ /* 0x010fe400078e0216 */
[----:B-----5:R-:W-:Y:S01]  /*22ec0*/  IMAD R15, R0, 0x100, R29 ;  /* 0x00000100000f7824 */ /* 0x020fe200078e021d */
        /* <DEDUP_REMOVED lines=8> */
[----:B0-----:R-:W2:Y:S04]  /*22f50*/  LDL.LU.64 R26, [R1+0x2a18] ;  /* 0x002a1800011a7983 */ /* 0x001ea80000300a00 */
[----:B------:R-:W2:Y:S02]  /*22f60*/  LDL.LU.64 R24, [R1+0x2a10] ;  /* 0x002a100001187983 */ /* 0x000ea40000300a00 */
[----:B--2---:R-:W-:-:S15]  /*22f70*/  HMMA.16816.F32 R24, R12, R18, R24 ;  /* 0x000000120c18723c */ /* 0x004fde0000001818 */
        /* <DEDUP_REMOVED lines=10> */
[----:B------:R-:W2:Y:S04]  /*23020*/  LDL.LU.64 R24, [R1+0x29f0] ;  /* 0x0029f00001187983 */ /* 0x000ea80000300a00 */
[----:B------:R-:W-:Y:S04]  /*23030*/  STL.64 [R1+0x29c0], R18 ;  /* 0x0029c01201007387 */ /* 0x000fe80000100a00 */
[----:B------:R0:W-:Y:S04]  /*23040*/  STL.64 [R1+0x29b8], R16 ;  /* 0x0029b81001007387 */ /* 0x0001e80000100a00 */
[----:B0-----:R-:W3:Y:S04]  /*23050*/  LDL.LU R16, [R1+0x230] ;  /* 0x0002300001107983 */ /* 0x001ee80000300800 */
[----:B------:R-:W3:Y:S04]  /*23060*/  LDL.LU R17, [R1+0x234] ;  /* 0x0002340001117983 */ /* 0x000ee80000300800 */
[----:B------:R-:W3:Y:S04]  /*23070*/  LDL.LU R18, [R1+0x238] ;  /* 0x0002380001127983 */ /* 0x000ee80000300800 */
[----:B------:R-:W3:Y:S01]  /*23080*/  LDL.LU R19, [R1+0x23c] ;  /* 0x00023c0001137983 */ /* 0x000ee20000300800 */
        /* <DEDUP_REMOVED lines=12> */
[----:B------:R-:W-:Y:S01]  /*23150*/  STL.64 [R1+0x29a0], R10 ;  /* 0x0029a00a01007387 */ /* 0x000fe20000100a00 */
[C---:B---3--:R-:W-:Y:S03]  /*23160*/  HMMA.16816.F32 R16, R12.reuse, R6, R16 ;  /* 0x000000060c10723c */ /* 0x048fe60000001810 */
[----:B------:R2:W-:Y:S05]  /*23170*/  STL.64 [R1+0x2998], R8 ;  /* 0x0029980801007387 */ /* 0x0005ea0000100a00 */
[C---:B--2---:R-:W-:Y:S01]  /*23180*/  HMMA.16816.F32 R8, R12.reuse, R4, R24 ;  /* 0x000000040c08723c */ /* 0x044fe20000001818 */
[----:B------:R-:W2:Y:S10]  /*23190*/  LDL.LU R24, [R1+0x210] ;  /* 0x0002100001187983 */ /* 0x000eb40000300800 */
[----:B------:R-:W-:Y:S04]  /*231a0*/  STL.64 [R1+0x60], R16 ;  /* 0x0000601001007387 */ /* 0x000fe80000100a00 */
[----:B------:R-:W-:Y:S04]  /*231b0*/  STL.64 [R1+0x68], R18 ;  /* 0x0000681201007387 */ /* 0x000fe80000100a00 */
[----:B------:R0:W-:Y:S04]  /*231c0*/  STL.64 [R1+0x50], R8 ;  /* 0x0000500801007387 */ /* 0x0001e80000100a00 */
[----:B------:R1:W-:Y:S04]  /*231d0*/  STL.64 [R1+0x58], R10 ;  /* 0x0000580a01007387 */ /* 0x0003e80000100a00 */
[----:B------:R-:W2:Y:S04]  /*231e0*/  LDL.LU R25, [R1+0x214] ;  /* 0x0002140001197983 */ /* 0x000ea80000300800 */
[----:B------:R-:W2:Y:S04]  /*231f0*/  LDL.LU R26, [R1+0x218] ;  /* 0x00021800011a7983 */ /* 0x000ea80000300800 */
[----:B------:R-:W2:Y:S04]  /*23200*/  LDL.LU R27, [R1+0x21c] ;  /* 0x00021c00011b7983 */ /* 0x000ea80000300800 */
[----:B0-----:R-:W3:Y:S04]  /*23210*/  LDL.LU R8, [R1+0x2e0] ;  /* 0x0002e00001087983 */ /* 0x001ee80000300800 */
[----:B------:R-:W3:Y:S04]  /*23220*/  LDL.LU R9, [R1+0x2e4] ;  /* 0x0002e40001097983 */ /* 0x000ee80000300800 */
[----:B-1----:R-:W4:Y:S04]  /*23230*/  LDL.LU R10, [R1+0x2e8] ;  /* 0x0002e800010a7983 */ /* 0x002f280000300800 */
[----:B------:R-:W4:Y:S04]  /*23240*/  LDL.LU R11, [R1+0x2ec] ;  /* 0x0002ec00010b7983 */ /* 0x000f280000300800 */
[----:B------:R-:W5:Y:S04]  /*23250*/  LDL.LU R16, [R1+0x310] ;  /* 0x0003100001107983 */ /* 0x000f680000300800 */
[----:B------:R-:W5:Y:S04]  /*23260*/  LDL.LU R17, [R1+0x314] ;  /* 0x0003140001117983 */ /* 0x000f680000300800 */
[----:B------:R-:W5:Y:S04]  /*23270*/  LDL.LU R18, [R1+0x318] ;  /* 0x0003180001127983 */ /* 0x000f680000300800 */
[----:B------:R-:W5:Y:S04]  /*23280*/  LDL.LU R19, [R1+0x31c] ;  /* 0x00031c0001137983 */ /* 0x000f680000300800 */
        /* <DEDUP_REMOVED lines=8> */
[----:B------:R-:W3:Y:S04]  /*23310*/  LDL.LU R10, [R1+0x308] ;  /* 0x00030800010a7983 */ /* 0x000ee80000300800 */
[----:B------:R-:W3:Y:S04]  /*23320*/  LDL.LU R11, [R1+0x30c] ;  /* 0x00030c00010b7983 */ /* 0x000ee80000300800 */
[----:B------:R-:W-:Y:S04]  /*23330*/  STL.64 [R1+0x2980], R6 ;  /* 0x0029800601007387 */ /* 0x000fe80000100a00 */
[----:B------:R0:W-:Y:S04]  /*23340*/  STL.64 [R1+0x2978], R4 ;  /* 0x0029780401007387 */ /* 0x0001e80000100a00 */
[----:B0-----:R-:W4:Y:S04]  /*23350*/  LDL.LU R4, [R1+0x2c0] ;  /* 0x0002c00001047983 */ /* 0x001f280000300800 */
[----:B------:R-:W4:Y:S04]  /*23360*/  LDL.LU R5, [R1+0x2c4] ;  /* 0x0002c40001057983 */ /* 0x000f280000300800 */
[----:B------:R-:W3:Y:S04]  /*23370*/  LDL.LU R6, [R1+0x2c8] ;  /* 0x0002c80001067983 */ /* 0x000ee80000300800 */
[----:B------:R-:W3:Y:S01]  /*23380*/  LDL.LU R7, [R1+0x2cc] ;  /* 0x0002cc0001077983 */ /* 0x000ee20000300800 */
[----:B--2---:R-:W-:Y:S03]  /*23390*/  HMMA.16816.F32 R24, R12, R2, R24 ;  /* 0x000000020c18723c */ /* 0x004fe60000001818 */
[----:B---3--:R-:W-:Y:S04]  /*233a0*/  STL.64 [R1+0x2990], R6 ;  /* 0x0029900601007387 */ /* 0x008fe80000100a00 */
[----:B----4-:R0:W-:Y:S04]  /*233b0*/  STL.64 [R1+0x2988], R4 ;  /* 0x0029880401007387 */ /* 0x0101e80000100a00 */
[----:B0-----:R-:W2:Y:S04]  /*233c0*/  LDL.LU R4, [R1+0x2d0] ;  /* 0x0002d00001047983 */ /* 0x001ea80000300800 */
[----:B------:R-:W2:Y:S04]  /*233d0*/  LDL.LU R5, [R1+0x2d4] ;  /* 0x0002d40001057983 */ /* 0x000ea80000300800 */
[----:B------:R-:W2:Y:S04]  /*233e0*/  LDL.LU R6, [R1+0x2d8] ;  /* 0x0002d80001067983 */ /* 0x000ea80000300800 */
[----:B------:R-:W2:Y:S04]  /*233f0*/  LDL.LU R7, [R1+0x2dc] ;  /* 0x0002dc0001077983 */ /* 0x000ea80000300800 */
[----:B------:R-:W3:Y:S04]  /*23400*/  LDL.LU R12, [R1+0x704] ;  /* 0x00070400010c7983 */ /* 0x000ee80000300800 */
[----:B------:R-:W4:Y:S04]  /*23410*/  LDL.LU R13, [R1+0x70c] ;  /* 0x00070c00010d7983 */ /* 0x000f280000300800 */
[----:B------:R-:W2:Y:S04]  /*23420*/  LDL.LU R14, [R1+0x718] ;  /* 0x00071800010e7983 */ /* 0x000ea80000300800 */
[----:B------:R-:W2:Y:S04]  /*23430*/  LDL.LU R15, [R1+0x714] ;  /* 0x00071400010f7983 */ /* 0x000ea80000300800 */
[----:B------:R0:W-:Y:S04]  /*23440*/  STL [R1+0x2644], R24 ;  /* 0x0026441801007387 */ /* 0x0001e80000100800 */
[----:B------:R1:W-:Y:S04]  /*23450*/  STL [R1+0x2640], R25 ;  /* 0x0026401901007387 */ /* 0x0003e80000100800 */
[----:B------:R1:W-:Y:S04]  /*23460*/  STL [R1+0x263c], R26 ;  /* 0x00263c1a01007387 */ /* 0x0003e80000100800 */
[----:B------:R5:W-:Y:S04]  /*23470*/  STL [R1+0x2638], R27 ;  /* 0x0026381b01007387 */ /* 0x000be80000100800 */
[----:B0-----:R-:W2:Y:S04]  /*23480*/  LDL.LU R24, [R1+0x2a0] ;  /* 0x0002a00001187983 */ /* 0x001ea80000300800 */
[----:B-1----:R-:W2:Y:S04]  /*23490*/  LDL.LU R25, [R1+0x2a4] ;  /* 0x0002a40001197983 */ /* 0x002ea80000300800 */
[----:B------:R-:W2:Y:S04]  /*234a0*/  LDL.LU R26, [R1+0x2a8] ;  /* 0x0002a800011a7983 */ /* 0x000ea80000300800 */
[----:B-----5:R-:W5:Y:S01]  /*234b0*/  LDL.LU R27, [R1+0x2ac] ;  /* 0x0002ac00011b7983 */ /* 0x020f620000300800 */
[----:B---3--:R-:W-:-:S02]  /*234c0*/  IMAD R12, R12, 0x100, R0 ;  /* 0x000001000c0c7824 */ /* 0x008fc400078e0200 */
[----:B----4-:R-:W-:Y:S01]  /*234d0*/  IMAD R13, R13, 0x100, R29 ;  /* 0x000001000d0d7824 */ /* 0x010fe200078e021d */
[----:B------:R-:W3:Y:S01]  /*234e0*/  LDL.LU R0, [R1+0x29cc] ;  /* 0x0029cc0001007983 */ /* 0x000ee20000300800 */
[----:B--2---:R-:W-:Y:S02]  /*234f0*/  IMAD R14, R15, 0x100, R14 ;  /* 0x000001000f0e7824 */ /* 0x004fe400078e020e */
[----:B------:R-:W-:Y:S01]  /*23500*/  IMAD R15, R23, 0x100, R22 ;  /* 0x00000100170f7824 */ /* 0x000fe200078e0216 */
[----:B------:R-:W-:Y:S02]  /*23510*/  F2FP.F16.E5M2.UNPACK_B R12, R12 ;  /* 0x0000000cff0c723e */ /* 0x000fe400020004ff */
[----:B------:R-:W-:Y:S01]  /*23520*/  F2FP.F16.E5M2.UNPACK_B R13, R13 ;  /* 0x0000000dff0d723e */ /* 0x000fe200020004ff */
[----:B------:R-:W2:Y:S01]  /*23530*/  LDL.LU R29, [R1+0x29c8] ;  /* 0x0029c800011d7983 */ /* 0x000ea20000300800 */
[----:B------:R-:W-:Y:S02]  /*23540*/  F2FP.F16.E5M2.UNPACK_B R14, R14 ;  /* 0x0000000eff0e723e */ /* 0x000fe400020004ff */
[----:B------:R-:W-:-:S07]  /*23550*/  F2FP.F16.E5M2.UNPACK_B R15, R15 ;  /* 0x0000000fff0f723e */ /* 0x000fce00020004ff */
[----:B------:R-:W-:-:S15]  /*23560*/  HMMA.16816.F32 R16, R12, R20, R16 ;  /* 0x000000140c10723c */ /* 0x000fde0000001810 */
[----:B------:R-:W-:-:S04]  /*23570*/  NOP ;  /* 0x0000000000007918 */ /* 0x000fc80000000000 */
[----:B------:R-:W-:Y:S04]  /*23580*/  STL.64 [R1+0x40], R16 ;  /* 0x0000401001007387 */ /* 0x000fe80000100a00 */
[----:B------:R0:W-:Y:S04]  /*23590*/  STL.64 [R1+0x48], R18 ;  /* 0x0000481201007387 */ /* 0x0001e80000100a00 */
[----:B0-----:R-:W4:Y:S04]  /*235a0*/  LDL.LU.64 R18, [R1+0x29c0] ;  /* 0x0029c00001127983 */ /* 0x001f280000300a00 */
[----:B------:R-:W2:Y:S01]  /*235b0*/  LDL.LU.64 R16, [R1+0x29b8] ;  /* 0x0029b80001107983 */ /* 0x000ea20000300a00 */
[----:B----4-:R-:W-:-:S15]  /*235c0*/  HMMA.16816.F32 R8, R12, R18, R8 ;  /* 0x000000120c08723c */ /* 0x010fde0000001808 */
        /* <DEDUP_REMOVED lines=10> */
[----:B------:R-:W4:Y:S04]  /*23670*/  LDL.LU.64 R8, [R1+0x2998] ;  /* 0x0029980001087983 */ /* 0x000f280000300a00 */
        /* <DEDUP_REMOVED lines=16> */
[----:B0-----:R-:W3:Y:S04]  /*23780*/  LDL.LU.64 R6, [R1+0x2980] ;  /* 0x0029800001067983 */ /* 0x001ee80000300a00 */
[----:B------:R-:W5:Y:S04]  /*23790*/  LDL.LU.64 R4, [R1+0x2978] ;  /* 0x0029780001047983 */ /* 0x000f680000300a00 */
[----:B------:R-:W-:Y:S04]  /*237a0*/  STL.64 [R1+0x2930], R10 ;  /* 0x0029300a01007387 */ /* 0x000fe80000100a00 */
[----:B------:R5:W-:Y:S01]  /*237b0*/  STL.64 [R1+0x2928], R8 ;  /* 0x0029280801007387 */ /* 0x000be20000100a00 */
[C---:B---3--:R-:W-:Y:S08]  /*237c0*/  HMMA.16816.F32 R16, R12.reuse, R6, R16 ;  /* 0x000000060c10723c */ /* 0x048ff00000001810 */
[----:B-----5:R-:W-:Y:S01]  /*237d0*/  HMMA.16816.F32 R8, R12, R4, R24 ;  /* 0x000000040c08723c */ /* 0x020fe20000001818 */
[----:B------:R-:W-:Y:S10]  /*237e0*/  STL.64 [R1+0x2910], R6 ;  /* 0x0029100601007387 */ /* 0x000ff40000100a00 */
[----:B------:R-:W-:Y:S04]  /*237f0*/  STL.64 [R1+0x1a0], R16 ;  /* 0x0001a01001007387 */ /* 0x000fe80000100a00 */
[----:B------:R-:W-:Y:S04]  /*23800*/  STL.64 [R1+0x1a8], R18 ;  /* 0x0001a81201007387 */ /* 0x000fe80000100a00 */
[----:B------:R0:W-:Y:S04]  /*23810*/  STL.64 [R1+0x2908], R4 ;  /* 0x0029080401007387 */ /* 0x0001e80000100a00 */
[----:B------:R-:W-:Y:S04]  /*23820*/  STL.64 [R1+0x1d0], R8 ;  /* 0x0001d00801007387 */ /* 0x000fe80000100a00 */
[----:B------:R-:W-:Y:S04]  /*23830*/  STL.64 [R1+0x1d8], R10 ;  /* 0x0001d80a01007387 */ /* 0x000fe80000100a00 */
        /* <DEDUP_REMOVED lines=20> */
[----:B------:R-:W2:Y:S04]  /*23980*/  LDL.LU R6, [R1+0x418] ;  /* 0x0004180001067983 */ /* 0x000ea80000300800 */
[----:B------:R-:W2:Y:S04]  /*23990*/  LDL.LU R7, [R1+0x41c] ;  /* 0x00041c0001077983 */ /* 0x000ea80000300800 */
[----:B-1----:R-:W3:Y:S04]  /*239a0*/  LDL.LU R8, [R1+0x290] ;  /* 0x0002900001087983 */ /* 0x002ee80000300800 */
[----:B------:R-:W3:Y:S04]  /*239b0*/  LDL.LU R9, [R1+0x294] ;  /* 0x0002940001097983 */ /* 0x000ee80000300800 */
[----:B------:R-:W4:Y:S01]  /*239c0*/  LDL.LU R23, [R1+0x728] ;  /* 0x0007280001177983 */ /* 0x000f220000300800 */
[----:B------:R-:W-:-:S03]  /*239d0*/  IMAD.MOV.U32 R11, RZ, RZ, R0 ;  /* 0x000000ffff0b7224 */ /* 0x000fc600078e0000 */
[----:B------:R-:W5:Y:S01]  /*239e0*/  LDL.LU R22, [R1+0x730] ;  /* 0x0007300001167983 */ /* 0x000f620000300800 */
[----:B------:R-:W-:-:S03]  /*239f0*/  IMAD.MOV.U32 R10, RZ, RZ, R29 ;  /* 0x000000ffff0a7224 */ /* 0x000fc600078e001d */
        /* <DEDUP_REMOVED lines=8> */
[----:B------:R-:W3:Y:S04]  /*23a80*/  LDL.LU R25, [R1+0x764] ;  /* 0x0007640001197983 */ /* 0x000ee80000300800 */
[----:B------:R-:W3:Y:S04]  /*23a90*/  LDL.LU R24, [R1+0x75c] ;  /* 0x00075c0001187983 */ /* 0x000ee80000300800 */
[----:B--2---:R-:W-:Y:S04]  /*23aa0*/  STL.64 [R1+0x28e0], R26 ;  /* 0x0028e01a01007387 */ /* 0x004fe80000100a00 */
[----:B---3--:R0:W-:Y:S04]  /*23ab0*/  STL.64 [R1+0x28d8], R24 ;  /* 0x0028d81801007387 */ /* 0x0081e80000100a00 */
[----:B0-----:R-:W2:Y:S04]  /*23ac0*/  LDL.LU R24, [R1+0x2f0] ;  /* 0x0002f00001187983 */ /* 0x001ea80000300800 */
[----:B------:R-:W2:Y:S04]  /*23ad0*/  LDL.LU R25, [R1+0x2f4] ;  /* 0x0002f40001197983 */ /* 0x000ea80000300800 */
[----:B------:R-:W3:Y:S04]  /*23ae0*/  LDL.LU R26, [R1+0x2f8] ;  /* 0x0002f800011a7983 */ /* 0x000ee80000300800 */
[----:B------:R-:W3:Y:S01]  /*23af0*/  LDL.LU R27, [R1+0x2fc] ;  /* 0x0002fc00011b7983 */ /* 0x000ee20000300800 */
[----:B------:R-:W-:Y:S03]  /*23b00*/  HMMA.16816.F32 R12, R12, R2, R8 ;  /* 0x000000020c0c723c */ /* 0x000fe60000001808 */
        /* <DEDUP_REMOVED lines=12> */
[----:B------:R-:W3:Y:S04]  /*23bd0*/  LDL.LU.64 R10, [R1+0x2970] ;  /* 0x00297000010a7983 */ /* 0x000ee80000300a00 */
[----:B------:R-:W3:Y:S04]  /*23be0*/  LDL.LU.64 R8, [R1+0x2968] ;  /* 0x0029680001087983 */ /* 0x000ee80000300a00 */
[----:B------:R0:W-:Y:S04]  /*23bf0*/  STL.64 [R1+0x1c0], R12 ;  /* 0x0001c00c01007387 */ /* 0x0001e80000100a00 */
[----:B------:R1:W-:Y:S04]  /*23c00*/  STL.64 [R1+0x1c8], R14 ;  /* 0x0001c80e01007387 */ /* 0x0003e80000100a00 */
[----:B0-----:R-:W4:Y:S04]  /*23c10*/  LDL.LU R12, [R1+0x724] ;  /* 0x00072400010c7983 */ /* 0x001f280000300800 */
[----:B------:R-:W5:Y:S04]  /*23c20*/  LDL.LU R13, [R1+0x72c] ;  /* 0x00072c00010d7983 */ /* 0x000f680000300800 */
[----:B-1----:R-:W2:Y:S04]  /*23c30*/  LDL.LU R14, [R1+0x734] ;  /* 0x00073400010e7983 */ /* 0x002ea80000300800 */
[----:B------:R-:W3:Y:S01]  /*23c40*/  LDL.LU R15, [R1+0x73c] ;  /* 0x00073c00010f7983 */ /* 0x000ee20000300800 */
[----:B----4-:R-:W-:-:S02]  /*23c50*/  IMAD R12, R12, 0x100, R23 ;  /* 0x000001000c0c7824 */ /* 0x010fc400078e0217 */
[----:B-----5:R-:W-:Y:S02]  /*23c60*/  IMAD R13, R13, 0x100, R22 ;  /* 0x000001000d0d7824 */ /* 0x020fe400078e0216 */
[----:B--2---:R-:W-:Y:S02]  /*23c70*/  IMAD R14, R14, 0x100, R0 ;  /* 0x000001000e0e7824 */ /* 0x004fe400078e0200 */
[----:B---3--:R-:W-:Y:S01]  /*23c80*/  IMAD R15, R15, 0x100, R29 ;  /* 0x000001000f0f7824 */ /* 0x008fe200078e021d */
[----:B------:R-:W2:Y:S01]  /*23c90*/  LDL.LU R23, [R1+0x2964] ;  /* 0x0029640001177983 */ /* 0x000ea20000300800 */
[----:B------:R-:W-:Y:S02]  /*23ca0*/  F2FP.F16.E5M2.UNPACK_B R12, R12 ;  /* 0x0000000cff0c723e */ /* 0x000fe400020004ff */
[----:B------:R-:W-:Y:S02]  /*23cb0*/  F2FP.F16.E5M2.UNPACK_B R13, R13 ;  /* 0x0000000dff0d723e */ /* 0x000fe400020004ff */
[----:B------:R-:W-:-:S02]  /*23cc0*/  F2FP.F16.E5M2.UNPACK_B R14, R14 ;  /* 0x0000000eff0e723e */ /* 0x000fc400020004ff */
[----:B------:R-:W-:Y:S01]  /*23cd0*/  F2FP.F16.E5M2.UNPACK_B R15, R15 ;  /* 0x0000000fff0f723e */ /* 0x000fe200020004ff */
[----:B------:R-:W2:Y:S04]  /*23ce0*/  LDL.LU R22, [R1+0x2960] ;  /* 0x0029600001167983 */ /* 0x000ea80000300800 */
[----:B------:R-:W3:Y:S04]  /*23cf0*/  LDL.LU R0, [R1+0x295c] ;  /* 0x00295c0001007983 */ /* 0x000ee80000300800 */
[----:B------:R-:W4:Y:S01]  /*23d00*/  LDL.LU R29, [R1+0x2958] ;  /* 0x00295800011d7983 */ /* 0x000f220000300800 */
[----:B------:R-:W-:-:S15]  /*23d10*/  HMMA.16816.F32 R16, R12, R20, R16 ;  /* 0x000000140c10723c */ /* 0x000fde0000001810 */
[----:B------:R-:W-:-:S04]  /*23d20*/  NOP ;  /* 0x0000000000007918 */ /* 0x000fc80000000000 */
[----:B------:R-:W-:Y:S04]  /*23d30*/  STL.64 [R1+0x210], R16 ;  /* 0x0002101001007387 */ /* 0x000fe80000100a00 */
[----:B------:R0:W-:Y:S04]  /*23d40*/  STL.64 [R1+0x218], R18 ;  /* 0x0002181201007387 */ /* 0x0001e80000100a00 */
[----:B0-----:R-:W5:Y:S04]  /*23d50*/  LDL.LU.64 R18, [R1+0x2950] ;  /* 0x0029500001127983 */ /* 0x001f680000300a00 */
[----:B------:R-:W2:Y:S01]  /*23d60*/  LDL.LU.64 R16, [R1+0x2948] ;  /* 0x0029480001107983 */ /* 0x000ea20000300a00 */
[C---:B-----5:R-:W-:Y:S08]  /*23d70*/  HMMA.16816.F32 R4, R12.reuse, R18, R4 ;  /* 0x000000120c04723c */ /* 0x060ff00000001804 */
        /* <DEDUP_REMOVED lines=8> */
[----:B------:R-:W5:Y:S01]  /*23e00*/  LDL.LU.64 R8, [R1+0x2928] ;  /* 0x0029280001087983 */ /* 0x000f620000300a00 */
[----:B--2---:R-:W-:-:S15]  /*23e10*/  HMMA.16816.F32 R4, R12, R10, R4 ;  /* 0x0000000a0c04723c */ /* 0x004fde0000001804 */
        /* <DEDUP_REMOVED lines=9> */
[----:B0-----:R-:W2:Y:S04]  /*23eb0*/  LDL.LU.64 R6, [R1+0x2910] ;  /* 0x0029100001067983 */ /* 0x001ea80000300a00 */
[----:B------:R-:W5:Y:S04]  /*23ec0*/  LDL.LU.64 R4, [R1+0x2908] ;  /* 0x0029080001047983 */ /* 0x000f680000300a00 */
[----:B------:R-:W-:Y:S04]  /*23ed0*/  STL.64 [R1+0x28b8], R10 ;  /* 0x0028b80a01007387 */ /* 0x000fe80000100a00 */
[----:B------:R0:W-:Y:S04]  /*23ee0*/  STL.64 [R1+0x28b0], R8 ;  /* 0x0028b00801007387 */ /* 0x0001e80000100a00 */
[----:B0-----:R-:W3:Y:S04]  /*23ef0*/  LDL.LU R8, [R1+0x520] ;  /* 0x0005200001087983 */ /* 0x001ee80000300800 */
[----:B------:R-:W3:Y:S04]  /*23f00*/  LDL.LU R9, [R1+0x524] ;  /* 0x0005240001097983 */ /* 0x000ee80000300800 */
[----:B------:R-:W3:Y:S01]  /*23f10*/  LDL.LU R10, [R1+0x528] ;  /* 0x00052800010a7983 */ /* 0x000ee20000300800 */
[----:B----4-:R-:W-:Y:S01]  /*23f20*/  IMAD.MOV.U32 R11, RZ, RZ, R29 ;  /* 0x000000ffff0b7224 */ /* 0x010fe200078e001d */
[----:B--2---:R-:W-:-:S15]  /*23f30*/  HMMA.16816.F32 R24, R12, R6, R24 ;  /* 0x000000060c18723c */ /* 0x004fde0000001818 */
[----:B------:R-:W-:-:S04]  /*23f40*/  NOP ;  /* 0x0000000000007918 */ /* 0x000fc80000000000 */
[----:B------:R-:W-:Y:S04]  /*23f50*/  STL.64 [R1+0x290], R24 ;  /* 0x0002901801007387 */ /* 0x000fe80000100a00 */
[----:B------:R0:W-:Y:S01]  /*23f60*/  STL [R1+0x298], R26 ;  /* 0x0002981a01007387 */ /* 0x0001e20000100800 */
[----:B------:R-:W-:-:S03]  /*23f70*/  IMAD.MOV.U32 R29, RZ, RZ, R27 ;  /* 0x000000ffff1d7224 */ /* 0x000fc600078e001b */
[----:B0-----:R-:W5:Y:S04]  /*23f80*/  LDL.LU.64 R26, [R1+0x2900] ;  /* 0x00290000011a7983 */ /* 0x001f680000300a00 */
[----:B------:R-:W5:Y:S04]  /*23f90*/  LDL.LU.64 R24, [R1+0x28f8] ;  /* 0x0028f80001187983 */ /* 0x000f680000300a00 */
[----:B------:R0:W-:Y:S04]  /*23fa0*/  STL [R1+0x2698], R29 ;  /* 0x0026981d01007387 */ /* 0x0001e80000100800 */
[----:B0-----:R-:W2:Y:S01]  /*23fb0*/  LDL.LU R29, [R1+0x74c] ;  /* 0x00074c00011d7983 */ /* 0x001ea20000300800 */
[----:B-----5:R-:W-:-:S15]  /*23fc0*/  HMMA.16816.F32 R24, R12, R4, R24 ;  /* 0x000000040c18723c */ /* 0x020fde0000001818 */
[----:B------:R-:W-:-:S04]  /*23fd0*/  NOP ;  /* 0x0000000000007918 */ /* 0x000fc80000000000 */
[----:B------:R-:W-:Y:S04]  /*23fe0*/  STL.64 [R1+0x2c0], R24 ;  /* 0x0002c01801007387 */ /* 0x000fe80000100a00 */
[----:B------:R0:W-:Y:S04]  /*23ff0*/  STL.64 [R1+0x2c8], R26 ;  /* 0x0002c81a01007387 */ /* 0x0001e80000100a00 */
[----:B0-----:R-:W4:Y:S04]  /*24000*/  LDL.LU.64 R26, [R1+0x28f0] ;  /* 0x0028f000011a7983 */ /* 0x001f280000300a00 */
[----:B------:R-:W4:Y:S04]  /*24010*/  LDL.LU.64 R24, [R1+0x28e8] ;  /* 0x0028e80001187983 */ /* 0x000f280000300a00 */
[----:B------:R0:W-:Y:S04]  /*24020*/  STL.64 [R1+0x2898], R6 ;  /* 0x0028980601007387 */ /* 0x0001e80000100a00 */
[----:B0-----:R-:W5:Y:S04]  /*24030*/  LDL.LU R6, [R1+0x744] ;  /* 0x0007440001067983 */ /* 0x001f680000300800 */
[----:B------:R-:W2:Y:S04]  /*24040*/  LDL.LU R7, [R1+0x750] ;  /* 0x0007500001077983 */ /* 0x000ea80000300800 */
[----:B------:R0:W-:Y:S04]  /*24050*/  STL.64 [R1+0x2890], R4 ;  /* 0x0028900401007387 */ /* 0x0001e80000100a00 */
[----:B0-----:R-:W5:Y:S01]  /*24060*/  LDL.LU R5, [R1+0x748] ;  /* 0x0007480001057983 */ /* 0x001f620000300800 */
[----:B----4-:R-:W-:Y:S03]  /*24070*/  HMMA.16816.F32 R12, R12, R2, R24 ;  /* 0x000000020c0c723c */ /* 0x010fe60000001818 */
[----:B------:R-:W4:Y:S04]  /*24080*/  LDL.LU.64 R26, [R1+0x28e0] ;  /* 0x0028e000011a7983 */ /* 0x000f280000300a00 */
[----:B------:R-:W3:-:S12]  /*24090*/  LDL.LU.64 R24, [R1+0x28d8] ;  /* 0x0028d80001187983 */ /* 0x000ed80000300a00 */
[----:B------:R5:W-:Y:S04]  /*240a0*/  STL.64 [R1+0x2b0], R12 ;  /* 0x0002b00c01007387 */ /* 0x000be80000100a00 */
[----:B------:R4:W-:Y:S01]  /*240b0*/  STL.64 [R1+0x2b8], R14 ;  /* 0x0002b80e01007387 */ /* 0x0009e20000100a00 */
[----:B-----5:R-:W-:Y:S02]  /*240c0*/  IMAD R12, R6, 0x100, R5 ;  /* 0x00000100060c7824 */ /* 0x020fe400078e0205 */
[----:B--2---:R-:W-:-:S03]  /*240d0*/  IMAD R13, R29, 0x100, R7 ;  /* 0x000001001d0d7824 */ /* 0x004fc600078e0207 */
[----:B------:R-:W-:Y:S02]  /*240e0*/  F2FP.F16.E5M2.UNPACK_B R12, R12 ;  /* 0x0000000cff0c723e */ /* 0x000fe400020004ff */
[----:B------:R-:W-:Y:S01]  /*240f0*/  F2FP.F16.E5M2.UNPACK_B R13, R13 ;  /* 0x0000000dff0d723e */ /* 0x000fe200020004ff */
[----:B----4-:R-:W-:Y:S02]  /*24100*/  IMAD R14, R26, 0x100, R27 ;  /* 0x000001001a0e7824 */ /* 0x010fe400078e021b */
[----:B---3--:R-:W-:Y:S02]  /*24110*/  IMAD R15, R24, 0x100, R25 ;  /* 0x00000100180f7824 */ /* 0x008fe400078e0219 */
[----:B------:R-:W2:Y:S04]  /*24120*/  LDL R24, [R1+0x53c] ;  /* 0x00053c0001187983 */ /* 0x000ea80000100800 */
[----:B------:R-:W3:Y:S01]  /*24130*/  LDL.LU R4, [R1+0x4d0] ;  /* 0x0004d00001047983 */ /* 0x000ee20000300800 */
[----:B------:R-:W-:-:S02]  /*24140*/  F2FP.F16.E5M2.UNPACK_B R14, R14 ;  /* 0x0000000eff0e723e */ /* 0x000fc400020004ff */
[----:B------:R-:W-:-:S07]  /*24150*/  F2FP.F16.E5M2.UNPACK_B R15, R15 ;  /* 0x0000000fff0f723e */ /* 0x000fce00020004ff */
[----:B------:R-:W-:-:S15]  /*24160*/  HMMA.16816.F32 R8, R12, R20, R8 ;  /* 0x000000140c08723c */ /* 0x000fde0000001808 */
[----:B------:R-:W-:-:S04]  /*24170*/  NOP ;  /* 0x0000000000007918 */ /* 0x000fc80000000000 */
[----:B------:R-:W-:Y:S04]  /*24180*/  STL.64 [R1+0x330], R8 ;  /* 0x0003300801007387 */ /* 0x000fe80000100a00 */
[----:B------:R-:W-:Y:S04]  /*24190*/  STL.64 [R1+0x338], R10 ;  /* 0x0003380a01007387 */ /* 0x000fe80000100a00 */
[----:B------:R-:W3:Y:S04]  /*241a0*/  LDL.LU R5, [R1+0x4d4] ;  /* 0x0004d40001057983 */ /* 0x000ee80000300800 */
[----:B------:R-:W4:Y:S04]  /*241b0*/  LDL.LU R6, [R1+0x4d8] ;  /* 0x0004d80001067983 */ /* 0x000f280000300800 */
[----:B------:R-:W4:Y:S04]  /*241c0*/  LDL.LU R7, [R1+0x4dc] ;  /* 0x0004dc0001077983 */ /* 0x000f280000300800 */
[----:B----4-:R-:W-:Y:S04]  /*241d0*/  STL.64 [R1+0x28a8], R6 ;  /* 0x0028a80601007387 */ /* 0x010fe80000100a00 */
[----:B---3--:R0:W-:Y:S02]  /*241e0*/  STL.64 [R1+0x28a0], R4 ;  /* 0x0028a00401007387 */ /* 0x0081e40000100a00 */
[----:B0-----:R-:W-:-:S02]  /*241f0*/  IMAD.MOV.U32 R4, RZ, RZ, R0 ;  /* 0x000000ffff047224 */ /* 0x001fc400078e0000 */
[----:B------:R-:W3:Y:S04]  /*24200*/  LDL.LU R0, [R1+0x28d4] ;  /* 0x0028d40001007983 */ /* 0x000ee80000300800 */
[----:B------:R-:W4:Y:S04]  /*24210*/  LDL.LU R5, [R1+0x4e4] ;  /* 0x0004e40001057983 */ /* 0x000f280000300800 */
[----:B------:R-:W5:Y:S04]  /*24220*/  LDL.LU R6, [R1+0x4e8] ;  /* 0x0004e80001067983 */ /* 0x000f680000300800 */
[----:B------:R-:W5:Y:S01]  /*24230*/  LDL.LU R7, [R1+0x4ec] ;  /* 0x0004ec0001077983 */ /* 0x000f620000300800 */
[----:B---3--:R-:W-:-:S03]  /*24240*/  IMAD.MOV.U32 R9, RZ, RZ, R0 ;  /* 0x000000ffff097224 */ /* 0x008fc600078e0000 */
[----:B-----5:R-:W-:Y:S04]  /*24250*/  STL.64 [R1+0x28c8], R6 ;  /* 0x0028c80601007387 */ /* 0x020fe80000100a00 */
[----:B----4-:R0:W-:Y:S04]  /*24260*/  STL.64 [R1+0x28c0], R4 ;  /* 0x0028c00401007387 */ /* 0x0101e80000100a00 */
[----:B------:R-:W3:Y:S04]  /*24270*/  LDL.LU R8, [R1+0x4f0] ;  /* 0x0004f00001087983 */ /* 0x000ee80000300800 */
[----:B------:R-:W4:Y:S04]  /*24280*/  LDL.LU R0, [R1+0x28d0] ;  /* 0x0028d00001007983 */ /* 0x000f280000300800 */
[----:B------:R-:W3:Y:S04]  /*24290*/  LDL.LU R10, [R1+0x4f8] ;  /* 0x0004f800010a7983 */ /* 0x000ee80000300800 */
[----:B------:R-:W3:Y:S04]  /*242a0*/  LDL.LU R11, [R1+0x4fc] ;  /* 0x0004fc00010b7983 */ /* 0x000ee80000300800 */
[----:B0-----:R-:W5:Y:S04]  /*242b0*/  LDL.LU R4, [R1+0x500] ;  /* 0x0005000001047983 */ /* 0x001f680000300800 */
[----:B------:R-:W5:Y:S04]  /*242c0*/  LDL.LU R5, [R1+0x504] ;  /* 0x0005040001057983 */ /* 0x000f680000300800 */
[----:B------:R-:W5:Y:S01]  /*242d0*/  LDL.LU R6, [R1+0x508] ;  /* 0x0005080001067983 */ /* 0x000f620000300800 */
[----:B----4-:R-:W-:-:S03]  /*242e0*/  IMAD.MOV.U32 R7, RZ, RZ, R0 ;  /* 0x000000ffff077224 */ /* 0x010fc600078e0000 */
[----:B------:R-:W4:Y:S04]  /*242f0*/  LDL.LU R0, [R1+0x768] ;  /* 0x0007680001007983 */ /* 0x000f280000300800 */
[----:B------:R-:W2:Y:S04]  /*24300*/  LDL R20, [R1+0x578] ;  /* 0x0005780001147983 */ /* 0x000ea80000100800 */
[----:B------:R-:W2:Y:S04]  /*24310*/  LDL R21, [R1+0x57c] ;  /* 0x00057c0001157983 */ /* 0x000ea80000100800 */
[----:B------:R-:W-:Y:S04]  /*24320*/  STL.64 [R1+0x2868], R22 ;  /* 0x0028681601007387 */ /* 0x000fe80000100a00 */
[----:B--2---:R0:W-:Y:S04]  /*24330*/  STL.64 [R1+0x2860], R20 ;  /* 0x0028601401007387 */ /* 0x0041e80000100a00 */
        /* <DEDUP_REMOVED lines=10> */
[C---:B-----5:R-:W-:Y:S03]  /*243e0*/  HMMA.16816.F32 R4, R12.reuse, R18, R4 ;  /* 0x000000120c04723c */ /* 0x060fe60000001804 */
[----:B--2---:R-:W-:Y:S04]  /*243f0*/  STL.64 [R1+0x2888], R22 ;  /* 0x0028881601007387 */ /* 0x004fe80000100a00 */
[----:B------:R0:W-:Y:S04]  /*24400*/  STL.64 [R1+0x2880], R20 ;  /* 0x0028801401007387 */ /* 0x0001e80000100a00 */
[----:B0-----:R-:W2:Y:S04]  /*24410*/  LDL.LU R20, [R1+0x4c0] ;  /* 0x0004c00001147983 */ /* 0x001ea80000300800 */
[----:B------:R-:W2:Y:S04]  /*24420*/  LDL.LU R21, [R1+0x4c4] ;  /* 0x0004c40001157983 */ /* 0x000ea80000300800 */
[----:B------:R-:W2:Y:S04]  /*24430*/  LDL.LU R22, [R1+0x4c8] ;  /* 0x0004c80001167983 */ /* 0x000ea80000300800 */
[----:B------:R-:W2:Y:S04]  /*24440*/  LDL.LU R23, [R1+0x4cc] ;  /* 0x0004cc0001177983 */ /* 0x000ea80000300800 */
[----:B------:R-:W5:Y:S04]  /*24450*/  LDL R27, [R1+0x548] ;  /* 0x00054800011b7983 */ /* 0x000f680000100800 */
[----:B------:R-:W5:Y:S04]  /*24460*/  LDL R26, [R1+0x54c] ;  /* 0x00054c00011a7983 */ /* 0x000f680000100800 */
[----:B------:R-:W2:Y:S01]  /*24470*/  LDL R25, [R1+0x538] ;  /* 0x0005380001197983 */ /* 0x000ea20000100800 */
[C---:B---3--:R-:W-:Y:S03]  /*24480*/  HMMA.16816.F32 R8, R12.reuse, R16, R8 ;  /* 0x000000100c08723c */ /* 0x048fe60000001808 */
[----:B------:R-:W3:Y:S04]  /*24490*/  LDL R29, [R1+0x55c] ;  /* 0x00055c00011d7983 */ /* 0x000ee80000100800 */
[----:B-----5:R-:W-:Y:S04]  /*244a0*/  STL.64 [R1+0x2858], R26 ;  /* 0x0028581a01007387 */ /* 0x020fe80000100a00 */
[----:B--2---:R0:W-:Y:S04]  /*244b0*/  STL.64 [R1+0x2850], R24 ;  /* 0x0028501801007387 */ /* 0x0041e80000100a00 */
[----:B0-----:R-:W2:Y:S04]  /*244c0*/  LDL.LU R24, [R1+0x420] ;  /* 0x0004200001187983 */ /* 0x001ea80000300800 */
[----:B------:R-:W2:Y:S04]  /*244d0*/  LDL.LU R25, [R1+0x424] ;  /* 0x0004240001197983 */ /* 0x000ea80000300800 */
[----:B------:R-:W2:Y:S04]  /*244e0*/  LDL.LU R26, [R1+0x428] ;  /* 0x00042800011a7983 */ /* 0x000ea80000300800 */
[----:B------:R-:W2:Y:S04]  /*244f0*/  LDL.LU R27, [R1+0x42c] ;  /* 0x00042c00011b7983 */ /* 0x000ea80000300800 */
[----:B------:R-:W-:Y:S04]  /*24500*/  STL.64 [R1+0x320], R4 ;  /* 0x0003200401007387 */ /* 0x000fe80000100a00 */
[----:B------:R0:W-:Y:S04]  /*24510*/  STL.64 [R1+0x328], R6 ;  /* 0x0003280601007387 */ /* 0x0001e80000100a00 */
[----:B0-----:R-:W5:Y:S04]  /*24520*/  LDL.LU.64 R6, [R1+0x28c8] ;  /* 0x0028c80001067983 */ /* 0x001f680000300a00 */
[----:B------:R-:W5:Y:S04]  /*24530*/  LDL.LU.64 R4, [R1+0x28c0] ;  /* 0x0028c00001047983 */ /* 0x000f680000300a00 */
[----:B------:R-:W2:Y:S04]  /*24540*/  LDL.LU R18, [R1+0x780] ;  /* 0x0007800001127983 */ /* 0x000ea80000300800 */
[----:B------:R-:W2:Y:S04]  /*24550*/  LDL R19, [R1+0x558] ;  /* 0x0005580001137983 */ /* 0x000ea80000100800 */
[----:B------:R-:W-:Y:S04]  /*24560*/  STL.64 [R1+0x310], R8 ;  /* 0x0003100801007387 */ /* 0x000fe80000100a00 */
[----:B------:R0:W-:Y:S04]  /*24570*/  STL.64 [R1+0x318], R10 ;  /* 0x0003180a01007387 */ /* 0x0001e80000100a00 */
[----:B0-----:R-:W5:Y:S04]  /*24580*/  LDL.LU.64 R10, [R1+0x28b8] ;  /* 0x0028b800010a7983 */ /* 0x001f680000300a00 */
[----:B------:R-:W2:Y:S04]  /*24590*/  LDL.LU.64 R8, [R1+0x28b0] ;  /* 0x0028b00001087983 */ /* 0x000ea80000300a00 */
[----:B------:R-:W2:Y:S04]  /*245a0*/  LDL.LU R16, [R1+0x778] ;  /* 0x0007780001107983 */ /* 0x000ea80000300800 */
[----:B------:R-:W2:Y:S01]  /*245b0*/  LDL.LU R17, [R1+0x784] ;  /* 0x0007840001117983 */ /* 0x000ea20000300800 */
[----:B-----5:R-:W-:-:S15]  /*245c0*/  HMMA.16816.F32 R4, R12, R10, R4 ;  /* 0x0000000a0c04723c */ /* 0x020fde0000001804 */
[----:B------:R-:W-:-:S04]  /*245d0*/  NOP ;  /* 0x0000000000007918 */ /* 0x000fc80000000000 */
[----:B------:R-:W-:Y:S04]  /*245e0*/  STL.64 [R1+0x300], R4 ;  /* 0x0003000401007387 */ /* 0x000fe80000100a00 */
[----:B------:R0:W-:Y:S04]  /*245f0*/  STL.64 [R1+0x308], R6 ;  /* 0x0003080601007387 */ /* 0x0001e80000100a00 */
[----:B0-----:R-:W2:Y:S04]  /*24600*/  LDL.LU.64 R6, [R1+0x28a8] ;  /* 0x0028a80001067983 */ /* 0x001ea80000300a00 */
[----:B------:R-:W2:Y:S02]  /*24610*/  LDL.LU.64 R4, [R1+0x28a0] ;  /* 0x0028a00001047983 */ /* 0x000ea40000300a00 */
[----:B--2---:R-:W-:Y:S02]  /*24620*/  HMMA.16816.F32 R8, R12, R8, R4 ;  /* 0x000000080c08723c */ /* 0x004fe40000001804 */
[----:B------:R-:W2:Y:S04]  /*24630*/  LDL.LU.64 R6, [R1+0x2898] ;  /* 0x0028980001067983 */ /* 0x000ea80000300a00 */
[----:B------:R-:W5:-:S13]  /*24640*/  LDL.LU.64 R4, [R1+0x2890] ;  /* 0x0028900001047983 */ /* 0x000f5a0000300a00 */
[----:B------:R0:W-:Y:S04]  /*24650*/  STL.64 [R1+0x2f0], R8 ;  /* 0x0002f00801007387 */ /* 0x0001e80000100a00 */
[----:B------:R1:W-:Y:S04]  /*24660*/  STL.64 [R1+0x2f8], R10 ;  /* 0x0002f80a01007387 */ /* 0x0003e80000100a00 */
[----:B0-----:R-:W3:Y:S04]  /*24670*/  LDL.LU R8, [R1+0x460] ;  /* 0x0004600001087983 */ /* 0x001ee80000300800 */
[----:B------:R-:W3:Y:S04]  /*24680*/  LDL.LU R9, [R1+0x464] ;  /* 0x0004640001097983 */ /* 0x000ee80000300800 */
[----:B-1----:R-:W3:Y:S04]  /*24690*/  LDL.LU R10, [R1+0x468] ;  /* 0x00046800010a7983 */ /* 0x002ee80000300800 */
[----:B------:R-:W3:Y:S01]  /*246a0*/  LDL.LU R11, [R1+0x46c] ;  /* 0x00046c00010b7983 */ /* 0x000ee20000300800 */
[----:B--2---:R-:W-:-:S15]  /*246b0*/  HMMA.16816.F32 R20, R12, R6, R20 ;  /* 0x000000060c14723c */ /* 0x004fde0000001814 */
[----:B------:R-:W-:-:S04]  /*246c0*/  NOP ;  /* 0x0000000000007918 */ /* 0x000fc80000000000 */
[----:B------:R-:W-:Y:S04]  /*246d0*/  STL.64 [R1+0x2e0], R20 ;  /* 0x0002e01401007387 */ /* 0x000fe80000100a00 */
[----:B------:R0:W-:Y:S04]  /*246e0*/  STL.64 [R1+0x2e8], R22 ;  /* 0x0002e81601007387 */ /* 0x0001e80000100a00 */
[----:B0-----:R-:W5:Y:S04]  /*246f0*/  LDL.LU.64 R22, [R1+0x2888] ;  /* 0x0028880001167983 */ /* 0x001f680000300a00 */
[----:B------:R-:W5:Y:S04]  /*24700*/  LDL.LU.64 R20, [R1+0x2880] ;  /* 0x0028800001147983 */ /* 0x000f680000300a00 */
[----:B------:R-:W2:Y:S04]  /*24710*/  LDL.LU R6, [R1+0x770] ;  /* 0x0007700001067983 */ /* 0x000ea80000300800 */
[----:B------:R-:W2:Y:S01]  /*24720*/  LDL.LU R7, [R1+0x77c] ;  /* 0x00077c0001077983 */ /* 0x000ea20000300800 */
[----:B-----5:R-:W-:-:S15]  /*24730*/  HMMA.16816.F32 R20, R12, R4, R20 ;  /* 0x000000040c14723c */ /* 0x020fde0000001814 */
[----:B------:R-:W-:-:S04]  /*24740*/  NOP ;  /* 0x0000000000007918 */ /* 0x000fc80000000000 */
[----:B------:R-:W-:Y:S04]  /*24750*/  STL.64 [R1+0x2d0], R20 ;  /* 0x0002d01401007387 */ /* 0x000fe80000100a00 */
[----:B------:R0:W-:Y:S04]  /*24760*/  STL.64 [R1+0x2d8], R22 ;  /* 0x0002d81601007387 */ /* 0x0001e80000100a00 */
[----:B0-----:R-:W5:Y:S04]  /*24770*/  LDL.LU.64 R22, [R1+0x2878] ;  /* 0x0028780001167983 */ /* 0x001f680000300a00 */
[----:B------:R-:W5:Y:S04]  /*24780*/  LDL.LU.64 R20, [R1+0x2870] ;  /* 0x0028700001147983 */ /* 0x000f680000300a00 */
[----:B------:R-:W4:Y:S04]  /*24790*/  LDL.LU R4, [R1+0x76c] ;  /* 0x00076c0001047983 */ /* 0x000f280000300800 */
[----:B------:R-:W2:Y:S01]  /*247a0*/  LDL.LU R5, [R1+0x774] ;  /* 0x0007740001057983 */ /* 0x000ea20000300800 */
[----:B-----5:R-:W-:Y:S03]  /*247b0*/  HMMA.16816.F32 R12, R12, R2, R20 ;  /* 0x000000020c0c723c */ /* 0x020fe60000001814 */
[----:B------:R-:W5:Y:S04]  /*247c0*/  LDL.LU.64 R22, [R1+0x2868] ;  /* 0x0028680001167983 */ /* 0x000f680000300a00 */
[----:B------:R-:W3:Y:S01]  /*247d0*/  LDL.LU.64 R20, [R1+0x2860] ;  /* 0x0028600001147983 */ /* 0x000ee20000300a00 */
[----:B----4-:R-:W-:-:S02]  /*247e0*/  IMAD R0, R0, 0x100, R4 ;  /* 0x0000010000007824 */ /* 0x010fc400078e0204 */
[----:B--2---:R-:W-:Y:S02]  /*247f0*/  IMAD R4, R6, 0x100, R5 ;  /* 0x0000010006047824 */ /* 0x004fe400078e0205 */
[----:B------:R-:W-:Y:S02]  /*24800*/  IMAD R5, R16, 0x100, R7 ;  /* 0x0000010010057824 */ /* 0x000fe400078e0207 */
[----:B------:R-:W-:-:S05]  /*24810*/  IMAD R6, R18, 0x100, R17 ;  /* 0x0000010012067824 */ /* 0x000fca00078e0211 */
[----:B------:R0:W-:Y:S04]  /*24820*/  STL.64 [R1+0x2a0], R12 ;  /* 0x0002a00c01007387 */ /* 0x0001e80000100a00 */
[----:B------:R1:W-:Y:S01]  /*24830*/  STL.64 [R1+0x2a8], R14 ;  /* 0x0002a80e01007387 */ /* 0x0003e20000100a00 */
[----:B0-----:R-:W-:Y:S02]  /*24840*/  F2FP.F16.E5M2.UNPACK_B R12, R0 ;  /* 0x00000000ff0c723e */ /* 0x001fe400020004ff */
[----:B------:R-:W-:Y:S02]  /*24850*/  F2FP.F16.E5M2.UNPACK_B R13, R4 ;  /* 0x00000004ff0d723e */ /* 0x000fe400020004ff */
[----:B-1----:R-:W-:Y:S02]  /*24860*/  F2FP.F16.E5M2.UNPACK_B R14, R5 ;  /* 0x00000005ff0e723e */ /* 0x002fe400020004ff */
[----:B------:R-:W-:Y:S01]  /*24870*/  F2FP.F16.E5M2.UNPACK_B R15, R6 ;  /* 0x00000006ff0f723e */ /* 0x000fe200020004ff */
[----:B------:R-:W2:Y:S04]  /*24880*/  LDL.LU R4, [R1+0x470] ;  /* 0x0004700001047983 */ /* 0x000ea80000300800 */
[----:B------:R-:W2:Y:S04]  /*24890*/  LDL.LU R5, [R1+0x474] ;  /* 0x0004740001057983 */ /* 0x000ea80000300800 */
[----:B------:R-:W2:Y:S04]  /*248a0*/  LDL.LU R6, [R1+0x478] ;  /* 0x0004780001067983 */ /* 0x000ea80000300800 */
[----:B------:R-:W2:Y:S01]  /*248b0*/  LDL.LU R7, [R1+0x47c] ;  /* 0x00047c0001077983 */ /* 0x000ea20000300800 */
[----:B---3--:R-:W-:-:S02]  /*248c0*/  F2FP.F16.E5M2.UNPACK_B R20, R20 ;  /* 0x00000014ff14723e */ /* 0x008fc400020004ff */
[----:B------:R-:W-:-:S07]  /*248d0*/  F2FP.F16.E5M2.UNPACK_B R21, R21 ;  /* 0x00000015ff15723e */ /* 0x000fce00020004ff */
[----:B------:R-:W-:-:S15]  /*248e0*/  HMMA.16816.F32 R24, R12, R20, R24 ;  /* 0x000000140c18723c */ /* 0x000fde0000001818 */
[----:B------:R-:W-:-:S04]  /*248f0*/  NOP ;  /* 0x0000000000007918 */ /* 0x000fc80000000000 */
[----:B------:R-:W-:Y:S04]  /*24900*/  STL.64 [R1+0x3c0], R24 ;  /* 0x0003c01801007387 */ /* 0x000fe80000100a00 */
[----:B------:R0:W-:Y:S04]  /*24910*/  STL.64 [R1+0x3c8], R26 ;  /* 0x0003c81a01007387 */ /* 0x0001e80000100a00 */
[----:B0-----:R-:W3:Y:S01]  /*24920*/  LDL.LU.64 R26, [R1+0x2858] ;  /* 0x00285800011a7983 */ /* 0x001ee20000300a00 */
[----:B------:R-:W-:Y:S02]  /*24930*/  F2FP.F16.E5M2.UNPACK_B R18, R19 ;  /* 0x00000013ff12723e */ /* 0x000fe400020004ff */
[----:B------:R-:W-:Y:S01]  /*24940*/  F2FP.F16.E5M2.UNPACK_B R19, R29 ;  /* 0x0000001dff13723e */ /* 0x000fe200020004ff */
[----:B------:R-:W4:Y:S06]  /*24950*/  LDL.LU.64 R24, [R1+0x2850] ;  /* 0x0028500001187983 */ /* 0x000f2c0000300a00 */
[----:B------:R-:W-:Y:S01]  /*24960*/  HMMA.16816.F32 R8, R12, R18, R8 ;  /* 0x000000120c08723c */ /* 0x000fe20000001808 */
[----:B------:R-:W-:Y:S04]  /*24970*/  STL [R1+0x27f4], R20 ;  /* 0x0027f41401007387 */ /* 0x000fe80000100800 */
[----:B------:R-:W-:Y:S04]  /*24980*/  STL [R1+0x27f0], R21 ;  /* 0x0027f01501007387 */ /* 0x000fe80000100800 */
[----:B------:R-:W-:Y:S10]  /*24990*/  STL [R1+0x27f8], R19 ;  /* 0x0027f81301007387 */ /* 0x000ff40000100800 */
[----:B------:R0:W-:Y:S04]  /*249a0*/  STL.64 [R1+0x410], R8 ;  /* 0x0004100801007387 */ /* 0x0001e80000100a00 */
[----:B------:R-:W-:Y:S04]  /*249b0*/  STL.64 [R1+0x418], R10 ;  /* 0x0004180a01007387 */ /* 0x000fe80000100a00 */
[----:B0-----:R-:W4:Y:S01]  /*249c0*/  LDL R9, [R1+0x56c] ;  /* 0x00056c0001097983 */ /* 0x001f220000100800 */
[----:B---3--:R-:W-:-:S02]  /*249d0*/  F2FP.F16.E5M2.UNPACK_B R16, R27 ;  /* 0x0000001bff10723e */ /* 0x008fc400020004ff */
[----:B------:R-:W-:-:S07]  /*249e0*/  F2FP.F16.E5M2.UNPACK_B R17, R26 ;  /* 0x0000001aff11723e */ /* 0x000fce00020004ff */
[----:B--2---:R-:W-:-:S15]  /*249f0*/  HMMA.16816.F32 R4, R12, R16, R4 ;  /* 0x000000100c04723c */ /* 0x004fde0000001804 */
[----:B------:R-:W-:-:S04]  /*24a00*/  NOP ;  /* 0x0000000000007918 */ /* 0x000fc80000000000 */
[----:B------:R0:W-:Y:S04]  /*24a10*/  STL.64 [R1+0x460], R4 ;  /* 0x0004600401007387 */ /* 0x0001e80000100a00 */
[----:B------:R1:W-:Y:S04]  /*24a20*/  STL.64 [R1+0x468], R6 ;  /* 0x0004680601007387 */ /* 0x0003e80000100a00 */
[----:B0-----:R-:W2:Y:S04]  /*24a30*/  LDL R4, [R1+0x598] ;  /* 0x0005980001047983 */ /* 0x001ea80000100800 */
[----:B-1----:R-:W3:Y:S04]  /*24a40*/  LDL R6, [R1+0x588] ;  /* 0x0005880001067983 */ /* 0x002ee80000100800 */
[----:B------:R-:W3:Y:S04]  /*24a50*/  LDL R7, [R1+0x58c] ;  /* 0x00058c0001077983 */ /* 0x000ee80000100800 */
[----:B------:R-:W2:Y:S04]  /*24a60*/  LDL R5, [R1+0x59c] ;  /* 0x00059c0001057983 */ /* 0x000ea80000100800 */
[----:B---3--:R-:W-:Y:S04]  /*24a70*/  STL.64 [R1+0x2838], R6 ;  /* 0x0028380601007387 */ /* 0x008fe80000100a00 */
[----:B--2---:R0:W-:Y:S04]  /*24a80*/  STL.64 [R1+0x2830], R4 ;  /* 0x0028300401007387 */ /* 0x0041e80000100a00 */
[----:B0-----:R-:W2:Y:S04]  /*24a90*/  LDL.LU R4, [R1+0x480] ;  /* 0x0004800001047983 */ /* 0x001ea80000300800 */
[----:B------:R-:W2:Y:S04]  /*24aa0*/  LDL.LU R5, [R1+0x484] ;  /* 0x0004840001057983 */ /* 0x000ea80000300800 */
[----:B------:R-:W2:Y:S04]  /*24ab0*/  LDL.LU R6, [R1+0x488] ;  /* 0x0004880001067983 */ /* 0x000ea80000300800 */
[----:B------:R-:W2:Y:S04]  /*24ac0*/  LDL.LU R7, [R1+0x48c] ;  /* 0x00048c0001077983 */ /* 0x000ea80000300800 */
[----:B------:R-:W3:Y:S04]  /*24ad0*/  LDL R8, [R1+0x568] ;  /* 0x0005680001087983 */ /* 0x000ee80000100800 */
[----:B------:R-:W2:Y:S04]  /*24ae0*/  LDL R2, [R1+0x5a8] ;  /* 0x0005a80001027983 */ /* 0x000ea80000100800 */
[----:B------:R-:W2:Y:S04]  /*24af0*/  LDL R3, [R1+0x5ac] ;  /* 0x0005ac0001037983 */ /* 0x000ea80000100800 */
[----:B------:R-:W2:Y:S04]  /*24b00*/  LDL.LU R19, [R1+0x78c] ;  /* 0x00078c0001137983 */ /* 0x000ea80000300800 */
[----:B--2---:R-:W-:Y:S04]  /*24b10*/  STL.64 [R1+0x2808], R18 ;  /* 0x0028081201007387 */ /* 0x004fe80000100a00 */
[----:B------:R0:W-:Y:S04]  /*24b20*/  STL.64 [R1+0x2800], R16 ;  /* 0x0028001001007387 */ /* 0x0001e80000100a00 */
[----:B0-----:R-:W2:Y:S01]  /*24b30*/  LDL.LU R16, [R1+0x510] ;  /* 0x0005100001107983 */ /* 0x001ea20000300800 */
[----:B-----5:R-:W-:-:S02]  /*24b40*/  IMAD.MOV.U32 R18, RZ, RZ, R23 ;  /* 0x000000ffff127224 */ /* 0x020fc400078e0017 */
[----:B------:R-:W-:Y:S02]  /*24b50*/  IMAD.MOV.U32 R19, RZ, RZ, R28 ;  /* 0x000000ffff137224 */ /* 0x000fe400078e001c */
[----:B------:R-:W-:Y:S02]  /*24b60*/  IMAD.MOV.U32 R17, RZ, RZ, R22 ;  /* 0x000000ffff117224 */ /* 0x000fe400078e0016 */
[----:B------:R-:W5:Y:S04]  /*24b70*/  LDL.LU R22, [R1+0x2848] ;  /* 0x0028480001167983 */ /* 0x000f680000300800 */
[----:B------:R-:W3:Y:S04]  /*24b80*/  LDL.LU R23, [R1+0x2844] ;  /* 0x0028440001177983 */ /* 0x000ee80000300800 */
[----:B------:R-:W3:Y:S04]  /*24b90*/  LDL.LU R28, [R1+0x2840] ;  /* 0x00284000011c7983 */ /* 0x000ee80000300800 */
[----:B------:R-:W-:Y:S04]  /*24ba0*/  STL.64 [R1+0x2818], R18 ;  /* 0x0028181201007387 */ /* 0x000fe80000100a00 */
[----:B--2---:R0:W-:Y:S04]  /*24bb0*/  STL.64 [R1+0x2810], R16 ;  /* 0x0028101001007387 */ /* 0x0041e80000100a00 */
[----:B0-----:R-:W2:Y:S04]  /*24bc0*/  LDL.LU R16, [R1+0x490] ;  /* 0x0004900001107983 */ /* 0x001ea80000300800 */
[----:B------:R-:W2:Y:S04]  /*24bd0*/  LDL.LU R17, [R1+0x494] ;  /* 0x0004940001117983 */ /* 0x000ea80000300800 */
[----:B------:R-:W2:Y:S04]  /*24be0*/  LDL.LU R18, [R1+0x498] ;  /* 0x0004980001127983 */ /* 0x000ea80000300800 */
[----:B------:R-:W2:Y:S01]  /*24bf0*/  LDL.LU R19, [R1+0x49c] ;  /* 0x00049c0001137983 */ /* 0x000ea20000300800 */
[----:B----4-:R-:W-:-:S02]  /*24c00*/  F2FP.F16.E5M2.UNPACK_B R10, R25 ;  /* 0x00000019ff0a723e */ /* 0x010fc400020004ff */
[----:B------:R-:W-:Y:S02]  /*24c10*/  F2FP.F16.E5M2.UNPACK_B R11, R24 ;  /* 0x00000018ff0b723e */ /* 0x000fe400020004ff */
[----:B---3--:R-:W-:Y:S02]  /*24c20*/  F2FP.F16.E5M2.UNPACK_B R8, R8 ;  /* 0x00000008ff08723e */ /* 0x008fe400020004ff */
[----:B------:R-:W-:Y:S01]  /*24c30*/  F2FP.F16.E5M2.UNPACK_B R9, R9 ;  /* 0x00000009ff09723e */ /* 0x000fe200020004ff */
[----:B--2---:R-:W-:Y:S04]  /*24c40*/  STL.64 [R1+0x2828], R18 ;  /* 0x0028281201007387 */ /* 0x004fe80000100a00 */
[----:B------:R0:W-:Y:S04]  /*24c50*/  STL.64 [R1+0x2820], R16 ;  /* 0x0028201001007387 */ /* 0x0001e80000100a00 */
[----:B0-----:R-:W2:Y:S01]  /*24c60*/  LDL.LU R16, [R1+0x4b0] ;  /* 0x0004b00001107983 */ /* 0x001ea20000300800 */
[----:B------:R-:W-:-:S02]  /*24c70*/  IMAD.MOV.U32 R17, RZ, RZ, R28 ;  /* 0x000000ffff117224 */ /* 0x000fc400078e001c */
[----:B------:R-:W-:Y:S02]  /*24c80*/  IMAD.MOV.U32 R18, RZ, RZ, R23 ;  /* 0x000000ffff127224 */ /* 0x000fe400078e0017 */
[----:B-----5:R-:W-:Y:S01]  /*24c90*/  IMAD.MOV.U32 R19, RZ, RZ, R22 ;  /* 0x000000ffff137224 */ /* 0x020fe200078e0016 */
[C---:B------:R-:W-:Y:S01]  /*24ca0*/  HMMA.16816.F32 R4, R12.reuse, R10, R4 ;  /* 0x0000000a0c04723c */ /* 0x040fe20000001804 */
        /* <DEDUP_REMOVED lines=11> */
[----:B------:R-:W-:Y:S04]  /*24d60*/  STL.64 [R1+0x4a0], R4 ;  /* 0x0004a00401007387 */ /* 0x000fe80000100a00 */
[----:B------:R0:W-:Y:S04]  /*24d70*/  STL.64 [R1+0x4a8], R6 ;  /* 0x0004a80601007387 */ /* 0x0001e80000100a00 */
[----:B0-----:R-:W3:Y:S04]  /*24d80*/  LDL.LU.64 R6, [R1+0x2838] ;  /* 0x0028380001067983 */ /* 0x001ee80000300a00 */
[----:B------:R-:W4:Y:S01]  /*24d90*/  LDL.LU.64 R4, [R1+0x2830] ;  /* 0x0028300001047983 */ /* 0x000f220000300a00 */
[----:B--2---:R-:W-:-:S15]  /*24da0*/  HMMA.16816.F32 R16, R12, R8, R16 ;  /* 0x000000080c10723c */ /* 0x004fde0000001810 */
[----:B------:R-:W-:-:S04]  /*24db0*/  NOP ;  /* 0x0000000000007918 */ /* 0x000fc80000000000 */
[----:B------:R-:W-:Y:S04]  /*24dc0*/  STL.64 [R1+0x4e0], R16 ;  /* 0x0004e01001007387 */ /* 0x000fe80000100a00 */
[----:B------:R0:W-:Y:S04]  /*24dd0*/  STL.64 [R1+0x4e8], R18 ;  /* 0x0004e81201007387 */ /* 0x0001e80000100a00 */
[----:B0-----:R-:W2:Y:S04]  /*24de0*/  LDL.LU.64 R18, [R1+0x2828] ;  /* 0x0028280001127983 */ /* 0x001ea80000300a00 */
[----:B------:R-:W2:Y:S01]  /*24df0*/  LDL.LU.64 R16, [R1+0x2820] ;  /* 0x0028200001107983 */ /* 0x000ea20000300a00 */
[----:B---3--:R-:W-:-:S02]  /*24e00*/  F2FP.F16.E5M2.UNPACK_B R6, R6 ;  /* 0x00000006ff06723e */ /* 0x008fc400020004ff */
[----:B------:R-:W-:Y:S01]  /*24e10*/  F2FP.F16.E5M2.UNPACK_B R7, R7 ;  /* 0x00000007ff07723e */ /* 0x000fe200020004ff */
        /* <DEDUP_REMOVED lines=11> */
[----:B------:R-:W2:Y:S01]  /*24ed0*/  LDL.LU.64 R16, [R1+0x2810] ;  /* 0x0028100001107983 */ /* 0x000ea20000300a00 */
[----:B----4-:R-:W-:-:S02]  /*24ee0*/  F2FP.F16.E5M2.UNPACK_B R4, R4 ;  /* 0x00000004ff04723e */ /* 0x010fc400020004ff */
[----:B------:R-:W-:-:S07]  /*24ef0*/  F2FP.F16.E5M2.UNPACK_B R5, R5 ;  /* 0x00000005ff05723e */ /* 0x000fce00020004ff */
        /* <DEDUP_REMOVED lines=12> */
[----:B------:R-:W-:-:S02]  /*24fc0*/  IMAD R22, R22, 0x100, R20 ;  /* 0x0000010016167824 */ /* 0x000fc400078e0214 */
[----:B-----5:R-:W-:Y:S01]  /*24fd0*/  IMAD R23, R23, 0x100, R21 ;  /* 0x0000010017177824 */ /* 0x020fe200078e0215 */
[----:B------:R-:W-:Y:S02]  /*24fe0*/  F2FP.F16.E5M2.UNPACK_B R2, R2 ;  /* 0x00000002ff02723e */ /* 0x000fe400020004ff */
[----:B------:R-:W-:Y:S01]  /*24ff0*/  F2FP.F16.E5M2.UNPACK_B R3, R3 ;  /* 0x00000003ff03723e */ /* 0x000fe200020004ff */
[----:B--2---:R-:W-:Y:S02]  /*25000*/  IMAD R0, R0, 0x100, R19 ;  /* 0x0000010000007824 */ /* 0x004fe400078e0213 */
[----:B------:R-:W2:Y:S04]  /*25010*/  LDL.LU R19, [R1+0x27f8] ;  /* 0x0027f80001137983 */ /* 0x000ea80000300800 */
[----:B------:R-:W5:Y:S04]  /*25020*/  LDL.LU R20, [R1+0x27f4] ;  /* 0x0027f40001147983 */ /* 0x000f680000300800 */
[----:B------:R-:W5:Y:S01]  /*25030*/  LDL.LU R21, [R1+0x27f0] ;  /* 0x0027f00001157983 */ /* 0x000f620000300800 */
[----:B------:R-:W-:Y:S01]  /*25040*/  IMAD R28, R28, 0x100, R29 ;  /* 0x000001001c1c7824 */ /* 0x000fe200078e021d */
[----:B---3--:R-:W-:Y:S01]  /*25050*/  HMMA.16816.F32 R4, R12, R2, R4 ;  /* 0x000000020c04723c */ /* 0x008fe20000001804 */
[----:B------:R-:W-:-:S02]  /*25060*/  F2FP.F16.E5M2.UNPACK_B R12, R0 ;  /* 0x00000000ff0c723e */ /* 0x000fc400020004ff */
[----:B------:R-:W-:Y:S02]  /*25070*/  F2FP.F16.E5M2.UNPACK_B R13, R22 ;  /* 0x00000016ff0d723e */ /* 0x000fe400020004ff */
[----:B------:R-:W-:Y:S02]  /*25080*/  F2FP.F16.E5M2.UNPACK_B R14, R23 ;  /* 0x00000017ff0e723e */ /* 0x000fe400020004ff */
[----:B------:R-:W-:Y:S01]  /*25090*/  F2FP.F16.E5M2.UNPACK_B R15, R28 ;  /* 0x0000001cff0f723e */ /* 0x000fe200020004ff */
[----:B------:R-:W-:Y:S04]  /*250a0*/  STL [R1+0x2794], R2 ;  /* 0x0027940201007387 */ /* 0x000fe80000100800 */
[----:B------:R-:W-:Y:S07]  /*250b0*/  STL [R1+0x2790], R3 ;  /* 0x0027900301007387 */ /* 0x000fee0000100800 */
[----:B------:R-:W-:Y:S04]  /*250c0*/  STL.64 [R1+0x4f0], R4 ;  /* 0x0004f00401007387 */ /* 0x000fe80000100a00 */
[----:B------:R5:W-:Y:S02]  /*250d0*/  STL.64 [R1+0x4f8], R6 ;  /* 0x0004f80601007387 */ /* 0x000be40000100a00 */
[----:B-----5:R-:W-:Y:S02]  /*250e0*/  HMMA.16816.F32 R4, R12, R20, R8 ;  /* 0x000000140c04723c */ /* 0x020fe40000001808 */
[----:B------:R-:W-:Y:S04]  /*250f0*/  STL [R1+0x279c], R20 ;  /* 0x00279c1401007387 */ /* 0x000fe80000100800 */
[----:B------:R-:W-:-:S13]  /*25100*/  STL [R1+0x2798], R21 ;  /* 0x0027981501007387 */ /* 0x000fda0000100800 */
[----:B------:R-:W-:Y:S04]  /*25110*/  STL.64 [R1+0x510], R4 ;  /* 0x0005100401007387 */ /* 0x000fe80000100a00 */
[----:B------:R2:W-:Y:S04]  /*25120*/  STL.64 [R1+0x518], R6 ;  /* 0x0005180601007387 */ /* 0x0005e80000100a00 */
[----:B------:R-:W3:Y:S01]  /*25130*/  LDL.LU R29, [R1+0x7c8] ;  /* 0x0007c800011d7983 */ /* 0x000ee20000300800 */
[----:B--2---:R-:W-:Y:S03]  /*25140*/  HMMA.16816.F32 R4, R12, R18, R24 ;  /* 0x000000120c04723c */ /* 0x004fe60000001818 */
[----:B------:R-:W2:-:S15]  /*25150*/  LDL.LU R27, [R1+0x7d4] ;  /* 0x0007d400011b7983 */ /* 0x000e9e0000300800 */
[----:B------:R-:W-:Y:S01]  /*25160*/  NOP ;  /* 0x0000000000007918 */ /* 0x000fe20000000000 */
[----:B------:R-:W-:Y:S04]  /*25170*/  STL.64 [R1+0x4d0], R4 ;  /* 0x0004d00401007387 */ /* 0x000fe80000100a00 */
[----:B------:R-:W-:Y:S04]  /*25180*/  STL.64 [R1+0x4d8], R6 ;  /* 0x0004d80601007387 */ /* 0x000fe80000100a00 */
        /* <DEDUP_REMOVED lines=37> */
[----:B------:R-:W4:Y:S04]  /*253e0*/  LDL.LU R8, [R1+0x3e0] ;  /* 0x0003e00001087983 */ /* 0x000f280000300800 */
[----:B------:R-:W4:Y:S04]  /*253f0*/  LDL.LU R9, [R1+0x3e4] ;  /* 0x0003e40001097983 */ /* 0x000f280000300800 */
[----:B------:R-:W4:Y:S04]  /*25400*/  LDL.LU R10, [R1+0x3e8] ;  /* 0x0003e800010a7983 */ /* 0x000f280000300800 */
[----:B------:R-:W4:Y:S04]  /*25410*/  LDL.LU R11, [R1+0x3ec] ;  /* 0x0003ec00010b7983 */ /* 0x000f280000300800 */
[----:B------:R-:W-:Y:S04]  /*25420*/  STL.64 [R1+0x27b8], R22 ;  /* 0x0027b81601007387 */ /* 0x000fe80000100a00 */
[----:B------:R0:W-:Y:S04]  /*25430*/  STL.64 [R1+0x27b0], R20 ;  /* 0x0027b01401007387 */ /* 0x0001e80000100a00 */
[----:B0-----:R-:W2:Y:S04]  /*25440*/  LDL.LU R20, [R1+0x380] ;  /* 0x0003800001147983 */ /* 0x001ea80000300800 */
[----:B------:R-:W2:Y:S04]  /*25450*/  LDL.LU R21, [R1+0x384] ;  /* 0x0003840001157983 */ /* 0x000ea80000300800 */
[----:B------:R-:W2:Y:S04]  /*25460*/  LDL.LU R22, [R1+0x388] ;  /* 0x0003880001167983 */ /* 0x000ea80000300800 */
[----:B------:R-:W2:Y:S04]  /*25470*/  LDL.LU R23, [R1+0x38c] ;  /* 0x00038c0001177983 */ /* 0x000ea80000300800 */
[----:B------:R-:W2:Y:S04]  /*25480*/  LDL.LU R3, [R1+0x7c4] ;  /* 0x0007c40001037983 */ /* 0x000ea80000300800 */
[----:B------:R-:W2:Y:S04]  /*25490*/  LDL.LU R28, [R1+0x7c0] ;  /* 0x0007c000011c7983 */ /* 0x000ea80000300800 */
[----:B-----5:R-:W-:Y:S04]  /*254a0*/  STL.64 [R1+0x2758], R26 ;  /* 0x0027581a01007387 */ /* 0x020fe80000100a00 */
[----:B------:R0:W-:Y:S04]  /*254b0*/  STL.64 [R1+0x2750], R24 ;  /* 0x0027501801007387 */ /* 0x0001e80000100a00 */
[----:B0-----:R-:W5:Y:S04]  /*254c0*/  LDL.LU R24, [R1+0x200] ;  /* 0x0002000001187983 */ /* 0x001f680000300800 */
[----:B------:R-:W5:Y:S04]  /*254d0*/  LDL.LU R25, [R1+0x204] ;  /* 0x0002040001197983 */ /* 0x000f680000300800 */
[----:B------:R-:W2:Y:S04]  /*254e0*/  LDL.LU R26, [R1+0x208] ;  /* 0x00020800011a7983 */ /* 0x000ea80000300800 */
[----:B------:R-:W2:Y:S04]  /*254f0*/  LDL.LU R27, [R1+0x20c] ;  /* 0x00020c00011b7983 */ /* 0x000ea80000300800 */
[----:B--2---:R-:W-:Y:S04]  /*25500*/  STL.64 [R1+0x2768], R26 ;  /* 0x0027681a01007387 */ /* 0x004fe80000100a00 */
[----:B-----5:R0:W-:Y:S04]  /*25510*/  STL.64 [R1+0x2760], R24 ;  /* 0x0027601801007387 */ /* 0x0201e80000100a00 */
[----:B0-----:R-:W2:Y:S04]  /*25520*/  LDL.LU R24, [R1+0x340] ;  /* 0x0003400001187983 */ /* 0x001ea80000300800 */
[----:B------:R-:W2:Y:S04]  /*25530*/  LDL.LU R25, [R1+0x344] ;  /* 0x0003440001197983 */ /* 0x000ea80000300800 */
[----:B------:R-:W5:Y:S04]  /*25540*/  LDL.LU R26, [R1+0x348] ;  /* 0x00034800011a7983 */ /* 0x000f680000300800 */
[----:B------:R-:W5:Y:S01]  /*25550*/  LDL.LU R27, [R1+0x34c] ;  /* 0x00034c00011b7983 */ /* 0x000f620000300800 */
[C---:B----4-:R-:W-:Y:S03]  /*25560*/  HMMA.16816.F32 R8, R12.reuse, R16, R8 ;  /* 0x000000100c08723c */ /* 0x050fe60000001808 */
[----:B-----5:R-:W-:Y:S04]  /*25570*/  STL.64 [R1+0x2778], R26 ;  /* 0x0027781a01007387 */ /* 0x020fe80000100a00 */
[----:B--2---:R0:W-:Y:S04]  /*25580*/  STL.64 [R1+0x2770], R24 ;  /* 0x0027701801007387 */ /* 0x0041e80000100a00 */
[----:B0-----:R-:W2:Y:S04]  /*25590*/  LDL.LU R24, [R1+0x350] ;  /* 0x0003500001187983 */ /* 0x001ea80000300800 */
[----:B------:R-:W2:Y:S04]  /*255a0*/  LDL.LU R25, [R1+0x354] ;  /* 0x0003540001197983 */ /* 0x000ea80000300800 */
[----:B------:R-:W4:Y:S04]  /*255b0*/  LDL.LU R26, [R1+0x358] ;  /* 0x00035800011a7983 */ /* 0x000f280000300800 */
[----:B------:R-:W4:Y:S04]  /*255c0*/  LDL.LU R27, [R1+0x35c] ;  /* 0x00035c00011b7983 */ /* 0x000f280000300800 */
[----:B----4-:R-:W-:Y:S04]  /*255d0*/  STL.64 [R1+0x2788], R26 ;  /* 0x0027881a01007387 */ /* 0x010fe80000100a00 */
[----:B--2---:R0:W-:Y:S04]  /*255e0*/  STL.64 [R1+0x2780], R24 ;  /* 0x0027801801007387 */ /* 0x0041e80000100a00 */
[----:B0-----:R-:W2:Y:S04]  /*255f0*/  LDL.LU R24, [R1+0x360] ;  /* 0x0003600001187983 */ /* 0x001ea80000300800 */
[----:B------:R-:W2:Y:S04]  /*25600*/  LDL.LU R25, [R1+0x364] ;  /* 0x0003640001197983 */ /* 0x000ea80000300800 */
[----:B------:R-:W2:Y:S04]  /*25610*/  LDL.LU R26, [R1+0x368] ;  /* 0x00036800011a7983 */ /* 0x000ea80000300800 */
[----:B------:R-:W2:Y:S04]  /*25620*/  LDL.LU R27, [R1+0x36c] ;  /* 0x00036c00011b7983 */ /* 0x000ea80000300800 */
[----:B------:R-:W-:Y:S04]  /*25630*/  STL.64 [R1+0x4c0], R8 ;  /* 0x0004c00801007387 */ /* 0x000fe80000100a00 */
[----:B------:R0:W-:Y:S04]  /*25640*/  STL.64 [R1+0x4c8], R10 ;  /* 0x0004c80a01007387 */ /* 0x0001e80000100a00 */
[----:B0-----:R-:W4:Y:S04]  /*25650*/  LDL.LU.64 R10, [R1+0x27e8] ;  /* 0x0027e800010a7983 */ /* 0x001f280000300a00 */
[----:B------:R-:W5:Y:S01]  /*25660*/  LDL.LU.64 R8, [R1+0x27e0] ;  /* 0x0027e00001087983 */ /* 0x000f620000300a00 */
[----:B----4-:R-:W-:-:S15]  /*25670*/  HMMA.16816.F32 R4, R12, R10, R4 ;  /* 0x0000000a0c04723c */ /* 0x010fde0000001804 */
        /* <DEDUP_REMOVED lines=23> */
[----:B------:R-:W-:-:S02]  /*257f0*/  IMAD R28, R28, 0x100, R3 ;  /* 0x000001001c1c7824 */ /* 0x000fc400078e0203 */
[----:B-----5:R-:W-:Y:S02]  /*25800*/  IMAD R0, R0, 0x100, R20 ;  /* 0x0000010000007824 */ /* 0x020fe400078e0214 */
[----:B----4-:R-:W-:Y:S01]  /*25810*/  IMAD R22, R22, 0x100, R21 ;  /* 0x0000010016167824 */ /* 0x010fe200078e0215 */
[----:B------:R-:W4:Y:S04]  /*25820*/  LDL.LU R20, [R1+0x279c] ;  /* 0x00279c0001147983 */ /* 0x000f280000300800 */
[----:B------:R-:W4:Y:S01]  /*25830*/  LDL.LU R21, [R1+0x2798] ;  /* 0x0027980001157983 */ /* 0x000f220000300800 */
[----:B------:R-:W-:-:S03]  /*25840*/  IMAD R23, R23, 0x100, R2 ;  /* 0x0000010017177824 */ /* 0x000fc600078e0202 */
[----:B------:R-:W2:Y:S04]  /*25850*/  LDL.LU R2, [R1+0x2794] ;  /* 0x0027940001027983 */ /* 0x000ea80000300800 */
[----:B------:R-:W2:Y:S02]  /*25860*/  LDL.LU R3, [R1+0x2790] ;  /* 0x0027900001037983 */ /* 0x000ea40000300800 */
[----:B--2---:R-:W-:Y:S02]  /*25870*/  HMMA.16816.F32 R12, R12, R2, R24 ;  /* 0x000000020c0c723c */ /* 0x004fe40000001818 */
[----:B------:R-:W4:Y:S04]  /*25880*/  LDL.LU.64 R26, [R1+0x2788] ;  /* 0x00278800011a7983 */ /* 0x000f280000300a00 */
[----:B------:R-:W4:Y:S04]  /*25890*/  LDL.LU.64 R24, [R1+0x2780] ;  /* 0x0027800001187983 */ /* 0x000f280000300a00 */
[----:B------:R0:W-:Y:S04]  /*258a0*/  STL [R1+0x2728], R3 ;  /* 0x0027280301007387 */ /* 0x0001e80000100800 */
[----:B0-----:R-:W3:Y:S05]  /*258b0*/  LDL.LU R3, [R1+0x7cc] ;  /* 0x0007cc0001037983 */ /* 0x001eea0000300800 */
[----:B------:R0:W-:Y:S04]  /*258c0*/  STL.64 [R1+0x450], R12 ;  /* 0x0004500c01007387 */ /* 0x0001e80000100a00 */
[----:B------:R1:W-:Y:S01]  /*258d0*/  STL.64 [R1+0x458], R14 ;  /* 0x0004580e01007387 */ /* 0x0003e20000100a00 */
[----:B0-----:R-:W-:-:S02]  /*258e0*/  F2FP.F16.E5M2.UNPACK_B R12, R0 ;  /* 0x00000000ff0c723e */ /* 0x001fc400020004ff */
[----:B------:R-:W-:Y:S02]  /*258f0*/  F2FP.F16.E5M2.UNPACK_B R13, R22 ;  /* 0x00000016ff0d723e */ /* 0x000fe400020004ff */
[----:B-1----:R-:W-:Y:S02]  /*25900*/  F2FP.F16.E5M2.UNPACK_B R14, R23 ;  /* 0x00000017ff0e723e */ /* 0x002fe400020004ff */
[----:B------:R-:W-:-:S07]  /*25910*/  F2FP.F16.E5M2.UNPACK_B R15, R28 ;  /* 0x0000001cff0f723e */ /* 0x000fce00020004ff */
        /* <DEDUP_REMOVED lines=20> */
[----:B0-----:R-:W4:Y:S04]  /*25a60*/  LDL.LU R16, [R1+0x140] ;  /* 0x0001400001107983 */ /* 0x001f280000300800 */
[----:B------:R-:W4:Y:S04]  /*25a70*/  LDL.LU R17, [R1+0x144] ;  /* 0x0001440001117983 */ /* 0x000f280000300800 */
[----:B------:R-:W4:Y:S04]  /*25a80*/  LDL.LU R18, [R1+0x148] ;  /* 0x0001480001127983 */ /* 0x000f280000300800 */
[----:B------:R-:W4:Y:S01]  /*25a90*/  LDL.LU R19, [R1+0x14c] ;  /* 0x00014c0001137983 */ /* 0x000f220000300800 */
        /* <DEDUP_REMOVED lines=11> */
[----:B------:R-:W5:Y:S04]  /*25b50*/  LDL.LU.64 R24, [R1+0x2730] ;  /* 0x0027300001187983 */ /* 0x000f680000300a00 */
[----:B------:R-:W-:Y:S04]  /*25b60*/  STL.64 [R1+0x26f0], R10 ;  /* 0x0026f00a01007387 */ /* 0x000fe80000100a00 */
[----:B------:R0:W-:Y:S04]  /*25b70*/  STL.64 [R1+0x26e8], R8 ;  /* 0x0026e80801007387 */ /* 0x0001e80000100a00 */
[----:B0-----:R-:W2:Y:S04]  /*25b80*/  LDL.LU R8, [R1+0x150] ;  /* 0x0001500001087983 */ /* 0x001ea80000300800 */
[----:B------:R-:W2:Y:S04]  /*25b90*/  LDL.LU R9, [R1+0x154] ;  /* 0x0001540001097983 */ /* 0x000ea80000300800 */
[----:B------:R-:W2:Y:S04]  /*25ba0*/  LDL.LU R10, [R1+0x158] ;  /* 0x00015800010a7983 */ /* 0x000ea80000300800 */
[----:B------:R-:W2:Y:S01]  /*25bb0*/  LDL.LU R11, [R1+0x15c] ;  /* 0x00015c00010b7983 */ /* 0x000ea20000300800 */
[----:B---3--:R-:W-:Y:S01]  /*25bc0*/  IMAD R0, R29, 0x100, R3 ;  /* 0x000001001d007824 */ /* 0x008fe200078e0203 */
[----:B--2---:R-:W-:Y:S01]  /*25bd0*/  HMMA.16816.F32 R8, R12, R6, R8 ;  /* 0x000000060c08723c */ /* 0x004fe20000001808 */
[----:B------:R-:W-:-:S15]  /*25be0*/  IMAD R22, R26, 0x100, R27 ;  /* 0x000001001a167824 */ /* 0x000fde00078e021b */
[----:B------:R-:W-:-:S03]  /*25bf0*/  NOP ;  /* 0x0000000000007918 */ /* 0x000fc60000000000 */
[----:B------:R-:W-:Y:S04]  /*25c00*/  STL.64 [R1+0x3e0], R8 ;  /* 0x0003e00801007387 */ /* 0x000fe80000100a00 */
[----:B------:R4:W-:Y:S02]  /*25c10*/  STL.64 [R1+0x3e8], R10 ;  /* 0x0003e80a01007387 */ /* 0x0009e40000100a00 */
[----:B----4-:R-:W-:Y:S01]  /*25c20*/  HMMA.16816.F32 R8, R12, R4, R16 ;  /* 0x000000040c08723c */ /* 0x010fe20000001810 */
[----:B-----5:R-:W-:Y:S01]  /*25c30*/  IMAD R23, R24, 0x100, R25 ;  /* 0x0000010018177824 */ /* 0x020fe200078e0219 */
[----:B------:R-:W-:Y:S04]  /*25c40*/  STL.64 [R1+0x26d0], R6 ;  /* 0x0026d00601007387 */ /* 0x000fe80000100a00 */
[----:B------:R-:W-:-:S13]  /*25c50*/  STL.64 [R1+0x26c8], R4 ;  /* 0x0026c80401007387 */ /* 0x000fda0000100a00 */
[----:B------:R-:W-:Y:S04]  /*25c60*/  STL.64 [R1+0x3d0], R8 ;  /* 0x0003d00801007387 */ /* 0x000fe80000100a00 */
[----:B------:R-:W-:Y:S04]  /*25c70*/  STL.64 [R1+0x3d8], R10 ;  /* 0x0003d80a01007387 */ /* 0x000fe80000100a00 */
[----:B------:R-:W-:Y:S04]  /*25c80*/  STL.64 [R1+0x2720], R22 ;  /* 0x0027201601007387 */ /* 0x000fe80000100a00 */
[----:B------:R-:W-:Y:S04]  /*25c90*/  STL.64 [R1+0x2718], R20 ;  /* 0x0027181401007387 */ /* 0x000fe80000100a00 */
[----:B------:R-:W2:Y:S04]  /*25ca0*/  LDL.LU R24, [R1+0x90] ;  /* 0x0000900001187983 */ /* 0x000ea80000300800 */
[----:B------:R-:W2:Y:S04]  /*25cb0*/  LDL.LU R25, [R1+0x94] ;  /* 0x0000940001197983 */ /* 0x000ea80000300800 */
[----:B------:R-:W3:Y:S04]  /*25cc0*/  LDL.LU R26, [R1+0x98] ;  /* 0x00009800011a7983 */ /* 0x000ee80000300800 */
[----:B------:R-:W3:Y:S04]  /*25cd0*/  LDL.LU R27, [R1+0x9c] ;  /* 0x00009c00011b7983 */ /* 0x000ee80000300800 */
[----:B------:R-:W4:Y:S04]  /*25ce0*/  LDL.LU R29, [R1+0x804] ;  /* 0x00080400011d7983 */ /* 0x000f280000300800 */
[----:B----4-:R0:W-:Y:S04]  /*25cf0*/  STL [R1+0x269c], R29 ;  /* 0x00269c1d01007387 */ /* 0x0101e80000100800 */
[----:B0-----:R-:W4:Y:S04]  /*25d00*/  LDL.LU R29, [R1+0x7fc] ;  /* 0x0007fc00011d7983 */ /* 0x001f280000300800 */
[----:B----4-:R0:W-:Y:S04]  /*25d10*/  STL [R1+0x26a0], R29 ;  /* 0x0026a01d01007387 */ /* 0x0101e80000100800 */
[----:B0-----:R-:W4:Y:S04]  /*25d20*/  LDL.LU R29, [R1+0x7f4] ;  /* 0x0007f400011d7983 */ /* 0x001f280000300800 */
[----:B----4-:R0:W-:Y:S04]  /*25d30*/  STL [R1+0x26a4], R29 ;  /* 0x0026a41d01007387 */ /* 0x0101e80000100800 */
[----:B0-----:R-:W4:Y:S04]  /*25d40*/  LDL.LU R29, [R1+0x7ec] ;  /* 0x0007ec00011d7983 */ /* 0x001f280000300800 */
[----:B---3--:R-:W-:Y:S04]  /*25d50*/  STL.64 [R1+0x2680], R26 ;  /* 0x0026801a01007387 */ /* 0x008fe80000100a00 */
[----:B--2---:R0:W-:Y:S04]  /*25d60*/  STL.64 [R1+0x2678], R24 ;  /* 0x0026781801007387 */ /* 0x0041e80000100a00 */
[----:B0-----:R-:W2:Y:S04]  /*25d70*/  LDL.LU R24, [R1+0xa0] ;  /* 0x0000a00001187983 */ /* 0x001ea80000300800 */
[----:B------:R-:W2:Y:S04]  /*25d80*/  LDL.LU R25, [R1+0xa4] ;  /* 0x0000a40001197983 */ /* 0x000ea80000300800 */
[----:B------:R-:W3:Y:S04]  /*25d90*/  LDL.LU R26, [R1+0xa8] ;  /* 0x0000a800011a7983 */ /* 0x000ee80000300800 */
[----:B------:R-:W3:Y:S04]  /*25da0*/  LDL.LU R27, [R1+0xac] ;  /* 0x0000ac00011b7983 */ /* 0x000ee80000300800 */
[----:B------:R-:W5:Y:S04]  /*25db0*/  LDL.LU R4, [R1+0xf0] ;  /* 0x0000f00001047983 */ /* 0x000f680000300800 */
        /* <DEDUP_REMOVED lines=8> */
[----:B------:R-:W5:Y:S04]  /*25e40*/  LDL.LU R7, [R1+0x10c] ;  /* 0x00010c0001077983 */ /* 0x000f680000300800 */
[----:B------:R-:W2:Y:S04]  /*25e50*/  LDL.LU R20, [R1+0xc0] ;  /* 0x0000c00001147983 */ /* 0x000ea80000300800 */
[----:B------:R-:W3:Y:S04]  /*25e60*/  LDL.LU R21, [R1+0xc4] ;  /* 0x0000c40001157983 */ /* 0x000ee80000300800 */
[----:B------:R-:W3:Y:S04]  /*25e70*/  LDL.LU R22, [R1+0xc8] ;  /* 0x0000c80001167983 */ /* 0x000ee80000300800 */
[----:B------:R-:W3:Y:S04]  /*25e80*/  LDL.LU R23, [R1+0xcc] ;  /* 0x0000cc0001177983 */ /* 0x000ee80000300800 */
[----:B------:R-:W3:Y:S04]  /*25e90*/  LDL.LU R3, [R1+0x7e4] ;  /* 0x0007e40001037983 */ /* 0x000ee80000300800 */
[----:B------:R-:W3:Y:S04]  /*25ea0*/  LDL.LU R28, [R1+0x7e0] ;  /* 0x0007e000011c7983 */ /* 0x000ee80000300800 */
[----:B-----5:R-:W-:Y:S04]  /*25eb0*/  STL.64 [R1+0x2700], R6 ;  /* 0x0027000601007387 */ /* 0x020fe80000100a00 */
[----:B--2---:R0:W-:Y:S04]  /*25ec0*/  STL.64 [R1+0x26f8], R4 ;  /* 0x0026f80401007387 */ /* 0x0041e80000100a00 */
[----:B0-----:R-:W2:Y:S04]  /*25ed0*/  LDL.LU R4, [R1+0x120] ;  /* 0x0001200001047983 */ /* 0x001ea80000300800 */
[----:B------:R-:W2:Y:S04]  /*25ee0*/  LDL.LU R5, [R1+0x124] ;  /* 0x0001240001057983 */ /* 0x000ea80000300800 */
[----:B------:R-:W2:Y:S04]  /*25ef0*/  LDL.LU R6, [R1+0x128] ;  /* 0x0001280001067983 */ /* 0x000ea80000300800 */
[----:B------:R-:W2:Y:S04]  /*25f00*/  LDL.LU R7, [R1+0x12c] ;  /* 0x00012c0001077983 */ /* 0x000ea80000300800 */
        /* <DEDUP_REMOVED lines=16> */
[----:B0-----:R-:W2:Y:S04]  /*26010*/  LDL.LU R24, [R1+0xd0] ;  /* 0x0000d00001187983 */ /* 0x001ea80000300800 */
[----:B------:R-:W2:Y:S04]  /*26020*/  LDL.LU R25, [R1+0xd4] ;  /* 0x0000d40001197983 */ /* 0x000ea80000300800 */
[----:B------:R-:W3:Y:S04]  /*26030*/  LDL.LU R26, [R1+0xd8] ;  /* 0x0000d800011a7983 */ /* 0x000ee80000300800 */
[----:B------:R-:W3:Y:S01]  /*26040*/  LDL.LU R27, [R1+0xdc] ;  /* 0x0000dc00011b7983 */ /* 0x000ee20000300800 */
[----:B------:R-:W-:-:S03]  /*26050*/  IMAD R28, R28, 0x100, R3 ;  /* 0x000001001c1c7824 */ /* 0x000fc600078e0203 */
[----:B---3--:R-:W-:Y:S04]  /*26060*/  STL.64 [R1+0x26c0], R26 ;  /* 0x0026c01a01007387 */ /* 0x008fe80000100a00 */
[----:B--2---:R0:W-:Y:S04]  /*26070*/  STL.64 [R1+0x26b8], R24 ;  /* 0x0026b81801007387 */ /* 0x0041e80000100a00 */
[----:B0-----:R-:W2:Y:S04]  /*26080*/  LDL.LU R24, [R1+0xe0] ;  /* 0x0000e00001187983 */ /* 0x001ea80000300800 */
[----:B------:R-:W2:Y:S04]  /*26090*/  LDL.LU R25, [R1+0xe4] ;  /* 0x0000e40001197983 */ /* 0x000ea80000300800 */
[----:B------:R-:W2:Y:S04]  /*260a0*/  LDL.LU R26, [R1+0xe8] ;  /* 0x0000e800011a7983 */ /* 0x000ea80000300800 */
[----:B------:R-:W2:Y:S04]  /*260b0*/  LDL.LU R27, [R1+0xec] ;  /* 0x0000ec00011b7983 */ /* 0x000ea80000300800 */
[----:B------:R-:W3:Y:S02]  /*260c0*/  LDL.LU R3, [R1+0x2728] ;  /* 0x0027280001037983 */ /* 0x000ee40000300800 */
[----:B---3--:R-:W-:Y:S02]  /*260d0*/  HMMA.16816.F32 R12, R12, R2, R20 ;  /* 0x000000020c0c723c */ /* 0x008fe40000001814 */
[----:B------:R-:W3:Y:S04]  /*260e0*/  LDL.LU.64 R22, [R1+0x2720] ;  /* 0x0027200001167983 */ /* 0x000ee80000300a00 */
[----:B------:R-:W5:-:S13]  /*260f0*/  LDL.LU.64 R20, [R1+0x2718] ;  /* 0x0027180001147983 */ /* 0x000f5a0000300a00 */
[----:B------:R0:W-:Y:S04]  /*26100*/  STL.64 [R1+0x3b0], R12 ;  /* 0x0003b00c01007387 */ /* 0x0001e80000100a00 */
[----:B------:R1:W-:Y:S01]  /*26110*/  STL.64 [R1+0x3b8], R14 ;  /* 0x0003b80e01007387 */ /* 0x0003e20000100a00 */
[----:B0-----:R-:W-:Y:S02]  /*26120*/  F2FP.F16.E5M2.UNPACK_B R12, R0 ;  /* 0x00000000ff0c723e */ /* 0x001fe400020004ff */
[----:B-1----:R-:W-:Y:S01]  /*26130*/  F2FP.F16.E5M2.UNPACK_B R15, R28 ;  /* 0x0000001cff0f723e */ /* 0x002fe200020004ff */
[----:B------:R-:W4:Y:S01]  /*26140*/  LDL.LU R0, [R1+0x7e8] ;  /* 0x0007e80001007983 */ /* 0x000f220000300800 */
[----:B---3--:R-:W-:Y:S02]  /*26150*/  F2FP.F16.E5M2.UNPACK_B R13, R22 ;  /* 0x00000016ff0d723e */ /* 0x008fe400020004ff */
[----:B------:R-:W-:Y:S01]  /*26160*/  F2FP.F16.E5M2.UNPACK_B R14, R23 ;  /* 0x00000017ff0e723e */ /* 0x000fe200020004ff */
[----:B------:R-:W3:Y:S04]  /*26170*/  LDL.LU R22, [R1+0x7f0] ;  /* 0x0007f00001167983 */ /* 0x000ee80000300800 */
[----:B------:R-:W2:Y:S04]  /*26180*/  LDL.LU R23, [R1+0x7f8] ;  /* 0x0007f80001177983 */ /* 0x000ea80000300800 */
[----:B------:R-:W2:Y:S01]  /*26190*/  LDL.LU R28, [R1+0x800] ;  /* 0x00080000011c7983 */ /* 0x000ea20000300800 */
[----:B-----5:R-:W-:-:S15]  /*261a0*/  HMMA.16816.F32 R16, R12, R20, R16 ;  /* 0x000000140c10723c */ /* 0x020fde0000001810 */
        /* <DEDUP_REMOVED lines=32> */
[----:B------:R-:W5:Y:S01]  /*263b0*/  LDL.LU.64 R24, [R1+0x26b8] ;  /* 0x0026b80001187983 */ /* 0x000f620000300a00 */
[----:B----4-:R-:W-:Y:S01]  /*263c0*/  IMAD R0, R0, 0x100, R29 ;  /* 0x0000010000007824 */ /* 0x010fe200078e021d */
[----:B-----5:R-:W-:-:S15]  /*263d0*/  HMMA.16816.F32 R24, R12, R4, R24 ;  /* 0x000000040c18723c */ /* 0x020fde0000001818 */
[----:B------:R-:W-:-:S04]  /*263e0*/  NOP ;  /* 0x0000000000007918 */ /* 0x000fc80000000000 */
[----:B------:R-:W-:Y:S04]  /*263f0*/  STL.64 [R1+0x340], R24 ;  /* 0x0003401801007387 */ /* 0x000fe80000100a00 */
[----:B------:R0:W-:Y:S04]  /*26400*/  STL.64 [R1+0x348], R26 ;  /* 0x0003481a01007387 */ /* 0x0001e80000100a00 */
[----:B0-----:R-:W2:Y:S04]  /*26410*/  LDL.LU.64 R26, [R1+0x26b0] ;  /* 0x0026b000011a7983 */ /* 0x001ea80000300a00 */
[----:B------:R-:W2:Y:S04]  /*26420*/  LDL.LU.64 R24, [R1+0x26a8] ;  /* 0x0026a80001187983 */ /* 0x000ea80000300a00 */
[----:B------:R-:W-:Y:S04]  /*26430*/  STL.64 [R1+0x2670], R6 ;  /* 0x0026700601007387 */ /* 0x000fe80000100a00 */
[----:B------:R0:W-:Y:S04]  /*26440*/  STL.64 [R1+0x2668], R4 ;  /* 0x0026680401007387 */ /* 0x0001e80000100a00 */
[----:B0-----:R-:W4:Y:S04]  /*26450*/  LDL.LU R4, [R1] ;  /* 0x0000000001047983 */ /* 0x001f280000300800 */
[----:B------:R-:W4:Y:S04]  /*26460*/  LDL.LU R5, [R1+0x4] ;  /* 0x0000040001057983 */ /* 0x000f280000300800 */
[----:B------:R-:W4:Y:S04]  /*26470*/  LDL.LU R6, [R1+0x8] ;  /* 0x0000080001067983 */ /* 0x000f280000300800 */
[----:B------:R-:W4:Y:S04]  /*26480*/  LDL.LU R7, [R1+0xc] ;  /* 0x00000c0001077983 */ /* 0x000f280000300800 */
[----:B------:R-:W3:Y:S02]  /*26490*/  LDL.LU R29, [R1+0x26a4] ;  /* 0x0026a400011d7983 */ /* 0x000ee40000300800 */
[----:B---3--:R-:W-:-:S02]  /*264a0*/  IMAD R22, R22, 0x100, R29 ;  /* 0x0000010016167824 */ /* 0x008fc400078e021d */
[----:B------:R-:W3:Y:S01]  /*264b0*/  LDL.LU R29, [R1+0x26a0] ;  /* 0x0026a000011d7983 */ /* 0x000ee20000300800 */
[----:B----4-:R-:W-:Y:S01]  /*264c0*/  HMMA.16816.F32 R12, R12, R2, R4 ;  /* 0x000000020c0c723c */ /* 0x010fe20000001804 */
[----:B---3--:R-:W-:Y:S02]  /*264d0*/  IMAD R23, R23, 0x100, R29 ;  /* 0x0000010017177824 */ /* 0x008fe400078e021d */
[----:B------:R-:W3:Y:S02]  /*264e0*/  LDL.LU R29, [R1+0x269c] ;  /* 0x00269c00011d7983 */ /* 0x000ee40000300800 */
[----:B---3--:R-:W-:Y:S02]  /*264f0*/  IMAD R28, R28, 0x100, R29 ;  /* 0x000001001c1c7824 */ /* 0x008fe400078e021d */
[----:B------:R-:W3:Y:S04]  /*26500*/  LDL.LU R29, [R1+0x2698] ;  /* 0x00269800011d7983 */ /* 0x000ee80000300800 */
[----:B------:R-:W4:Y:S08]  /*26510*/  LDL.LU R4, [R1+0x80] ;  /* 0x0000800001047983 */ /* 0x000f300000300800 */
[----:B------:R0:W-:Y:S04]  /*26520*/  STL.64 [R1+0x250], R12 ;  /* 0x0002500c01007387 */ /* 0x0001e80000100a00 */
[----:B------:R1:W-:Y:S04]  /*26530*/  STL.64 [R1+0x258], R14 ;  /* 0x0002580e01007387 */ /* 0x0003e80000100a00 */
[----:B------:R-:W4:Y:S04]  /*26540*/  LDL.LU R5, [R1+0x84] ;  /* 0x0000840001057983 */ /* 0x000f280000300800 */
[----:B------:R-:W4:Y:S04]  /*26550*/  LDL.LU R6, [R1+0x88] ;  /* 0x0000880001067983 */ /* 0x000f280000300800 */
[----:B------:R-:W4:Y:S01]  /*26560*/  LDL.LU R7, [R1+0x8c] ;  /* 0x00008c0001077983 */ /* 0x000f220000300800 */
[----:B0-----:R-:W-:-:S02]  /*26570*/  F2FP.F16.E5M2.UNPACK_B R12, R0 ;  /* 0x00000000ff0c723e */ /* 0x001fc400020004ff */
[----:B------:R-:W-:Y:S02]  /*26580*/  F2FP.F16.E5M2.UNPACK_B R13, R22 ;  /* 0x00000016ff0d723e */ /* 0x000fe400020004ff */
[----:B-1----:R-:W-:Y:S02]  /*26590*/  F2FP.F16.E5M2.UNPACK_B R14, R23 ;  /* 0x00000017ff0e723e */ /* 0x002fe400020004ff */
[----:B------:R-:W-:-:S07]  /*265a0*/  F2FP.F16.E5M2.UNPACK_B R15, R28 ;  /* 0x0000001cff0f723e */ /* 0x000fce00020004ff */
        /* <DEDUP_REMOVED lines=14> */
[----:B------:R0:W-:Y:S04]  /*26690*/  STL.64 [R1+0x200], R24 ;  /* 0x0002001801007387 */ /* 0x0001e80000100a00 */
[----:B------:R1:W-:Y:S04]  /*266a0*/  STL.64 [R1+0x208], R26 ;  /* 0x0002081a01007387 */ /* 0x0003e80000100a00 */
[----:B0-----:R-:W2:Y:S04]  /*266b0*/  LDL.LU R24, [R1+0x80c] ;  /* 0x00080c0001187983 */ /* 0x001ea80000300800 */
[----:B------:R-:W2:Y:S04]  /*266c0*/  LDL.LU R0, [R1+0x808] ;  /* 0x0008080001007983 */ /* 0x000ea80000300800 */
[----:B------:R-:W5:Y:S04]  /*266d0*/  LDL.LU R25, [R1+0x814] ;  /* 0x0008140001197983 */ /* 0x000f680000300800 */
[----:B------:R-:W2:Y:S04]  /*266e0*/  LDL.LU R22, [R1+0x810] ;  /* 0x0008100001167983 */ /* 0x000ea80000300800 */
[----:B-1----:R-:W2:Y:S04]  /*266f0*/  LDL.LU R26, [R1+0x81c] ;  /* 0x00081c00011a7983 */ /* 0x002ea80000300800 */
        /* <DEDUP_REMOVED lines=15> */
[----:B------:R-:W-:Y:S04]  /*267f0*/  STL.64 [R1+0x2630], R18 ;  /* 0x0026301201007387 */ /* 0x000fe80000100a00 */
[----:B------:R0:W-:Y:S04]  /*26800*/  STL.64 [R1+0x2628], R16 ;  /* 0x0026281001007387 */ /* 0x0001e80000100a00 */
[----:B0-----:R-:W2:Y:S04]  /*26810*/  LDL.LU R16, [R1+0x70] ;  /* 0x0000700001107983 */ /* 0x001ea80000300800 */
[----:B------:R-:W2:Y:S04]  /*26820*/  LDL.LU R17, [R1+0x74] ;  /* 0x0000740001117983 */ /* 0x000ea80000300800 */
[----:B------:R-:W2:Y:S04]  /*26830*/  LDL.LU R18, [R1+0x78] ;  /* 0x0000780001127983 */ /* 0x000ea80000300800 */
[----:B------:R-:W2:Y:S01]  /*26840*/  LDL.LU R19, [R1+0x7c] ;  /* 0x00007c0001137983 */ /* 0x000ea20000300800 */
[----:B----4-:R-:W-:-:S15]  /*26850*/  HMMA.16816.F32 R4, R12, R10, R4 ;  /* 0x0000000a0c04723c */ /* 0x010fde0000001804 */
[----:B------:R-:W-:-:S04]  /*26860*/  NOP ;  /* 0x0000000000007918 */ /* 0x000fc80000000000 */
[----:B------:R-:W-:Y:S04]  /*26870*/  STL.64 [R1+0x1f0], R4 ;  /* 0x0001f00401007387 */ /* 0x000fe80000100a00 */
[----:B------:R0:W-:Y:S04]  /*26880*/  STL.64 [R1+0x1f8], R6 ;  /* 0x0001f80601007387 */ /* 0x0001e80000100a00 */
[----:B0-----:R-:W4:Y:S04]  /*26890*/  LDL.LU.64 R6, [R1+0x2670] ;  /* 0x0026700001067983 */ /* 0x001f280000300a00 */
[----:B------:R-:W3:Y:S01]  /*268a0*/  LDL.LU.64 R4, [R1+0x2668] ;  /* 0x0026680001047983 */ /* 0x000ee20000300a00 */
[----:B--2---:R-:W-:-:S15]  /*268b0*/  HMMA.16816.F32 R16, R12, R8, R16 ;  /* 0x000000080c10723c */ /* 0x004fde0000001810 */
[----:B------:R-:W-:-:S04]  /*268c0*/  NOP ;  /* 0x0000000000007918 */ /* 0x000fc80000000000 */
[----:B------:R0:W-:Y:S04]  /*268d0*/  STL.64 [R1+0x1e0], R16 ;  /* 0x0001e01001007387 */ /* 0x0001e80000100a00 */
[----:B------:R1:W-:Y:S04]  /*268e0*/  STL.64 [R1+0x1e8], R18 ;  /* 0x0001e81201007387 */ /* 0x0003e80000100a00 */
[----:B0-----:R-:W2:Y:S04]  /*268f0*/  LDL.LU R16, [R1+0x40] ;  /* 0x0000400001107983 */ /* 0x001ea80000300800 */
[----:B------:R-:W2:Y:S04]  /*26900*/  LDL.LU R17, [R1+0x44] ;  /* 0x0000440001117983 */ /* 0x000ea80000300800 */
[----:B-1----:R-:W2:Y:S04]  /*26910*/  LDL.LU R18, [R1+0x48] ;  /* 0x0000480001127983 */ /* 0x002ea80000300800 */
[----:B------:R-:W2:Y:S04]  /*26920*/  LDL.LU R19, [R1+0x4c] ;  /* 0x00004c0001137983 */ /* 0x000ea80000300800 */
[----:B------:R-:W-:Y:S04]  /*26930*/  STL.64 [R1+0x2610], R10 ;  /* 0x0026100a01007387 */ /* 0x000fe80000100a00 */
[----:B------:R0:W-:Y:S04]  /*26940*/  STL.64 [R1+0x2608], R8 ;  /* 0x0026080801007387 */ /* 0x0001e80000100a00 */
[----:B0-----:R-:W2:Y:S04]  /*26950*/  LDL.LU R8, [R1+0x20] ;  /* 0x0000200001087983 */ /* 0x001ea80000300800 */
[----:B------:R-:W2:Y:S04]  /*26960*/  LDL.LU R9, [R1+0x24] ;  /* 0x0000240001097983 */ /* 0x000ea80000300800 */
[----:B------:R-:W2:Y:S04]  /*26970*/  LDL.LU R10, [R1+0x28] ;  /* 0x00002800010a7983 */ /* 0x000ea80000300800 */
[----:B------:R-:W2:Y:S01]  /*26980*/  LDL.LU R11, [R1+0x2c] ;  /* 0x00002c00010b7983 */ /* 0x000ea20000300800 */
[C---:B----4-:R-:W-:Y:S03]  /*26990*/  HMMA.16816.F32 R20, R12.reuse, R6, R20 ;  /* 0x000000060c14723c */ /* 0x050fe60000001814 */
[----:B--2---:R-:W-:Y:S04]  /*269a0*/  STL.64 [R1+0x2620], R10 ;  /* 0x0026200a01007387 */ /* 0x004fe80000100a00 */
[----:B------:R0:W-:Y:S04]  /*269b0*/  STL.64 [R1+0x2618], R8 ;  /* 0x0026180801007387 */ /* 0x0001e80000100a00 */
[----:B0-----:R-:W2:Y:S04]  /*269c0*/  LDL.LU R8, [R1+0x30] ;  /* 0x0000300001087983 */ /* 0x001ea80000300800 */
[----:B------:R-:W2:Y:S04]  /*269d0*/  LDL.LU R9, [R1+0x34] ;  /* 0x0000340001097983 */ /* 0x000ea80000300800 */
[----:B------:R-:W2:Y:S04]  /*269e0*/  LDL.LU R10, [R1+0x38] ;  /* 0x00003800010a7983 */ /* 0x000ea80000300800 */
[----:B------:R-:W2:Y:S04]  /*269f0*/  LDL.LU R11, [R1+0x3c] ;  /* 0x00003c00010b7983 */ /* 0x000ea80000300800 */
        /* <DEDUP_REMOVED lines=8> */
[----:B0-----:R-:W5:Y:S04]  /*26a80*/  LDL.LU.64 R22, [R1+0x2650] ;  /* 0x0026500001167983 */ /* 0x001f680000300a00 */
[----:B------:R-:W3:Y:S04]  /*26a90*/  LDL.LU.64 R20, [R1+0x2648] ;  /* 0x0026480001147983 */ /* 0x000ee80000300a00 */
[----:B------:R-:W-:Y:S04]  /*26aa0*/  STL.64 [R1+0x2600], R6 ;  /* 0x0026000601007387 */ /* 0x000fe80000100a00 */
[----:B------:R0:W-:Y:S01]  /*26ab0*/  STL.64 [R1+0x25f8], R4 ;  /* 0x0025f80401007387 */ /* 0x0001e20000100a00 */
[----:B------:R-:W-:-:S02]  /*26ac0*/  IMAD R0, R0, 0x100, R24 ;  /* 0x0000010000007824 */ /* 0x000fc400078e0218 */
[----:B------:R-:W-:Y:S01]  /*26ad0*/  IMAD R28, R28, 0x100, R27 ;  /* 0x000001001c1c7824 */ /* 0x000fe200078e021b */
[----:B0-----:R-:W4:Y:S04]  /*26ae0*/  LDL.LU R4, [R1+0x10] ;  /* 0x0000100001047983 */ /* 0x001f280000300800 */
[----:B------:R-:W4:Y:S04]  /*26af0*/  LDL.LU R5, [R1+0x14] ;  /* 0x0000140001057983 */ /* 0x000f280000300800 */
[----:B------:R-:W4:Y:S04]  /*26b00*/  LDL.LU R6, [R1+0x18] ;  /* 0x0000180001067983 */ /* 0x000f280000300800 */
[----:B------:R-:W4:Y:S04]  /*26b10*/  LDL.LU R7, [R1+0x1c] ;  /* 0x00001c0001077983 */ /* 0x000f280000300800 */
[----:B------:R-:W2:Y:S01]  /*26b20*/  LDL.LU R24, [R1+0x2644] ;  /* 0x0026440001187983 */ /* 0x000ea20000300800 */
[----:B-----5:R-:W-:-:S02]  /*26b30*/  IMAD R22, R22, 0x100, R25 ;  /* 0x0000010016167824 */ /* 0x020fc400078e0219 */
[----:B------:R-:W-:Y:S01]  /*26b40*/  IMAD R23, R23, 0x100, R26 ;  /* 0x0000010017177824 */ /* 0x000fe200078e021a */
[----:B------:R-:W2:Y:S04]  /*26b50*/  LDL.LU R25, [R1+0x2640] ;  /* 0x0026400001197983 */ /* 0x000ea80000300800 */
[----:B------:R-:W2:Y:S04]  /*26b60*/  LDL.LU R26, [R1+0x263c] ;  /* 0x00263c00011a7983 */ /* 0x000ea80000300800 */
[----:B------:R-:W2:Y:S02]  /*26b70*/  LDL.LU R27, [R1+0x2638] ;  /* 0x00263800011b7983 */ /* 0x000ea40000300800 */
[----:B--2---:R-:W-:Y:S02]  /*26b80*/  HMMA.16816.F32 R12, R12, R2, R24 ;  /* 0x000000020c0c723c */ /* 0x004fe40000001818 */
[----:B------:R-:W2:-:S15]  /*26b90*/  LDL.LU R24, [R1+0x1a0] ;  /* 0x0001a00001187983 */ /* 0x000e9e0000300800 */
[----:B------:R-:W-:Y:S02]  /*26ba0*/  NOP ;  /* 0x0000000000007918 */ /* 0x000fe40000000000 */
[----:B------:R0:W-:Y:S04]  /*26bb0*/  STL.64 [R1+0x170], R12 ;  /* 0x0001700c01007387 */ /* 0x0001e80000100a00 */
[----:B------:R1:W-:Y:S04]  /*26bc0*/  STL.64 [R1+0x178], R14 ;  /* 0x0001780e01007387 */ /* 0x0003e80000100a00 */
[----:B------:R-:W2:Y:S04]  /*26bd0*/  LDL.LU R25, [R1+0x1a4] ;  /* 0x0001a40001197983 */ /* 0x000ea80000300800 */
[----:B------:R-:W2:Y:S04]  /*26be0*/  LDL.LU R26, [R1+0x1a8] ;  /* 0x0001a800011a7983 */ /* 0x000ea80000300800 */
[----:B------:R-:W2:Y:S01]  /*26bf0*/  LDL.LU R27, [R1+0x1ac] ;  /* 0x0001ac00011b7983 */ /* 0x000ea20000300800 */
[----:B0-----:R-:W-:-:S02]  /*26c00*/  F2FP.F16.E5M2.UNPACK_B R12, R0 ;  /* 0x00000000ff0c723e */ /* 0x001fc400020004ff */
[----:B------:R-:W-:Y:S02]  /*26c10*/  F2FP.F16.E5M2.UNPACK_B R13, R22 ;  /* 0x00000016ff0d723e */ /* 0x000fe400020004ff */
[----:B-1----:R-:W-:Y:S02]  /*26c20*/  F2FP.F16.E5M2.UNPACK_B R14, R23 ;  /* 0x00000017ff0e723e */ /* 0x002fe400020004ff */
[----:B------:R-:W-:-:S07]  /*26c30*/  F2FP.F16.E5M2.UNPACK_B R15, R28 ;  /* 0x0000001cff0f723e */ /* 0x000fce00020004ff */
[----:B---3--:R-:W-:-:S15]  /*26c40*/  HMMA.16816.F32 R16, R12, R20, R16 ;  /* 0x000000140c10723c */ /* 0x008fde0000001810 */
        /* <DEDUP_REMOVED lines=16> */
[----:B------:R-:W3:Y:S04]  /*26d50*/  LDL.LU.64 R8, [R1+0x2608] ;  /* 0x0026080001087983 */ /* 0x000ee80000300a00 */
[----:B------:R-:W-:Y:S04]  /*26d60*/  STL.64 [R1+0x25d0], R18 ;  /* 0x0025d01201007387 */ /* 0x000fe80000100a00 */
[----:B------:R0:W-:Y:S04]  /*26d70*/  STL.64 [R1+0x25c8], R16 ;  /* 0x0025c81001007387 */ /* 0x0001e80000100a00 */
[----:B0-----:R-:W3:Y:S04]  /*26d80*/  LDL.LU R16, [R1+0x180] ;  /* 0x0001800001107983 */ /* 0x001ee80000300800 */
[----:B------:R-:W3:Y:S04]  /*26d90*/  LDL.LU R17, [R1+0x184] ;  /* 0x0001840001117983 */ /* 0x000ee80000300800 */
[----:B------:R-:W3:Y:S04]  /*26da0*/  LDL.LU R18, [R1+0x188] ;  /* 0x0001880001127983 */ /* 0x000ee80000300800 */
[----:B------:R-:W3:Y:S01]  /*26db0*/  LDL.LU R19, [R1+0x18c] ;  /* 0x00018c0001137983 */ /* 0x000ee20000300800 */
[----:B----4-:R-:W-:-:S15]  /*26dc0*/  HMMA.16816.F32 R4, R12, R10, R4 ;  /* 0x0000000a0c04723c */ /* 0x010fde0000001804 */
[----:B------:R-:W-:-:S04]  /*26dd0*/  NOP ;  /* 0x0000000000007918 */ /* 0x000fc80000000000 */
[----:B------:R-:W-:Y:S04]  /*26de0*/  STL.64 [R1+0xe0], R4 ;  /* 0x0000e00401007387 */ /* 0x000fe80000100a00 */
[----:B------:R0:W-:Y:S04]  /*26df0*/  STL.64 [R1+0xe8], R6 ;  /* 0x0000e80601007387 */ /* 0x0001e80000100a00 */
[----:B0-----:R-:W2:Y:S01]  /*26e00*/  LDL.LU.64 R6, [R1+0x2600] ;  /* 0x0026000001067983 */ /* 0x001ea20000300a00 */
[C---:B---3--:R-:W-:Y:S03]  /*26e10*/  HMMA.16816.F32 R16, R12.reuse, R8, R16 ;  /* 0x000000080c10723c */ /* 0x048fe60000001810 */
[----:B------:R-:W3:Y:S04]  /*26e20*/  LDL.LU.64 R4, [R1+0x25f8] ;  /* 0x0025f80001047983 */ /* 0x000ee80000300a00 */
[----:B------:R-:W-:Y:S04]  /*26e30*/  STL.64 [R1+0x25b0], R10 ;  /* 0x0025b00a01007387 */ /* 0x000fe80000100a00 */
[----:B------:R0:W-:Y:S08]  /*26e40*/  STL.64 [R1+0x25a8], R8 ;  /* 0x0025a80801007387 */ /* 0x0001f00000100a00 */
[----:B------:R-:W-:Y:S04]  /*26e50*/  STL.64 [R1+0xd0], R16 ;  /* 0x0000d01001007387 */ /* 0x000fe80000100a00 */
[----:B------:R2:W-:Y:S04]  /*26e60*/  STL.64 [R1+0xd8], R18 ;  /* 0x0000d81201007387 */ /* 0x0005e80000100a00 */
[----:B0-----:R-:W4:Y:S01]  /*26e70*/  LDL.LU R8, [R1+0x260] ;  /* 0x0002600001087983 */ /* 0x001f220000300800 */
[----:B--2---:R-:W-:-:S15]  /*26e80*/  HMMA.16816.F32 R16, R12, R6, R24 ;  /* 0x000000060c10723c */ /* 0x004fde0000001818 */
[----:B------:R-:W-:-:S04]  /*26e90*/  NOP ;  /* 0x0000000000007918 */ /* 0x000fc80000000000 */
[----:B------:R-:W-:Y:S04]  /*26ea0*/  STL.64 [R1+0xc0], R16 ;  /* 0x0000c01001007387 */ /* 0x000fe80000100a00 */
[----:B------:R-:W-:Y:S04]  /*26eb0*/  STL.64 [R1+0xc8], R18 ;  /* 0x0000c81201007387 */ /* 0x000fe80000100a00 */
[----:B------:R-:W4:Y:S04]  /*26ec0*/  LDL.LU R9, [R1+0x264] ;  /* 0x0002640001097983 */ /* 0x000f280000300800 */
[----:B------:R-:W2:Y:S04]  /*26ed0*/  LDL.LU R10, [R1+0x268] ;  /* 0x00026800010a7983 */ /* 0x000ea80000300800 */
[----:B------:R-:W2:Y:S04]  /*26ee0*/  LDL.LU R11, [R1+0x26c] ;  /* 0x00026c00010b7983 */ /* 0x000ea80000300800 */
[----:B------:R-:W5:Y:S04]  /*26ef0*/  LDL.LU R28, [R1+0x82c] ;  /* 0x00082c00011c7983 */ /* 0x000f680000300800 */
[----:B------:R-:W5:Y:S04]  /*26f00*/  LDL.LU R0, [R1+0x828] ;  /* 0x0008280001007983 */ /* 0x000f680000300800 */
[----:B------:R-:W2:Y:S04]  /*26f10*/  LDL.LU R23, [R1+0x834] ;  /* 0x0008340001177983 */ /* 0x000ea80000300800 */
[----:B------:R-:W2:Y:S04]  /*26f20*/  LDL.LU R22, [R1+0x830] ;  /* 0x0008300001167983 */ /* 0x000ea80000300800 */
[----:B--2---:R-:W-:Y:S04]  /*26f30*/  STL.64 [R1+0x25f0], R22 ;  /* 0x0025f01601007387 */ /* 0x004fe80000100a00 */
[----:B------:R0:W-:Y:S04]  /*26f40*/  STL.64 [R1+0x25e8], R20 ;  /* 0x0025e81401007387 */ /* 0x0001e80000100a00 */
[----:B0-----:R-:W3:Y:S04]  /*26f50*/  LDL.LU R20, [R1+0x1d0] ;  /* 0x0001d00001147983 */ /* 0x001ee80000300800 */
[----:B------:R-:W3:Y:S04]  /*26f60*/  LDL.LU R21, [R1+0x1d4] ;  /* 0x0001d40001157983 */ /* 0x000ee80000300800 */
[----:B------:R-:W3:Y:S04]  /*26f70*/  LDL.LU R22, [R1+0x1d8] ;  /* 0x0001d80001167983 */ /* 0x000ee80000300800 */
        /* <DEDUP_REMOVED lines=8> */
[----:B------:R-:W2:Y:S01]  /*27000*/  LDL.LU R19, [R1+0x21c] ;  /* 0x00021c0001137983 */ /* 0x000ea20000300800 */
[C---:B---3--:R-:W-:Y:S03]  /*27010*/  HMMA.16816.F32 R20, R12.reuse, R4, R20 ;  /* 0x000000040c14723c */ /* 0x048fe60000001814 */
[----:B--2---:R-:W-:Y:S04]  /*27020*/  STL.64 [R1+0x25e0], R18 ;  /* 0x0025e01201007387 */ /* 0x004fe80000100a00 */
[----:B------:R0:W-:Y:S04]  /*27030*/  STL.64 [R1+0x25d8], R16 ;  /* 0x0025d81001007387 */ /* 0x0001e80000100a00 */
[----:B0-----:R-:W2:Y:S04]  /*27040*/  LDL.LU R16, [R1+0x1c0] ;  /* 0x0001c00001107983 */ /* 0x001ea80000300800 */
[----:B------:R-:W2:Y:S04]  /*27050*/  LDL.LU R17, [R1+0x1c4] ;  /* 0x0001c40001117983 */ /* 0x000ea80000300800 */
[----:B------:R-:W2:Y:S04]  /*27060*/  LDL.LU R18, [R1+0x1c8] ;  /* 0x0001c80001127983 */ /* 0x000ea80000300800 */
[----:B------:R-:W2:Y:S04]  /*27070*/  LDL.LU R19, [R1+0x1cc] ;  /* 0x0001cc0001137983 */ /* 0x000ea80000300800 */
[----:B------:R-:W-:Y:S04]  /*27080*/  STL.64 [R1+0x25c0], R10 ;  /* 0x0025c00a01007387 */ /* 0x000fe80000100a00 */
[----:B----4-:R0:W-:Y:S04]  /*27090*/  STL.64 [R1+0x25b8], R8 ;  /* 0x0025b80801007387 */ /* 0x0101e80000100a00 */
[----:B0-----:R-:W3:Y:S04]  /*270a0*/  LDL.LU R8, [R1+0x230] ;  /* 0x0002300001087983 */ /* 0x001ee80000300800 */
[----:B------:R-:W3:Y:S04]  /*270b0*/  LDL.LU R9, [R1+0x234] ;  /* 0x0002340001097983 */ /* 0x000ee80000300800 */
[----:B------:R-:W3:Y:S04]  /*270c0*/  LDL.LU R10, [R1+0x238] ;  /* 0x00023800010a7983 */ /* 0x000ee80000300800 */
[----:B------:R-:W3:Y:S04]  /*270d0*/  LDL.LU R11, [R1+0x23c] ;  /* 0x00023c00010b7983 */ /* 0x000ee80000300800 */
        /* <DEDUP_REMOVED lines=10> */
[----:B--2---:R-:W-:Y:S03]  /*27180*/  HMMA.16816.F32 R12, R12, R2, R16 ;  /* 0x000000020c0c723c */ /* 0x004fe60000001810 */
[----:B---3--:R-:W-:Y:S04]  /*27190*/  STL.64 [R1+0x25a0], R6 ;  /* 0x0025a00601007387 */ /* 0x008fe80000100a00 */
[----:B------:R0:W-:Y:S04]  /*271a0*/  STL.64 [R1+0x2598], R4 ;  /* 0x0025980401007387 */ /* 0x0001e80000100a00 */
[----:B0-----:R-:W2:Y:S04]  /*271b0*/  LDL.LU R4, [R1+0x270] ;  /* 0x0002700001047983 */ /* 0x001ea80000300800 */
[----:B------:R-:W2:Y:S04]  /*271c0*/  LDL.LU R5, [R1+0x274] ;  /* 0x0002740001057983 */ /* 0x000ea80000300800 */
[----:B------:R-:W2:Y:S04]  /*271d0*/  LDL.LU R6, [R1+0x278] ;  /* 0x0002780001067983 */ /* 0x000ea80000300800 */
[----:B------:R-:W2:Y:S04]  /*271e0*/  LDL.LU R7, [R1+0x27c] ;  /* 0x00027c0001077983 */ /* 0x000ea80000300800 */
[----:B------:R-:W3:Y:S04]  /*271f0*/  LDL.LU.64 R18, [R1+0x25e0] ;  /* 0x0025e00001127983 */ /* 0x000ee80000300a00 */
[----:B------:R-:W3:Y:S01]  /*27200*/  LDL.LU.64 R16, [R1+0x25d8] ;  /* 0x0025d80001107983 */ /* 0x000ee20000300a00 */
[----:B----4-:R-:W-:-:S02]  /*27210*/  IMAD R22, R22, 0x100, R23 ;  /* 0x0000010016167824 */ /* 0x010fc400078e0217 */
[----:B------:R-:W-:Y:S02]  /*27220*/  IMAD R23, R25, 0x100, R24 ;  /* 0x0000010019177824 */ /* 0x000fe400078e0218 */
[----:B-----5:R-:W-:Y:S02]  /*27230*/  IMAD R0, R0, 0x100, R28 ;  /* 0x0000010000007824 */ /* 0x020fe400078e021c */
[----:B------:R-:W-:Y:S01]  /*27240*/  IMAD R24, R27, 0x100, R26 ;  /* 0x000001001b187824 */ /* 0x000fe200078e021a */
[----:B------:R-:W-:Y:S04]  /*27250*/  STL [R1+0x2580], R3 ;  /* 0x0025800301007387 */ /* 0x000fe80000100800 */
[----:B------:R0:W-:Y:S04]  /*27260*/  STL.64 [R1+0x30], R12 ;  /* 0x0000300c01007387 */ /* 0x0001e80000100a00 */
[----:B------:R1:W-:Y:S01]  /*27270*/  STL.64 [R1+0x38], R14 ;  /* 0x0000380e01007387 */ /* 0x0003e20000100a00 */
[----:B0-----:R-:W-:-:S02]  /*27280*/  F2FP.F16.E5M2.UNPACK_B R12, R0 ;  /* 0x00000000ff0c723e */ /* 0x001fc400020004ff */
[----:B------:R-:W-:Y:S02]  /*27290*/  F2FP.F16.E5M2.UNPACK_B R13, R22 ;  /* 0x00000016ff0d723e */ /* 0x000fe400020004ff */
[----:B-1----:R-:W-:Y:S02]  /*272a0*/  F2FP.F16.E5M2.UNPACK_B R14, R23 ;  /* 0x00000017ff0e723e */ /* 0x002fe400020004ff */
[----:B------:R-:W-:Y:S02]  /*272b0*/  F2FP.F16.E5M2.UNPACK_B R15, R24 ;  /* 0x00000018ff0f723e */ /* 0x000fe400020004ff */
[----:B------:R-:W4:Y:S04]  /*272c0*/  LDL.LU R24, [R1+0x2c0] ;  /* 0x0002c00001187983 */ /* 0x000f280000300800 */
[----:B------:R-:W4:Y:S04]  /*272d0*/  LDL.LU R25, [R1+0x2c4] ;  /* 0x0002c40001197983 */ /* 0x000f280000300800 */
[----:B------:R-:W4:Y:S04]  /*272e0*/  LDL.LU R26, [R1+0x2c8] ;  /* 0x0002c800011a7983 */ /* 0x000f280000300800 */
[----:B------:R-:W4:Y:S01]  /*272f0*/  LDL.LU R27, [R1+0x2cc] ;  /* 0x0002cc00011b7983 */ /* 0x000f220000300800 */
        /* <DEDUP_REMOVED lines=11> */
[----:B------:R-:W5:Y:S04]  /*273b0*/  LDL.LU.64 R8, [R1+0x25b8] ;  /* 0x0025b80001087983 */ /* 0x000f680000300a00 */
[----:B------:R-:W3:Y:S01]  /*273c0*/  LDL.LU R28, [R1+0x880] ;  /* 0x00088000011c7983 */ /* 0x000ee20000300800 */
        /* <DEDUP_REMOVED lines=22> */
[----:B------:R-:W4:Y:S01]  /*27530*/  LDL.LU.64 R4, [R1+0x2588] ;  /* 0x0025880001047983 */ /* 0x000f220000300a00 */
[----:B------:R-:W-:-:S03]  /*27540*/  IMAD.MOV.U32 R19, RZ, RZ, R29 ;  /* 0x000000ffff137224 */ /* 0x000fc600078e001d */
[----:B------:R-:W-:Y:S04]  /*27550*/  STL.64 [R1+0x2548], R10 ;  /* 0x0025480a01007387 */ /* 0x000fe80000100a00 */
[----:B------:R4:W-:Y:S01]  /*27560*/  STL.64 [R1+0x2540], R8 ;  /* 0x0025400801007387 */ /* 0x0009e20000100a00 */
[C---:B---3--:R-:W-:Y:S08]  /*27570*/  HMMA.16816.F32 R16, R12.reuse, R6, R16 ;  /* 0x000000060c10723c */ /* 0x048ff00000001810 */
[----:B----4-:R-:W-:Y:S11]  /*27580*/  HMMA.16816.F32 R8, R12, R4, R24 ;  /* 0x000000040c08723c */ /* 0x010ff60000001818 */
[----:B------:R-:W-:Y:S01]  /*27590*/  IMAD.MOV.U32 R29, RZ, RZ, R19 ;  /* 0x000000ffff1d7224 */ /* 0x000fe200078e0013 */
[----:B------:R-:W-:Y:S04]  /*275a0*/  STL.64 [R1+0x50], R16 ;  /* 0x0000501001007387 */ /* 0x000fe80000100a00 */
[----:B------:R-:W-:Y:S04]  /*275b0*/  STL [R1+0x58], R18 ;  /* 0x0000581201007387 */ /* 0x000fe80000100800 */
[----:B------:R0:W-:Y:S04]  /*275c0*/  STL [R1+0x2250], R29 ;  /* 0x0022501d01007387 */ /* 0x0001e80000100800 */
[----:B0-----:R-:W2:Y:S04]  /*275d0*/  LDL.LU R29, [R1+0x884] ;  /* 0x00088400011d7983 */ /* 0x001ea80000300800 */
[----:B------:R-:W3:Y:S04]  /*275e0*/  LDL.LU R3, [R1+0x84c] ;  /* 0x00084c0001037983 */ /* 0x000ee80000300800 */
[----:B------:R-:W3:Y:S04]  /*275f0*/  LDL.LU R0, [R1+0x848] ;  /* 0x0008480001007983 */ /* 0x000ee80000300800 */
[----:B------:R-:W-:Y:S04]  /*27600*/  STL.64 [R1+0x40], R8 ;  /* 0x0000400801007387 */ /* 0x000fe80000100a00 */
[----:B------:R-:W-:Y:S04]  /*27610*/  STL.64 [R1+0x48], R10 ;  /* 0x0000480a01007387 */ /* 0x000fe80000100a00 */
[----:B------:R-:W4:Y:S04]  /*27620*/  LDL.LU R24, [R1+0x854] ;  /* 0x0008540001187983 */ /* 0x000f280000300800 */
[----:B------:R-:W4:Y:S04]  /*27630*/  LDL.LU R22, [R1+0x850] ;  /* 0x0008500001167983 */ /* 0x000f280000300800 */
[----:B------:R-:W5:Y:S04]  /*27640*/  LDL.LU R23, [R1+0x85c] ;  /* 0x00085c0001177983 */ /* 0x000f680000300800 */
[----:B------:R-:W5:Y:S04]  /*27650*/  LDL.LU R25, [R1+0x858] ;  /* 0x0008580001197983 */ /* 0x000f680000300800 */
[----:B------:R-:W2:Y:S04]  /*27660*/  LDL.LU R26, [R1+0x864] ;  /* 0x00086400011a7983 */ /* 0x000ea80000300800 */
[----:B------:R-:W2:Y:S04]  /*27670*/  LDL.LU R27, [R1+0x860] ;  /* 0x00086000011b7983 */ /* 0x000ea80000300800 */
        /* <DEDUP_REMOVED lines=14> */
[----:B---3--:R-:W-:-:S03]  /*27760*/  IMAD R0, R0, 0x100, R3 ;  /* 0x0000010000007824 */ /* 0x008fc600078e0203 */
        /* <DEDUP_REMOVED lines=8> */
[----:B0-----:R-:W3:Y:S04]  /*277f0*/  LDL.LU R8, [R1+0x320] ;  /* 0x0003200001087983 */ /* 0x001ee80000300800 */
[----:B------:R-:W3:Y:S04]  /*27800*/  LDL.LU R9, [R1+0x324] ;  /* 0x0003240001097983 */ /* 0x000ee80000300800 */
[----:B------:R-:W3:Y:S04]  /*27810*/  LDL.LU R10, [R1+0x328] ;  /* 0x00032800010a7983 */ /* 0x000ee80000300800 */
[----:B------:R-:W3:Y:S04]  /*27820*/  LDL.LU R11, [R1+0x32c] ;  /* 0x00032c00010b7983 */ /* 0x000ee80000300800 */
[----:B------:R-:W-:Y:S04]  /*27830*/  STL.64 [R1+0x2538], R6 ;  /* 0x0025380601007387 */ /* 0x000fe80000100a00 */
[----:B------:R0:W-:Y:S04]  /*27840*/  STL.64 [R1+0x2530], R4 ;  /* 0x0025300401007387 */ /* 0x0001e80000100a00 */
[----:B0-----:R-:W2:Y:S04]  /*27850*/  LDL.LU R4, [R1+0x300] ;  /* 0x0003000001047983 */ /* 0x001ea80000300800 */
[----:B------:R-:W2:Y:S04]  /*27860*/  LDL.LU R5, [R1+0x304] ;  /* 0x0003040001057983 */ /* 0x000ea80000300800 */
[----:B------:R-:W2:Y:S04]  /*27870*/  LDL.LU R6, [R1+0x308] ;  /* 0x0003080001067983 */ /* 0x000ea80000300800 */
[----:B------:R-:W2:Y:S04]  /*27880*/  LDL.LU R7, [R1+0x30c] ;  /* 0x00030c0001077983 */ /* 0x000ea80000300800 */
[----:B------:R-:W2:Y:S01]  /*27890*/  LDL.LU R3, [R1+0x2580] ;  /* 0x0025800001037983 */ /* 0x000ea20000300800 */
[----:B----4-:R-:W-:-:S02]  /*278a0*/  IMAD R22, R22, 0x100, R24 ;  /* 0x0000010016167824 */ /* 0x010fc400078e0218 */
[----:B-----5:R-:W-:Y:S02]  /*278b0*/  IMAD R23, R25, 0x100, R23 ;  /* 0x0000010019177824 */ /* 0x020fe400078e0217 */
[----:B------:R-:W-:Y:S01]  /*278c0*/  IMAD R24, R27, 0x100, R26 ;  /* 0x000001001b187824 */ /* 0x000fe200078e021a */
[----:B--2---:R-:W-:Y:S01]  /*278d0*/  HMMA.16816.F32 R12, R12, R2, R16 ;  /* 0x000000020c0c723c */ /* 0x004fe20000001810 */
[----:B------:R-:W2:Y:S04]  /*278e0*/  LDL.LU.64 R18, [R1+0x2578] ;  /* 0x0025780001127983 */ /* 0x000ea80000300a00 */
[----:B------:R-:W2:-:S14]  /*278f0*/  LDL.LU.64 R16, [R1+0x2570] ;  /* 0x0025700001107983 */ /* 0x000e9c0000300a00 */
[----:B------:R0:W-:Y:S04]  /*27900*/  STL.64 [R1+0x20], R12 ;  /* 0x0000200c01007387 */ /* 0x0001e80000100a00 */
[----:B------:R1:W-:Y:S01]  /*27910*/  STL.64 [R1+0x28], R14 ;  /* 0x0000280e01007387 */ /* 0x0003e20000100a00 */
[----:B0-----:R-:W-:Y:S02]  /*27920*/  F2FP.F16.E5M2.UNPACK_B R12, R0 ;  /* 0x00000000ff0c723e */ /* 0x001fe400020004ff */
[----:B------:R-:W-:Y:S01]  /*27930*/  F2FP.F16.E5M2.UNPACK_B R13, R22 ;  /* 0x00000016ff0d723e */ /* 0x000fe200020004ff */
[----:B------:R-:W4:Y:S04]  /*27940*/  LDL.LU R0, [R1+0x868] ;  /* 0x0008680001007983 */ /* 0x000f280000300800 */
[----:B------:R-:W5:Y:S01]  /*27950*/  LDL.LU R22, [R1+0x878] ;  /* 0x0008780001167983 */ /* 0x000f620000300800 */
[----:B-1----:R-:W-:-:S02]  /*27960*/  F2FP.F16.E5M2.UNPACK_B R14, R23 ;  /* 0x00000017ff0e723e */ /* 0x002fc400020004ff */
[----:B------:R-:W-:Y:S01]  /*27970*/  F2FP.F16.E5M2.UNPACK_B R15, R24 ;  /* 0x00000018ff0f723e */ /* 0x000fe200020004ff */
[----:B------:R-:W5:Y:S04]  /*27980*/  LDL.LU R23, [R1+0x87c] ;  /* 0x00087c0001177983 */ /* 0x000f680000300800 */
[----:B------:R-:W3:Y:S04]  /*27990*/  LDL.LU R24, [R1+0x2a0] ;  /* 0x0002a00001187983 */ /* 0x000ee80000300800 */
[----:B------:R-:W3:Y:S04]  /*279a0*/  LDL.LU R25, [R1+0x2a4] ;  /* 0x0002a40001197983 */ /* 0x000ee80000300800 */
[----:B------:R-:W3:Y:S04]  /*279b0*/  LDL.LU R26, [R1+0x2a8] ;  /* 0x0002a800011a7983 */ /* 0x000ee80000300800 */
[----:B------:R-:W3:Y:S01]  /*279c0*/  LDL.LU R27, [R1+0x2ac] ;  /* 0x0002ac00011b7983 */ /* 0x000ee20000300800 */
[C---:B--2---:R-:W-:Y:S03]  /*279d0*/  HMMA.16816.F32 R16, R12.reuse, R20, R16 ;  /* 0x000000140c10723c */ /* 0x044fe60000001810 */
[----:B---3--:R-:W-:Y:S04]  /*279e0*/  STL.64 [R1+0x2518], R26 ;  /* 0x0025181a01007387 */ /* 0x008fe80000100a00 */
        /* <DEDUP_REMOVED lines=8> */
[----:B------:R-:W2:Y:S04]  /*27a70*/  LDL.LU.64 R16, [R1+0x2560] ;  /* 0x0025600001107983 */ /* 0x000ea80000300a00 */
[----:B------:R-:W2:Y:S04]  /*27a80*/  LDL.LU R20, [R1+0x874] ;  /* 0x0008740001147983 */ /* 0x000ea80000300800 */
[----:B------:R-:W2:Y:S01]  /*27a90*/  LDL.LU R21, [R1+0x870] ;  /* 0x0008700001157983 */ /* 0x000ea20000300800 */
[----:B---3--:R-:W-:-:S15]  /*27aa0*/  HMMA.16816.F32 R8, R12, R18, R8 ;  /* 0x000000120c08723c */ /* 0x008fde0000001808 */
[----:B------:R-:W-:-:S04]  /*27ab0*/  NOP ;  /* 0x0000000000007918 */ /* 0x000fc80000000000 */
[----:B------:R-:W-:Y:S04]  /*27ac0*/  STL.64 [R1], R8 ;  /* 0x0000000801007387 */ /* 0x000fe80000100a00 */
[----:B------:R0:W-:Y:S04]  /*27ad0*/  STL.64 [R1+0x8], R10 ;  /* 0x0000080a01007387 */ /* 0x0001e80000100a00 */
[----:B0-----:R-:W2:Y:S04]  /*27ae0*/  LDL.LU.64 R10, [R1+0x2558] ;  /* 0x00255800010a7983 */ /* 0x001ea80000300a00 */
[----:B------:R-:W2:Y:S04]  /*27af0*/  LDL.LU.64 R8, [R1+0x2550] ;  /* 0x0025500001087983 */ /* 0x000ea80000300a00 */
[----:B------:R-:W4:Y:S01]  /*27b00*/  LDL.LU R19, [R1+0x86c] ;  /* 0x00086c0001137983 */ /* 0x000f220000300800 */
[----:B--2---:R-:W-:-:S15]  /*27b10*/  HMMA.16816.F32 R8, R12, R16, R8 ;  /* 0x000000100c08723c */ /* 0x004fde0000001808 */
        /* <DEDUP_REMOVED lines=11> */
[----:B---3--:R-:W-:Y:S02]  /*27bd0*/  HMMA.16816.F32 R8, R12, R8, R4 ;  /* 0x000000080c08723c */ /* 0x008fe40000001804 */
[----:B------:R-:W2:Y:S04]  /*27be0*/  LDL.LU.64 R6, [R1+0x2528] ;  /* 0x0025280001067983 */ /* 0x000ea80000300a00 */
[----:B------:R-:W3:-:S13]  /*27bf0*/  LDL.LU.64 R4, [R1+0x2520] ;  /* 0x0025200001047983 */ /* 0x000eda0000300a00 */
        /* <DEDUP_REMOVED lines=10> */
[----:B0-----:R-:W2:Y:S04]  /*27ca0*/  LDL.LU.64 R26, [R1+0x2518] ;  /* 0x00251800011a7983 */ /* 0x001ea80000300a00 */
[----:B------:R-:W2:Y:S01]  /*27cb0*/  LDL.LU.64 R24, [R1+0x2510] ;  /* 0x0025100001187983 */ /* 0x000ea20000300a00 */
[----:B---3--:R-:W-:-:S15]  /*27cc0*/  HMMA.16816.F32 R8, R12, R4, R8 ;  /* 0x000000040c08723c */ /* 0x008fde0000001808 */
[----:B------:R-:W-:-:S04]  /*27cd0*/  NOP ;  /* 0x0000000000007918 */ /* 0x000fc80000000000 */
[----:B------:R-:W-:Y:S04]  /*27ce0*/  STL.64 [R1+0xf0], R8 ;  /* 0x0000f00801007387 */ /* 0x000fe80000100a00 */
[----:B------:R-:W-:Y:S01]  /*27cf0*/  STL.64 [R1+0xf8], R10 ;  /* 0x0000f80a01007387 */ /* 0x000fe20000100a00 */
[----:B--2---:R-:W-:-:S15]  /*27d00*/  HMMA.16816.F32 R24, R12, R2, R24 ;  /* 0x000000020c18723c */ /* 0x004fde0000001818 */
[----:B------:R-:W-:-:S04]  /*27d10*/  NOP ;  /* 0x0000000000007918 */ /* 0x000fc80000000000 */
[----:B------:R-:W-:Y:S04]  /*27d20*/  STL.64 [R1+0x2188], R26 ;  /* 0x0021881a01007387 */ /* 0x000fe80000100a00 */
[----:B------:R0:W-:Y:S04]  /*27d30*/  STL.64 [R1+0x2180], R24 ;  /* 0x0021801801007387 */ /* 0x0001e80000100a00 */
[----:B0-----:R-:W2:Y:S04]  /*27d40*/  LDL.LU R24, [R1+0x520] ;  /* 0x0005200001187983 */ /* 0x001ea80000300800 */
[----:B------:R-:W2:Y:S04]  /*27d50*/  LDL.LU R25, [R1+0x524] ;  /* 0x0005240001197983 */ /* 0x000ea80000300800 */
[----:B------:R-:W3:Y:S04]  /*27d60*/  LDL.LU R26, [R1+0x528] ;  /* 0x00052800011a7983 */ /* 0x000ee80000300800 */
[----:B------:R-:W3:Y:S01]  /*27d70*/  LDL.LU R27, [R1+0x52c] ;  /* 0x00052c00011b7983 */ /* 0x000ee20000300800 */
[----:B------:R-:W-:-:S02]  /*27d80*/  IMAD R4, R21, 0x100, R20 ;  /* 0x0000010015047824 */ /* 0x000fc400078e0214 */
[----:B-----5:R-:W-:Y:S01]  /*27d90*/  IMAD R5, R22, 0x100, R23 ;  /* 0x0000010016057824 */ /* 0x020fe200078e0217 */
[----:B---3--:R-:W-:Y:S04]  /*27da0*/  STL.64 [R1+0x24d8], R26 ;  /* 0x0024d81a01007387 */ /* 0x008fe80000100a00 */
[----:B--2---:R0:W-:Y:S04]  /*27db0*/  STL.64 [R1+0x24d0], R24 ;  /* 0x0024d01801007387 */ /* 0x0041e80000100a00 */
[----:B0-----:R-:W2:Y:S04]  /*27dc0*/  LDL.LU R24, [R1+0x4a0] ;  /* 0x0004a00001187983 */ /* 0x001ea80000300800 */
[----:B------:R-:W2:Y:S04]  /*27dd0*/  LDL.LU R25, [R1+0x4a4] ;  /* 0x0004a40001197983 */ /* 0x000ea80000300800 */
[----:B------:R-:W3:Y:S04]  /*27de0*/  LDL.LU R26, [R1+0x4a8] ;  /* 0x0004a800011a7983 */ /* 0x000ee80000300800 */
[----:B------:R-:W3:Y:S04]  /*27df0*/  LDL.LU R27, [R1+0x4ac] ;  /* 0x0004ac00011b7983 */ /* 0x000ee80000300800 */
[----:B------:R-:W5:Y:S04]  /*27e00*/  LDL.LU R21, [R1+0x578] ;  /* 0x0005780001157983 */ /* 0x000f680000300800 */
[----:B------:R-:W5:Y:S01]  /*27e10*/  LDL.LU R23, [R1+0x57c] ;  /* 0x00057c0001177983 */ /* 0x000f620000300800 */
[----:B----4-:R-:W-:-:S03]  /*27e20*/  IMAD R0, R0, 0x100, R19 ;  /* 0x0000010000007824 */ /* 0x010fc600078e0213 */
[----:B------:R-:W4:Y:S04]  /*27e30*/  LDL.LU R22, [R1+0x558] ;  /* 0x0005580001167983 */ /* 0x000f280000300800 */
[----:B------:R-:W4:Y:S04]  /*27e40*/  LDL.LU R19, [R1+0x55c] ;  /* 0x00055c0001137983 */ /* 0x000f280000300800 */
[----:B------:R-:W4:Y:S04]  /*27e50*/  LDL.LU R16, [R1+0x548] ;  /* 0x0005480001107983 */ /* 0x000f280000300800 */
[----:B------:R-:W4:Y:S04]  /*27e60*/  LDL.LU R17, [R1+0x54c] ;  /* 0x00054c0001117983 */ /* 0x000f280000300800 */
[----:B------:R-:W4:Y:S04]  /*27e70*/  LDL.LU R10, [R1+0x538] ;  /* 0x00053800010a7983 */ /* 0x000f280000300800 */
        /* <DEDUP_REMOVED lines=12> */
[----:B------:R-:W-:Y:S01]  /*27f40*/  IMAD R6, R28, 0x100, R29 ;  /* 0x000001001c067824 */ /* 0x000fe200078e021d */
[----:B-----5:R-:W-:-:S02]  /*27f50*/  F2FP.F16.E5M2.UNPACK_B R20, R21.H1 ;  /* 0x00000015ff14723e */ /* 0x020fc400030004ff */
[----:B---3--:R-:W-:Y:S04]  /*27f60*/  STL.64 [R1+0x2508], R26 ;  /* 0x0025081a01007387 */ /* 0x008fe80000100a00 */
[----:B--2---:R0:W-:Y:S04]  /*27f70*/  STL.64 [R1+0x2500], R24 ;  /* 0x0025001801007387 */ /* 0x0041e80000100a00 */
[----:B0-----:R-:W2:Y:S04]  /*27f80*/  LDL.LU R24, [R1+0x3c0] ;  /* 0x0003c00001187983 */ /* 0x001ea80000300800 */
[----:B------:R-:W2:Y:S04]  /*27f90*/  LDL.LU R25, [R1+0x3c4] ;  /* 0x0003c40001197983 */ /* 0x000ea80000300800 */
[----:B------:R-:W2:Y:S04]  /*27fa0*/  LDL.LU R26, [R1+0x3c8] ;  /* 0x0003c800011a7983 */ /* 0x000ea80000300800 */
[----:B------:R-:W2:Y:S01]  /*27fb0*/  LDL.LU R27, [R1+0x3cc] ;  /* 0x0003cc00011b7983 */ /* 0x000ea20000300800 */
[----:B------:R-:W-:-:S02]  /*27fc0*/  F2FP.F16.E5M2.UNPACK_B R21, R23.H1 ;  /* 0x00000017ff15723e */ /* 0x000fc400030004ff */
[----:B------:R-:W-:Y:S02]  /*27fd0*/  F2FP.F16.E5M2.UNPACK_B R12, R0 ;  /* 0x00000000ff0c723e */ /* 0x000fe400020004ff */
[----:B------:R-:W-:Y:S02]  /*27fe0*/  F2FP.F16.E5M2.UNPACK_B R13, R4 ;  /* 0x00000004ff0d723e */ /* 0x000fe400020004ff */
[----:B------:R-:W-:Y:S02]  /*27ff0*/  F2FP.F16.E5M2.UNPACK_B R14, R5 ;  /* 0x00000005ff0e723e */ /* 0x000fe400020004ff */
[----:B------:R-:W-:Y:S01]  /*28000*/  F2FP.F16.E5M2.UNPACK_B R15, R6 ;  /* 0x00000006ff0f723e */ /* 0x000fe200020004ff */
[----:B------:R-:W3:Y:S04]  /*28010*/  LDL.LU R11, [R1+0x53c] ;  /* 0x00053c00010b7983 */ /* 0x000ee80000300800 */
[----:B------:R-:W5:Y:S04]  /*28020*/  LDL.LU R2, [R1+0x568] ;  /* 0x0005680001027983 */ /* 0x000f680000300800 */
[----:B------:R-:W3:Y:S04]  /*28030*/  LDL.LU R8, [R1+0x58c] ;  /* 0x00058c0001087983 */ /* 0x000ee80000300800 */
[----:B------:R-:W3:Y:S04]  /*28040*/  LDL.LU R9, [R1+0x598] ;  /* 0x0005980001097983 */ /* 0x000ee80000300800 */
[----:B------:R-:W3:Y:S04]  /*28050*/  LDL.LU R29, [R1+0x59c] ;  /* 0x00059c00011d7983 */ /* 0x000ee80000300800 */
        /* <DEDUP_REMOVED lines=9> */
[----:B----4-:R-:W-:-:S02]  /*280f0*/  F2FP.F16.E5M2.UNPACK_B R18, R22.H1 ;  /* 0x00000016ff12723e */ /* 0x010fc400030004ff */
[----:B------:R-:W-:Y:S01]  /*28100*/  F2FP.F16.E5M2.UNPACK_B R19, R19.H1 ;  /* 0x00000013ff13723e */ /* 0x000fe200030004ff */
[----:B------:R0:W-:Y:S04]  /*28110*/  STL [R1+0x24c4], R20 ;  /* 0x0024c41401007387 */ /* 0x0001e80000100800 */
[----:B------:R1:W-:Y:S04]  /*28120*/  STL [R1+0x24c0], R21 ;  /* 0x0024c01501007387 */ /* 0x0003e80000100800 */
[----:B0-----:R-:W4:Y:S04]  /*28130*/  LDL.LU R20, [R1+0x500] ;  /* 0x0005000001147983 */ /* 0x001f280000300800 */
[----:B-1----:R-:W4:Y:S04]  /*28140*/  LDL.LU R21, [R1+0x504] ;  /* 0x0005040001157983 */ /* 0x002f280000300800 */
[----:B------:R-:W4:Y:S04]  /*28150*/  LDL.LU R22, [R1+0x508] ;  /* 0x0005080001167983 */ /* 0x000f280000300800 */
[----:B------:R-:W4:Y:S01]  /*28160*/  LDL.LU R23, [R1+0x50c] ;  /* 0x00050c0001177983 */ /* 0x000f220000300800 */
[----:B--2---:R-:W-:-:S15]  /*28170*/  HMMA.16816.F32 R24, R12, R18, R24 ;  /* 0x000000120c18723c */ /* 0x004fde0000001818 */
[----:B------:R-:W-:-:S04]  /*28180*/  NOP ;  /* 0x0000000000007918 */ /* 0x000fc80000000000 */
[----:B------:R-:W-:Y:S04]  /*28190*/  STL.64 [R1+0x230], R24 ;  /* 0x0002301801007387 */ /* 0x000fe80000100a00 */
[----:B------:R0:W-:Y:S04]  /*281a0*/  STL.64 [R1+0x238], R26 ;  /* 0x0002381a01007387 */ /* 0x0001e80000100a00 */
[----:B0-----:R-:W2:Y:S04]  /*281b0*/  LDL.LU.64 R26, [R1+0x24f8] ;  /* 0x0024f800011a7983 */ /* 0x001ea80000300a00 */
[----:B------:R-:W2:Y:S01]  /*281c0*/  LDL.LU.64 R24, [R1+0x24f0] ;  /* 0x0024f00001187983 */ /* 0x000ea20000300a00 */
[----:B------:R-:W-:-:S02]  /*281d0*/  F2FP.F16.E5M2.UNPACK_B R16, R16.H1 ;  /* 0x00000010ff10723e */ /* 0x000fc400030004ff */
[----:B------:R-:W-:-:S07]  /*281e0*/  F2FP.F16.E5M2.UNPACK_B R17, R17.H1 ;  /* 0x00000011ff11723e */ /* 0x000fce00030004ff */
        /* <DEDUP_REMOVED lines=12> */
[----:B------:R-:W-:-:S02]  /*282b0*/  F2FP.F16.E5M2.UNPACK_B R10, R10.H1 ;  /* 0x0000000aff0a723e */ /* 0x000fc400030004ff */
[----:B---3--:R-:W-:Y:S02]  /*282c0*/  F2FP.F16.E5M2.UNPACK_B R11, R11.H1 ;  /* 0x0000000bff0b723e */ /* 0x008fe400030004ff */
[----:B-----5:R-:W-:Y:S02]  /*282d0*/  F2FP.F16.E5M2.UNPACK_B R2, R2.H1 ;  /* 0x00000002ff02723e */ /* 0x020fe400030004ff */
[----:B------:R-:W-:-:S03]  /*282e0*/  F2FP.F16.E5M2.UNPACK_B R3, R3.H1 ;  /* 0x00000003ff03723e */ /* 0x000fc600030004ff */
[----:B--2---:R-:W-:-:S15]  /*282f0*/  HMMA.16816.F32 R24, R12, R10, R24 ;  /* 0x0000000a0c18723c */ /* 0x004fde0000001818 */
[----:B------:R-:W-:-:S04]  /*28300*/  NOP ;  /* 0x0000000000007918 */ /* 0x000fc80000000000 */
[----:B------:R-:W-:Y:S04]  /*28310*/  STL.64 [R1+0x270], R24 ;  /* 0x0002701801007387 */ /* 0x000fe80000100a00 */
[----:B------:R0:W-:Y:S04]  /*28320*/  STL.64 [R1+0x278], R26 ;  /* 0x0002781a01007387 */ /* 0x0001e80000100a00 */
[----:B0-----:R-:W2:Y:S04]  /*28330*/  LDL.LU.64 R26, [R1+0x24d8] ;  /* 0x0024d800011a7983 */ /* 0x001ea80000300a00 */
[----:B------:R-:W2:Y:S01]  /*28340*/  LDL.LU.64 R24, [R1+0x24d0] ;  /* 0x0024d00001187983 */ /* 0x000ea20000300a00 */
[----:B----4-:R-:W-:Y:S01]  /*28350*/  HMMA.16816.F32 R16, R12, R2, R16 ;  /* 0x000000020c10723c */ /* 0x010fe20000001810 */
[----:B------:R-:W-:-:S02]  /*28360*/  F2FP.F16.E5M2.UNPACK_B R4, R7.H1 ;  /* 0x00000007ff04723e */ /* 0x000fc400030004ff */
[----:B------:R-:W-:Y:S01]  /*28370*/  F2FP.F16.E5M2.UNPACK_B R5, R8.H1 ;  /* 0x00000008ff05723e */ /* 0x000fe200030004ff */
[----:B------:R-:W-:Y:S04]  /*28380*/  STL [R1+0x24cc], R10 ;  /* 0x0024cc0a01007387 */ /* 0x000fe80000100800 */
[----:B------:R-:W-:Y:S11]  /*28390*/  STL [R1+0x24c8], R11 ;  /* 0x0024c80b01007387 */ /* 0x000ff60000100800 */
[----:B------:R-:W-:Y:S04]  /*283a0*/  STL.64 [R1+0x2a0], R16 ;  /* 0x0002a01001007387 */ /* 0x000fe80000100a00 */
[----:B------:R0:W-:Y:S02]  /*283b0*/  STL.64 [R1+0x2a8], R18 ;  /* 0x0002a81201007387 */ /* 0x0001e40000100a00 */
[----:B0-----:R-:W-:Y:S01]  /*283c0*/  HMMA.16816.F32 R16, R12, R4, R20 ;  /* 0x000000040c10723c */ /* 0x001fe20000001814 */
[----:B------:R-:W-:-:S02]  /*283d0*/  F2FP.F16.E5M2.UNPACK_B R6, R9.H1 ;  /* 0x00000009ff06723e */ /* 0x000fc400030004ff */
[----:B------:R-:W-:-:S15]  /*283e0*/  F2FP.F16.E5M2.UNPACK_B R7, R29.H1 ;  /* 0x0000001dff07723e */ /* 0x000fde00030004ff */
[----:B------:R-:W-:Y:S01]  /*283f0*/  NOP ;  /* 0x0000000000007918 */ /* 0x000fe20000000000 */
[----:B------:R-:W-:Y:S04]  /*28400*/  STL.64 [R1+0x410], R16 ;  /* 0x0004101001007387 */ /* 0x000fe80000100a00 */
[----:B------:R2:W-:Y:S04]  /*28410*/  STL.64 [R1+0x418], R18 ;  /* 0x0004181201007387 */ /* 0x0005e80000100a00 */
[----:B------:R-:W-:Y:S04]  /*28420*/  STL.64 [R1+0x2468], R6 ;  /* 0x0024680601007387 */ /* 0x000fe80000100a00 */
[----:B------:R-:W-:Y:S01]  /*28430*/  STL.64 [R1+0x2460], R4 ;  /* 0x0024600401007387 */ /* 0x000fe20000100a00 */
[----:B--2---:R-:W-:-:S15]  /*28440*/  HMMA.16816.F32 R16, R12, R6, R24 ;  /* 0x000000060c10723c */ /* 0x004fde0000001818 */
[----:B------:R-:W-:-:S04]  /*28450*/  NOP ;  /* 0x0000000000007918 */ /* 0x000fc80000000000 */
[----:B------:R-:W-:Y:S04]  /*28460*/  STL.64 [R1+0x500], R16 ;  /* 0x0005001001007387 */ /* 0x000fe80000100a00 */
[----:B------:R-:W-:Y:S04]  /*28470*/  STL.64 [R1+0x508], R18 ;  /* 0x0005081201007387 */ /* 0x000fe80000100a00 */
[----:B------:R-:W2:Y:S04]  /*28480*/  LDL.LU R29, [R1+0x8c0] ;  /* 0x0008c000011d7983 */ /* 0x000ea80000300800 */
[----:B--2---:R0:W-:Y:S04]  /*28490*/  STL [R1+0x2430], R29 ;  /* 0x0024301d01007387 */ /* 0x0041e80000100800 */
[----:B0-----:R-:W2:Y:S04]  /*284a0*/  LDL.LU R29, [R1+0x8bc] ;  /* 0x0008bc00011d7983 */ /* 0x001ea80000300800 */
[----:B--2---:R0:W-:Y:S04]  /*284b0*/  STL [R1+0x2434], R29 ;  /* 0x0024341d01007387 */ /* 0x0041e80000100800 */
[----:B0-----:R-:W2:Y:S04]  /*284c0*/  LDL.LU R29, [R1+0x8b4] ;  /* 0x0008b400011d7983 */ /* 0x001ea80000300800 */
[----:B--2---:R0:W-:Y:S04]  /*284d0*/  STL [R1+0x2438], R29 ;  /* 0x0024381d01007387 */ /* 0x0041e80000100800 */
[----:B0-----:R-:W2:Y:S04]  /*284e0*/  LDL.LU R29, [R1+0x8ac] ;  /* 0x0008ac00011d7983 */ /* 0x001ea80000300800 */
[----:B------:R-:W3:Y:S04]  /*284f0*/  LDL.LU R24, [R1+0x440] ;  /* 0x0004400001187983 */ /* 0x000ee80000300800 */
[----:B------:R-:W3:Y:S04]  /*28500*/  LDL.LU R25, [R1+0x444] ;  /* 0x0004440001197983 */ /* 0x000ee80000300800 */
[----:B------:R-:W4:Y:S04]  /*28510*/  LDL.LU R26, [R1+0x448] ;  /* 0x00044800011a7983 */ /* 0x000f280000300800 */
[----:B------:R-:W4:Y:S04]  /*28520*/  LDL.LU R27, [R1+0x44c] ;  /* 0x00044c00011b7983 */ /* 0x000f280000300800 */
        /* <DEDUP_REMOVED lines=10> */
[----:B------:R-:W-:-:S03]  /*285d0*/  F2FP.F16.E5M2.UNPACK_B R8, R28.H1 ;  /* 0x0000001cff08723e */ /* 0x000fc600030004ff */
        /* <DEDUP_REMOVED lines=31> */
[----:B----4-:R-:W-:Y:S04]  /*287d0*/  STL.64 [R1+0x2448], R26 ;  /* 0x0024481a01007387 */ /* 0x010fe80000100a00 */
[----:B---3--:R0:W-:Y:S04]  /*287e0*/  STL.64 [R1+0x2440], R24 ;  /* 0x0024401801007387 */ /* 0x0081e80000100a00 */
[----:B0-----:R-:W3:Y:S04]  /*287f0*/  LDL.LU R24, [R1+0x470] ;  /* 0x0004700001187983 */ /* 0x001ee80000300800 */
[----:B------:R-:W3:Y:S04]  /*28800*/  LDL.LU R25, [R1+0x474] ;  /* 0x0004740001197983 */ /* 0x000ee80000300800 */
[----:B------:R-:W4:Y:S04]  /*28810*/  LDL.LU R26, [R1+0x478] ;  /* 0x00047800011a7983 */ /* 0x000f280000300800 */
[----:B------:R-:W4:Y:S01]  /*28820*/  LDL.LU R27, [R1+0x47c] ;  /* 0x00047c00011b7983 */ /* 0x000f220000300800 */
[----:B------:R-:W-:Y:S01]  /*28830*/  F2FP.F16.E5M2.UNPACK_B R9, R9.H1 ;  /* 0x00000009ff09723e */ /* 0x000fe200030004ff */
[----:B------:R-:W-:-:S02]  /*28840*/  IMAD R0, R0, 0x100, R10 ;  /* 0x0000010000007824 */ /* 0x000fc400078e020a */
[----:B------:R-:W-:Y:S02]  /*28850*/  IMAD R22, R22, 0x100, R11 ;  /* 0x0000010016167824 */ /* 0x000fe400078e020b */
[----:B------:R-:W-:Y:S02]  /*28860*/  IMAD R23, R23, 0x100, R20 ;  /* 0x0000010017177824 */ /* 0x000fe400078e0214 */
[----:B------:R-:W-:Y:S01]  /*28870*/  IMAD R28, R28, 0x100, R21 ;  /* 0x000001001c1c7824 */ /* 0x000fe200078e0215 */
[----:B--2---:R-:W-:Y:S01]  /*28880*/  HMMA.16816.F32 R12, R12, R8, R16 ;  /* 0x000000080c0c723c */ /* 0x004fe20000001810 */
        /* <DEDUP_REMOVED lines=8> */
[----:B------:R-:W4:Y:S04]  /*28910*/  LDL.LU R20, [R1+0x24c4] ;  /* 0x0024c40001147983 */ /* 0x000f280000300800 */
[----:B------:R-:W4:Y:S04]  /*28920*/  LDL.LU R21, [R1+0x24c0] ;  /* 0x0024c00001157983 */ /* 0x000f280000300800 */
[----:B------:R-:W4:Y:S04]  /*28930*/  LDL.LU.64 R18, [R1+0x24b8] ;  /* 0x0024b80001127983 */ /* 0x000f280000300a00 */
[----:B------:R-:W4:Y:S04]  /*28940*/  LDL.LU.64 R16, [R1+0x24b0] ;  /* 0x0024b00001107983 */ /* 0x000f280000300a00 */
[----:B------:R0:W-:Y:S04]  /*28950*/  STL.64 [R1+0x4e0], R12 ;  /* 0x0004e00c01007387 */ /* 0x0001e80000100a00 */
[----:B------:R1:W-:Y:S01]  /*28960*/  STL.64 [R1+0x4e8], R14 ;  /* 0x0004e80e01007387 */ /* 0x0003e20000100a00 */
[----:B0-----:R-:W-:-:S02]  /*28970*/  F2FP.F16.E5M2.UNPACK_B R12, R0 ;  /* 0x00000000ff0c723e */ /* 0x001fc400020004ff */
[----:B------:R-:W-:Y:S02]  /*28980*/  F2FP.F16.E5M2.UNPACK_B R13, R22 ;  /* 0x00000016ff0d723e */ /* 0x000fe400020004ff */
[----:B-1----:R-:W-:Y:S02]  /*28990*/  F2FP.F16.E5M2.UNPACK_B R14, R23 ;  /* 0x00000017ff0e723e */ /* 0x002fe400020004ff */
[----:B------:R-:W-:Y:S01]  /*289a0*/  F2FP.F16.E5M2.UNPACK_B R15, R28 ;  /* 0x0000001cff0f723e */ /* 0x000fe200020004ff */
[----:B------:R-:W2:Y:S04]  /*289b0*/  LDL.LU R0, [R1+0x8a8] ;  /* 0x0008a80001007983 */ /* 0x000ea80000300800 */
[----:B------:R-:W2:Y:S04]  /*289c0*/  LDL.LU R22, [R1+0x8b0] ;  /* 0x0008b00001167983 */ /* 0x000ea80000300800 */
[----:B------:R-:W2:Y:S04]  /*289d0*/  LDL.LU R23, [R1+0x8b8] ;  /* 0x0008b80001177983 */ /* 0x000ea80000300800 */
[----:B------:R-:W2:Y:S01]  /*289e0*/  LDL.LU R28, [R1+0x8c4] ;  /* 0x0008c400011c7983 */ /* 0x000ea20000300800 */
        /* <DEDUP_REMOVED lines=29> */
[----:B------:R-:W2:Y:S02]  /*28bc0*/  LDL.LU.64 R4, [R1+0x2460] ;  /* 0x0024600001047983 */ /* 0x000ea40000300a00 */
[----:B--2---:R-:W-:-:S15]  /*28bd0*/  HMMA.16816.F32 R24, R12, R4, R24 ;  /* 0x000000040c18723c */ /* 0x004fde0000001818 */
[----:B------:R-:W-:-:S04]  /*28be0*/  NOP ;  /* 0x0000000000007918 */ /* 0x000fc80000000000 */
[----:B------:R-:W-:Y:S04]  /*28bf0*/  STL.64 [R1+0x480], R24 ;  /* 0x0004801801007387 */ /* 0x000fe80000100a00 */
[----:B------:R0:W-:Y:S04]  /*28c00*/  STL.64 [R1+0x488], R26 ;  /* 0x0004881a01007387 */ /* 0x0001e80000100a00 */
[----:B0-----:R-:W3:Y:S04]  /*28c10*/  LDL.LU.64 R26, [R1+0x2458] ;  /* 0x00245800011a7983 */ /* 0x001ee80000300a00 */
[----:B------:R-:W3:Y:S01]  /*28c20*/  LDL.LU.64 R24, [R1+0x2450] ;  /* 0x0024500001187983 */ /* 0x000ee20000300a00 */
[----:B------:R-:W-:Y:S01]  /*28c30*/  IMAD R0, R0, 0x100, R29 ;  /* 0x0000010000007824 */ /* 0x000fe200078e021d */
[----:B---3--:R-:W-:-:S15]  /*28c40*/  HMMA.16816.F32 R24, R12, R6, R24 ;  /* 0x000000060c18723c */ /* 0x008fde0000001818 */
        /* <DEDUP_REMOVED lines=10> */
[----:B------:R-:W3:Y:S04]  /*28cf0*/  LDL.LU R7, [R1+0x45c] ;  /* 0x00045c0001077983 */ /* 0x000ee80000300800 */
[----:B------:R-:W4:Y:S02]  /*28d00*/  LDL.LU R29, [R1+0x2438] ;  /* 0x00243800011d7983 */ /* 0x000f240000300800 */
[----:B----4-:R-:W-:-:S02]  /*28d10*/  IMAD R22, R22, 0x100, R29 ;  /* 0x0000010016167824 */ /* 0x010fc400078e021d */
[----:B------:R-:W4:Y:S01]  /*28d20*/  LDL.LU R29, [R1+0x2434] ;  /* 0x00243400011d7983 */ /* 0x000f220000300800 */
[----:B---3--:R-:W-:Y:S01]  /*28d30*/  HMMA.16816.F32 R4, R12, R8, R4 ;  /* 0x000000080c04723c */ /* 0x008fe20000001804 */
[----:B----4-:R-:W-:Y:S02]  /*28d40*/  IMAD R23, R23, 0x100, R29 ;  /* 0x0000010017177824 */ /* 0x010fe400078e021d */
[----:B------:R-:W3:Y:S01]  /*28d50*/  LDL.LU R29, [R1+0x2430] ;  /* 0x00243000011d7983 */ /* 0x000ee20000300800 */
[----:B------:R-:W-:Y:S02]  /*28d60*/  F2FP.F16.E5M2.UNPACK_B R12, R0 ;  /* 0x00000000ff0c723e */ /* 0x000fe400020004ff */
[----:B------:R-:W-:Y:S02]  /*28d70*/  F2FP.F16.E5M2.UNPACK_B R13, R22 ;  /* 0x00000016ff0d723e */ /* 0x000fe400020004ff */
[----:B------:R-:W-:Y:S01]  /*28d80*/  F2FP.F16.E5M2.UNPACK_B R14, R23 ;  /* 0x00000017ff0e723e */ /* 0x000fe200020004ff */
[----:B------:R-:W-:Y:S04]  /*28d90*/  STL [R1+0x23c4], R8 ;  /* 0x0023c40801007387 */ /* 0x000fe80000100800 */
[----:B------:R-:W-:Y:S06]  /*28da0*/  STL [R1+0x23c0], R9 ;  /* 0x0023c00901007387 */ /* 0x000fec0000100800 */
[----:B------:R-:W-:Y:S04]  /*28db0*/  STL.64 [R1+0x450], R4 ;  /* 0x0004500401007387 */ /* 0x000fe80000100a00 */
[----:B------:R2:W-:Y:S04]  /*28dc0*/  STL.64 [R1+0x458], R6 ;  /* 0x0004580601007387 */ /* 0x0005e80000100a00 */
[----:B------:R-:W-:Y:S04]  /*28dd0*/  STL [R1+0x23cc], R20 ;  /* 0x0023cc1401007387 */ /* 0x000fe80000100800 */
[----:B------:R-:W-:Y:S01]  /*28de0*/  STL [R1+0x23c8], R21 ;  /* 0x0023c81501007387 */ /* 0x000fe20000100800 */
[----:B---3--:R-:W-:-:S05]  /*28df0*/  IMAD R28, R29, 0x100, R28 ;  /* 0x000001001d1c7824 */ /* 0x008fca00078e021c */
[----:B------:R-:W-:-:S07]  /*28e00*/  F2FP.F16.E5M2.UNPACK_B R15, R28 ;  /* 0x0000001cff0f723e */ /* 0x000fce00020004ff */
[----:B--2---:R-:W-:-:S15]  /*28e10*/  HMMA.16816.F32 R4, R12, R20, R24 ;  /* 0x000000140c04723c */ /* 0x004fde0000001818 */
[----:B------:R-:W-:-:S04]  /*28e20*/  NOP ;  /* 0x0000000000007918 */ /* 0x000fc80000000000 */
[----:B------:R-:W-:Y:S04]  /*28e30*/  STL.64 [R1+0x440], R4 ;  /* 0x0004400401007387 */ /* 0x000fe80000100a00 */
[----:B------:R-:W-:Y:S04]  /*28e40*/  STL.64 [R1+0x448], R6 ;  /* 0x0004480601007387 */ /* 0x000fe80000100a00 */
        /* <DEDUP_REMOVED lines=29> */
[----:B------:R-:W5:Y:S04]  /*29020*/  LDL.LU R20, [R1+0x8cc] ;  /* 0x0008cc0001147983 */ /* 0x000f680000300800 */
[----:B------:R-:W2:Y:S04]  /*29030*/  LDL.LU R0, [R1+0x8c8] ;  /* 0x0008c80001007983 */ /* 0x000ea80000300800 */
[----:B------:R-:W5:Y:S04]  /*29040*/  LDL.LU R21, [R1+0x8d4] ;  /* 0x0008d40001157983 */ /* 0x000f680000300800 */
[----:B------:R-:W2:Y:S04]  /*29050*/  LDL.LU R22, [R1+0x8d0] ;  /* 0x0008d00001167983 */ /* 0x000ea80000300800 */
        /* <DEDUP_REMOVED lines=84> */
[----:B------:R-:W5:Y:S02]  /*295a0*/  LDL.LU.64 R4, [R1+0x23f0] ;  /* 0x0023f00001047983 */ /* 0x000f640000300a00 */
[----:B-----5:R-:W-:-:S15]  /*295b0*/  HMMA.16816.F32 R20, R12, R4, R20 ;  /* 0x000000040c14723c */ /* 0x020fde0000001814 */
        /* <DEDUP_REMOVED lines=10> */
[----:B------:R-:W4:Y:S01]  /*29660*/  LDL.LU.64 R20, [R1+0x23d0] ;  /* 0x0023d00001147983 */ /* 0x000f220000300a00 */
[----:B------:R-:W-:-:S02]  /*29670*/  IMAD R28, R28, 0x100, R9 ;  /* 0x000001001c1c7824 */ /* 0x000fc400078e0209 */
[----:B----4-:R-:W-:Y:S02]  /*29680*/  IMAD R0, R0, 0x100, R20 ;  /* 0x0000010000007824 */ /* 0x010fe400078e0214 */
[----:B---3--:R-:W-:Y:S01]  /*29690*/  IMAD R22, R22, 0x100, R21 ;  /* 0x0000010016167824 */ /* 0x008fe200078e0215 */
[----:B------:R-:W3:Y:S04]  /*296a0*/  LDL.LU R20, [R1+0x23cc] ;  /* 0x0023cc0001147983 */ /* 0x000ee80000300800 */
[----:B------:R-:W3:Y:S01]  /*296b0*/  LDL.LU R21, [R1+0x23c8] ;  /* 0x0023c80001157983 */ /* 0x000ee20000300800 */
[----:B------:R-:W-:-:S03]  /*296c0*/  IMAD R23, R23, 0x100, R8 ;  /* 0x0000010017177824 */ /* 0x000fc600078e0208 */
[----:B------:R-:W2:Y:S04]  /*296d0*/  LDL.LU R8, [R1+0x23c4] ;  /* 0x0023c40001087983 */ /* 0x000ea80000300800 */
[----:B------:R-:W2:Y:S02]  /*296e0*/  LDL.LU R9, [R1+0x23c0] ;  /* 0x0023c00001097983 */ /* 0x000ea40000300800 */
[----:B--2---:R-:W-:Y:S02]  /*296f0*/  HMMA.16816.F32 R12, R12, R8, R24 ;  /* 0x000000080c0c723c */ /* 0x004fe40000001818 */
[----:B------:R-:W3:Y:S04]  /*29700*/  LDL.LU.64 R26, [R1+0x23b8] ;  /* 0x0023b800011a7983 */ /* 0x000ee80000300a00 */
[----:B------:R-:W3:-:S13]  /*29710*/  LDL.LU.64 R24, [R1+0x23b0] ;  /* 0x0023b00001187983 */ /* 0x000eda0000300a00 */
[----:B------:R0:W-:Y:S04]  /*29720*/  STL.64 [R1+0x3b0], R12 ;  /* 0x0003b00c01007387 */ /* 0x0001e80000100a00 */
[----:B------:R1:W-:Y:S01]  /*29730*/  STL.64 [R1+0x3b8], R14 ;  /* 0x0003b80e01007387 */ /* 0x0003e20000100a00 */
[----:B0-----:R-:W-:Y:S02]  /*29740*/  F2FP.F16.E5M2.UNPACK_B R12, R0 ;  /* 0x00000000ff0c723e */ /* 0x001fe400020004ff */
[----:B------:R-:W-:Y:S02]  /*29750*/  F2FP.F16.E5M2.UNPACK_B R13, R22 ;  /* 0x00000016ff0d723e */ /* 0x000fe400020004ff */
[----:B-1----:R-:W-:Y:S02]  /*29760*/  F2FP.F16.E5M2.UNPACK_B R14, R23 ;  /* 0x00000017ff0e723e */ /* 0x002fe400020004ff */
[----:B------:R-:W-:Y:S01]  /*29770*/  F2FP.F16.E5M2.UNPACK_B R15, R28 ;  /* 0x0000001cff0f723e */ /* 0x000fe200020004ff */
[----:B------:R-:W2:Y:S04]  /*29780*/  LDL.LU R0, [R1+0x8e8] ;  /* 0x0008e80001007983 */ /* 0x000ea80000300800 */
[----:B------:R-:W4:Y:S04]  /*29790*/  LDL.LU R22, [R1+0x8f0] ;  /* 0x0008f00001167983 */ /* 0x000f280000300800 */
[----:B------:R-:W5:Y:S04]  /*297a0*/  LDL.LU R23, [R1+0x8f8] ;  /* 0x0008f80001177983 */ /* 0x000f680000300800 */
[----:B------:R-:W2:Y:S01]  /*297b0*/  LDL.LU R28, [R1+0x904] ;  /* 0x00090400011c7983 */ /* 0x000ea20000300800 */
        /* <DEDUP_REMOVED lines=18> */
[----:B------:R0:W-:Y:S04]  /*298e0*/  STL.64 [R1+0x2338], R18 ;  /* 0x0023381201007387 */ /* 0x0001e80000100a00 */
[----:B0-----:R-:W4:Y:S04]  /*298f0*/  LDL.LU R18, [R1+0x8f4] ;  /* 0x0008f40001127983 */ /* 0x001f280000300800 */
[----:B------:R-:W5:Y:S04]  /*29900*/  LDL.LU R19, [R1+0x8fc] ;  /* 0x0008fc0001137983 */ /* 0x000f680000300800 */
[----:B------:R0:W-:Y:S04]  /*29910*/  STL.64 [R1+0x2330], R16 ;  /* 0x0023301001007387 */ /* 0x0001e80000100a00 */
[----:B0-----:R-:W2:Y:S01]  /*29920*/  LDL.LU R17, [R1+0x8ec] ;  /* 0x0008ec0001117983 */ /* 0x001ea20000300800 */
        /* <DEDUP_REMOVED lines=26> */
[----:B------:R-:W-:Y:S04]  /*29ad0*/  STL [R1+0x22c4], R8 ;  /* 0x0022c40801007387 */ /* 0x000fe80000100800 */
[----:B------:R-:W-:Y:S01]  /*29ae0*/  STL [R1+0x22c0], R9 ;  /* 0x0022c00901007387 */ /* 0x000fe20000100800 */
[----:B---3--:R-:W-:-:S15]  /*29af0*/  HMMA.16816.F32 R4, R12, R8, R24 ;  /* 0x000000080c04723c */ /* 0x008fde0000001818 */
[----:B------:R-:W-:-:S04]  /*29b00*/  NOP ;  /* 0x0000000000007918 */ /* 0x000fc80000000000 */
[----:B------:R-:W-:Y:S04]  /*29b10*/  STL.64 [R1+0x2f0], R4 ;  /* 0x0002f00401007387 */ /* 0x000fe80000100a00 */
[----:B------:R-:W-:Y:S04]  /*29b20*/  STL.64 [R1+0x2f8], R6 ;  /* 0x0002f80601007387 */ /* 0x000fe80000100a00 */
[----:B------:R-:W3:Y:S04]  /*29b30*/  LDL.LU R24, [R1+0xb0] ;  /* 0x0000b00001187983 */ /* 0x000ee80000300800 */
        /* <DEDUP_REMOVED lines=22> */
[----:B--2---:R0:W-:Y:S04]  /*29ca0*/  STL [R1+0x22c8], R8 ;  /* 0x0022c80801007387 */ /* 0x0041e80000100800 */
[----:B0-----:R-:W2:Y:S04]  /*29cb0*/  LDL.LU R8, [R1+0x90c] ;  /* 0x00090c0001087983 */ /* 0x001ea80000300800 */
[----:B------:R-:W2:Y:S04]  /*29cc0*/  LDL.LU R9, [R1+0x91c] ;  /* 0x00091c0001097983 */ /* 0x000ea80000300800 */
[----:B------:R-:W-:Y:S01]  /*29cd0*/  STL.64 [R1+0x2318], R10 ;  /* 0x0023180a01007387 */ /* 0x000fe20000100a00 */
[----:B------:R-:W-:-:S03]  /*29ce0*/  IMAD R28, R29, 0x100, R28 ;  /* 0x000001001d1c7824 */ /* 0x000fc600078e021c */
[----:B--2---:R-:W-:Y:S04]  /*29cf0*/  STL.64 [R1+0x2310], R8 ;  /* 0x0023100801007387 */ /* 0x004fe80000100a00 */
        /* <DEDUP_REMOVED lines=21> */
[----:B------:R-:W-:-:S02]  /*29e50*/  IMAD R0, R0, 0x100, R17 ;  /* 0x0000010000007824 */ /* 0x000fc400078e0211 */
[----:B----4-:R-:W-:Y:S02]  /*29e60*/  IMAD R22, R22, 0x100, R18 ;  /* 0x0000010016167824 */ /* 0x010fe400078e0212 */
[----:B-----5:R-:W-:Y:S01]  /*29e70*/  IMAD R23, R23, 0x100, R19 ;  /* 0x0000010017177824 */ /* 0x020fe200078e0213 */
        /* <DEDUP_REMOVED lines=12> */
[----:B0-----:R-:W5:Y:S04]  /*29f40*/  LDL.LU R4, [R1+0x1f0] ;  /* 0x0001f00001047983 */ /* 0x001f680000300800 */
[----:B------:R-:W5:Y:S04]  /*29f50*/  LDL.LU R5, [R1+0x1f4] ;  /* 0x0001f40001057983 */ /* 0x000f680000300800 */
[----:B------:R-:W5:Y:S04]  /*29f60*/  LDL.LU R6, [R1+0x1f8] ;  /* 0x0001f80001067983 */ /* 0x000f680000300800 */
[----:B------:R-:W5:Y:S04]  /*29f70*/  LDL.LU R7, [R1+0x1fc] ;  /* 0x0001fc0001077983 */ /* 0x000f680000300800 */
[----:B---3--:R-:W-:Y:S04]  /*29f80*/  STL.64 [R1+0x22b8], R26 ;  /* 0x0022b81a01007387 */ /* 0x008fe80000100a00 */
[----:B------:R0:W-:Y:S04]  /*29f90*/  STL.64 [R1+0x22b0], R24 ;  /* 0x0022b01801007387 */ /* 0x0001e80000100a00 */
[----:B0-----:R-:W3:Y:S04]  /*29fa0*/  LDL.LU R24, [R1+0x170] ;  /* 0x0001700001187983 */ /* 0x001ee80000300800 */
[----:B------:R-:W3:Y:S04]  /*29fb0*/  LDL.LU R25, [R1+0x174] ;  /* 0x0001740001197983 */ /* 0x000ee80000300800 */
[----:B------:R-:W2:Y:S04]  /*29fc0*/  LDL.LU R26, [R1+0x178] ;  /* 0x00017800011a7983 */ /* 0x000ea80000300800 */
[----:B------:R-:W2:Y:S01]  /*29fd0*/  LDL.LU R27, [R1+0x17c] ;  /* 0x00017c00011b7983 */ /* 0x000ea20000300800 */
[----:B------:R-:W-:-:S02]  /*29fe0*/  F2FP.F16.E5M2.UNPACK_B R12, R0 ;  /* 0x00000000ff0c723e */ /* 0x000fc400020004ff */
[----:B------:R-:W-:Y:S02]  /*29ff0*/  F2FP.F16.E5M2.UNPACK_B R13, R22 ;  /* 0x00000016ff0d723e */ /* 0x000fe400020004ff */
[----:B------:R-:W-:Y:S02]  /*2a000*/  F2FP.F16.E5M2.UNPACK_B R14, R23 ;  /* 0x00000017ff0e723e */ /* 0x000fe400020004ff */
[----:B------:R-:W-:Y:S01]  /*2a010*/  F2FP.F16.E5M2.UNPACK_B R15, R28 ;  /* 0x0000001cff0f723e */ /* 0x000fe200020004ff */
[----:B--2---:R-:W-:Y:S04]  /*2a020*/  STL.64 [R1+0x22d8], R26 ;  /* 0x0022d81a01007387 */ /* 0x004fe80000100a00 */
[----:B---3--:R0:W-:Y:S04]  /*2a030*/  STL.64 [R1+0x22d0], R24 ;  /* 0x0022d01801007387 */ /* 0x0081e80000100a00 */
[----:B0-----:R-:W2:Y:S04]  /*2a040*/  LDL.LU R24, [R1+0x190] ;  /* 0x0001900001187983 */ /* 0x001ea80000300800 */
[----:B------:R-:W2:Y:S04]  /*2a050*/  LDL.LU R25, [R1+0x194] ;  /* 0x0001940001197983 */ /* 0x000ea80000300800 */
[----:B------:R-:W3:Y:S04]  /*2a060*/  LDL.LU R26, [R1+0x198] ;  /* 0x00019800011a7983 */ /* 0x000ee80000300800 */
[----:B------:R-:W3:Y:S01]  /*2a070*/  LDL.LU R27, [R1+0x19c] ;  /* 0x00019c00011b7983 */ /* 0x000ee20000300800 */
[C---:B----4-:R-:W-:Y:S03]  /*2a080*/  HMMA.16816.F32 R16, R12.reuse, R20, R16 ;  /* 0x000000140c10723c */ /* 0x050fe60000001810 */
[----:B---3--:R-:W-:Y:S04]  /*2a090*/  STL.64 [R1+0x22e8], R26 ;  /* 0x0022e81a01007387 */ /* 0x008fe80000100a00 */
[----:B--2---:R0:W-:Y:S04]  /*2a0a0*/  STL.64 [R1+0x22e0], R24 ;  /* 0x0022e01801007387 */ /* 0x0041e80000100a00 */
        /* <DEDUP_REMOVED lines=23> */
[----:B------:R-:W2:Y:S01]  /*2a220*/  LDL.LU.64 R8, [R1+0x2310] ;  /* 0x0023100001087983 */ /* 0x000ea20000300a00 */
        /* <DEDUP_REMOVED lines=17> */
[----:B------:R-:W3:Y:S01]  /*2a340*/  LDL.LU.64 R24, [R1+0x22e0] ;  /* 0x0022e00001187983 */ /* 0x000ee20000300a00 */
[----:B--2---:R-:W-:Y:S01]  /*2a350*/  IMAD R0, R0, 0x100, R8 ;  /* 0x0000010000007824 */ /* 0x004fe200078e0208 */
[----:B---3--:R-:W-:-:S15]  /*2a360*/  HMMA.16816.F32 R24, R12, R6, R24 ;  /* 0x000000060c18723c */ /* 0x008fde0000001818 */
[----:B------:R-:W-:-:S04]  /*2a370*/  NOP ;  /* 0x0000000000007918 */ /* 0x000fc80000000000 */
[----:B------:R-:W-:Y:S04]  /*2a380*/  STL.64 [R1+0x250], R24 ;  /* 0x0002501801007387 */ /* 0x000fe80000100a00 */
[----:B------:R0:W-:Y:S04]  /*2a390*/  STL.64 [R1+0x258], R26 ;  /* 0x0002581a01007387 */ /* 0x0001e80000100a00 */
[----:B0-----:R-:W2:Y:S04]  /*2a3a0*/  LDL.LU.64 R26, [R1+0x22d8] ;  /* 0x0022d800011a7983 */ /* 0x001ea80000300a00 */
[----:B------:R-:W2:Y:S04]  /*2a3b0*/  LDL.LU.64 R24, [R1+0x22d0] ;  /* 0x0022d00001187983 */ /* 0x000ea80000300a00 */
[----:B------:R-:W4:Y:S01]  /*2a3c0*/  LDL.LU R8, [R1+0x22c8] ;  /* 0x0022c80001087983 */ /* 0x000f220000300800 */
[----:B------:R-:W-:-:S02]  /*2a3d0*/  IMAD R23, R23, 0x100, R9 ;  /* 0x0000010017177824 */ /* 0x000fc400078e0209 */
[----:B----4-:R-:W-:Y:S02]  /*2a3e0*/  IMAD R22, R22, 0x100, R8 ;  /* 0x0000010016167824 */ /* 0x010fe400078e0208 */
[----:B------:R-:W2:Y:S04]  /*2a3f0*/  LDL.LU R8, [R1+0x22c4] ;  /* 0x0022c40001087983 */ /* 0x000ea80000300800 */
[----:B------:R-:W2:Y:S01]  /*2a400*/  LDL.LU R9, [R1+0x22c0] ;  /* 0x0022c00001097983 */ /* 0x000ea20000300800 */
[----:B------:R-:W-:Y:S01]  /*2a410*/  IMAD R28, R29, 0x100, R28 ;  /* 0x000001001d1c7824 */ /* 0x000fe200078e021c */
[----:B--2---:R-:W-:Y:S02]  /*2a420*/  HMMA.16816.F32 R12, R12, R8, R24 ;  /* 0x000000080c0c723c */ /* 0x004fe40000001818 */
[----:B------:R-:W2:Y:S04]  /*2a430*/  LDL.LU.64 R26, [R1+0x22b8] ;  /* 0x0022b800011a7983 */ /* 0x000ea80000300a00 */
[----:B------:R-:W2:Y:S04]  /*2a440*/  LDL.LU.64 R24, [R1+0x22b0] ;  /* 0x0022b00001187983 */ /* 0x000ea80000300a00 */
[----:B------:R-:W-:Y:S04]  /*2a450*/  STL [R1+0x2258], R8 ;  /* 0x0022580801007387 */ /* 0x000fe80000100800 */
[----:B------:R-:W-:Y:S05]  /*2a460*/  STL [R1+0x2254], R9 ;  /* 0x0022540901007387 */ /* 0x000fea0000100800 */
[----:B------:R0:W-:Y:S04]  /*2a470*/  STL.64 [R1+0x220], R12 ;  /* 0x0002200c01007387 */ /* 0x0001e80000100a00 */
[----:B------:R1:W-:Y:S01]  /*2a480*/  STL.64 [R1+0x228], R14 ;  /* 0x0002280e01007387 */ /* 0x0003e20000100a00 */
        /* <DEDUP_REMOVED lines=9> */
[----:B------:R-:W2:Y:S04]  /*2a520*/  LDL.LU.64 R24, [R1+0x22a0] ;  /* 0x0022a00001187983 */ /* 0x000ea80000300a00 */
[----:B------:R-:W-:Y:S01]  /*2a530*/  STL [R1+0x225c], R21 ;  /* 0x00225c1501007387 */ /* 0x000fe20000100800 */
        /* <DEDUP_REMOVED lines=34> */
[----:B------:R-:W-:Y:S04]  /*2a760*/  STL.64 [R1+0x21f8], R6 ;  /* 0x0021f80601007387 */ /* 0x000fe80000100a00 */
[----:B------:R0:W-:Y:S01]  /*2a770*/  STL.64 [R1+0x21f0], R4 ;  /* 0x0021f00401007387 */ /* 0x0001e20000100a00 */
[----:B--2---:R-:W-:-:S15]  /*2a780*/  HMMA.16816.F32 R16, R12, R6, R24 ;  /* 0x000000060c10723c */ /* 0x004fde0000001818 */
[----:B------:R-:W-:-:S04]  /*2a790*/  NOP ;  /* 0x0000000000007918 */ /* 0x000fc80000000000 */
[----:B------:R-:W-:Y:S04]  /*2a7a0*/  STL.64 [R1+0x1a0], R16 ;  /* 0x0001a01001007387 */ /* 0x000fe80000100a00 */
[----:B------:R-:W-:Y:S04]  /*2a7b0*/  STL.64 [R1+0x1a8], R18 ;  /* 0x0001a81201007387 */ /* 0x000fe80000100a00 */
[----:B0-----:R-:W2:Y:S04]  /*2a7c0*/  LDL.LU R4, [R1+0x60] ;  /* 0x0000600001047983 */ /* 0x001ea80000300800 */
[----:B------:R-:W2:Y:S04]  /*2a7d0*/  LDL.LU R5, [R1+0x64] ;  /* 0x0000640001057983 */ /* 0x000ea80000300800 */
[----:B------:R-:W3:Y:S04]  /*2a7e0*/  LDL.LU R6, [R1+0x68] ;  /* 0x0000680001067983 */ /* 0x000ee80000300800 */
[----:B------:R-:W3:Y:S04]  /*2a7f0*/  LDL.LU R7, [R1+0x6c] ;  /* 0x00006c0001077983 */ /* 0x000ee80000300800 */
[----:B------:R-:W4:Y:S04]  /*2a800*/  LDL.LU R21, [R1+0x92c] ;  /* 0x00092c0001157983 */ /* 0x000f280000300800 */
[----:B------:R-:W4:Y:S04]  /*2a810*/  LDL.LU R0, [R1+0x928] ;  /* 0x0009280001007983 */ /* 0x000f280000300800 */
[----:B------:R-:W5:Y:S04]  /*2a820*/  LDL.LU R8, [R1+0x934] ;  /* 0x0009340001087983 */ /* 0x000f680000300800 */
[----:B------:R-:W5:Y:S04]  /*2a830*/  LDL.LU R22, [R1+0x930] ;  /* 0x0009300001167983 */ /* 0x000f680000300800 */
        /* <DEDUP_REMOVED lines=25> */
[----:B------:R-:W2:Y:S01]  /*2a9d0*/  LDL.LU R7, [R1+0x8c] ;  /* 0x00008c0001077983 */ /* 0x000ea20000300800 */
[----:B----4-:R-:W-:-:S02]  /*2a9e0*/  IMAD R0, R0, 0x100, R21 ;  /* 0x0000010000007824 */ /* 0x010fc400078e0215 */
[----:B-----5:R-:W-:Y:S02]  /*2a9f0*/  IMAD R22, R22, 0x100, R8 ;  /* 0x0000010016167824 */ /* 0x020fe400078e0208 */
[----:B------:R-:W-:Y:S01]  /*2aa00*/  IMAD R23, R23, 0x100, R9 ;  /* 0x0000010017177824 */ /* 0x000fe200078e0209 */
[----:B--2---:R-:W-:Y:S04]  /*2aa10*/  STL.64 [R1+0x2228], R6 ;  /* 0x0022280601007387 */ /* 0x004fe80000100a00 */
[----:B---3--:R0:W-:Y:S04]  /*2aa20*/  STL.64 [R1+0x2220], R4 ;  /* 0x0022200401007387 */ /* 0x0081e80000100a00 */
        /* <DEDUP_REMOVED lines=8> */
[----:B------:R-:W4:Y:S04]  /*2aab0*/  LDL.LU R21, [R1+0x225c] ;  /* 0x00225c0001157983 */ /* 0x000f280000300800 */
[----:B------:R-:W5:Y:S04]  /*2aac0*/  LDL.LU R8, [R1+0x2258] ;  /* 0x0022580001087983 */ /* 0x000f680000300800 */
[----:B------:R-:W5:Y:S01]  /*2aad0*/  LDL.LU R9, [R1+0x2254] ;  /* 0x0022540001097983 */ /* 0x000f620000300800 */
[----:B------:R-:W-:-:S03]  /*2aae0*/  IMAD R28, R28, 0x100, R29 ;  /* 0x000001001c1c7824 */ /* 0x000fc600078e021d */
[----:B------:R-:W2:Y:S01]  /*2aaf0*/  LDL.LU R29, [R1+0x2250] ;  /* 0x00225000011d7983 */ /* 0x000ea20000300800 */
[----:B-----5:R-:W-:Y:S03]  /*2ab00*/  HMMA.16816.F32 R12, R12, R8, R16 ;  /* 0x000000080c0c723c */ /* 0x020fe60000001810 */
[----:B------:R-:W4:Y:S04]  /*2ab10*/  LDL.LU.64 R18, [R1+0x2248] ;  /* 0x0022480001127983 */ /* 0x000f280000300a00 */
[----:B------:R-:W4:Y:S04]  /*2ab20*/  LDL.LU.64 R16, [R1+0x2240] ;  /* 0x0022400001107983 */ /* 0x000f280000300a00 */
[----:B------:R0:W-:Y:S04]  /*2ab30*/  STL [R1+0x21e4], R8 ;  /* 0x0021e40801007387 */ /* 0x0001e80000100800 */
[----:B0-----:R-:W5:Y:S04]  /*2ab40*/  LDL.LU R8, [R1+0x954] ;  /* 0x0009540001087983 */ /* 0x001f680000300800 */
[----:B------:R0:W-:Y:S04]  /*2ab50*/  STL.64 [R1+0x190], R12 ;  /* 0x0001900c01007387 */ /* 0x0001e80000100a00 */
[----:B------:R1:W-:Y:S01]  /*2ab60*/  STL.64 [R1+0x198], R14 ;  /* 0x0001980e01007387 */ /* 0x0003e20000100a00 */
[----:B0-----:R-:W-:-:S02]  /*2ab70*/  F2FP.F16.E5M2.UNPACK_B R12, R0 ;  /* 0x00000000ff0c723e */ /* 0x001fc400020004ff */
[----:B------:R-:W-:Y:S02]  /*2ab80*/  F2FP.F16.E5M2.UNPACK_B R13, R22 ;  /* 0x00000016ff0d723e */ /* 0x000fe400020004ff */
[----:B-1----:R-:W-:Y:S02]  /*2ab90*/  F2FP.F16.E5M2.UNPACK_B R14, R23 ;  /* 0x00000017ff0e723e */ /* 0x002fe400020004ff */
[----:B------:R-:W-:-:S07]  /*2aba0*/  F2FP.F16.E5M2.UNPACK_B R15, R28 ;  /* 0x0000001cff0f723e */ /* 0x000fce00020004ff */
[C---:B----4-:R-:W-:Y:S01]  /*2abb0*/  HMMA.16816.F32 R16, R12.reuse, R20, R16 ;  /* 0x000000140c10723c */ /* 0x050fe20000001810 */
[----:B-----5:R0:W-:Y:S04]  /*2abc0*/  STL [R1+0x21e8], R8 ;  /* 0x0021e80801007387 */ /* 0x0201e80000100800 */
[----:B0-----:R-:W4:Y:S04]  /*2abd0*/  LDL.LU R8, [R1+0x94c] ;  /* 0x00094c0001087983 */ /* 0x001f280000300800 */
[----:B------:R0:W-:Y:S04]  /*2abe0*/  STL [R1+0x21e0], R9 ;  /* 0x0021e00901007387 */ /* 0x0001e80000100800 */
[----:B0-----:R-:W5:Y:S04]  /*2abf0*/  LDL.LU R9, [R1+0x95c] ;  /* 0x00095c0001097983 */ /* 0x001f680000300800 */
[----:B------:R-:W4:Y:S04]  /*2ac00*/  LDL.LU R0, [R1+0x948] ;  /* 0x0009480001007983 */ /* 0x000f280000300800 */
[----:B------:R-:W2:Y:S04]  /*2ac10*/  LDL.LU R22, [R1+0x950] ;  /* 0x0009500001167983 */ /* 0x000ea80000300800 */
[----:B------:R-:W5:Y:S04]  /*2ac20*/  LDL.LU R23, [R1+0x958] ;  /* 0x0009580001177983 */ /* 0x000f680000300800 */
        /* <DEDUP_REMOVED lines=33> */
[----:B------:R-:W3:Y:S01]  /*2ae40*/  LDL.LU.64 R4, [R1+0x21f0] ;  /* 0x0021f00001047983 */ /* 0x000ee20000300a00 */
[----:B------:R-:W-:-:S02]  /*2ae50*/  IMAD.MOV.U32 R19, RZ, RZ, R29 ;  /* 0x000000ffff137224 */ /* 0x000fc400078e001d */
[----:B----4-:R-:W-:-:S05]  /*2ae60*/  IMAD R0, R0, 0x100, R8 ;  /* 0x0000010000007824 */ /* 0x010fca00078e0208 */
[C---:B---3--:R-:W-:Y:S08]  /*2ae70*/  HMMA.16816.F32 R16, R12.reuse, R4, R16 ;  /* 0x000000040c10723c */ /* 0x048ff00000001810 */
[----:B--2---:R-:W-:Y:S11]  /*2ae80*/  HMMA.16816.F32 R24, R12, R6, R24 ;  /* 0x000000060c18723c */ /* 0x004ff60000001818 */
[----:B------:R-:W-:Y:S01]  /*2ae90*/  IMAD.MOV.U32 R29, RZ, RZ, R19 ;  /* 0x000000ffff1d7224 */ /* 0x000fe200078e0013 */
[----:B------:R-:W-:Y:S04]  /*2aea0*/  STL.64 [R1+0xd0], R16 ;  /* 0x0000d01001007387 */ /* 0x000fe80000100a00 */
[----:B------:R-:W-:Y:S04]  /*2aeb0*/  STL [R1+0xd8], R18 ;  /* 0x0000d81201007387 */ /* 0x000fe80000100800 */
[----:B------:R0:W-:Y:S04]  /*2aec0*/  STL [R1+0x1ea0], R29 ;  /* 0x001ea01d01007387 */ /* 0x0001e80000100800 */
[----:B0-----:R-:W2:Y:S04]  /*2aed0*/  LDL.LU R29, [R1+0x964] ;  /* 0x00096400011d7983 */ /* 0x001ea80000300800 */
[----:B------:R-:W3:Y:S04]  /*2aee0*/  LDL.LU R16, [R1+0x10] ;  /* 0x0000100001107983 */ /* 0x000ee80000300800 */
[----:B------:R0:W-:Y:S04]  /*2aef0*/  STL.64 [R1+0xc0], R24 ;  /* 0x0000c01801007387 */ /* 0x0001e80000100a00 */
[----:B------:R1:W-:Y:S04]  /*2af00*/  STL.64 [R1+0xc8], R26 ;  /* 0x0000c81a01007387 */ /* 0x0003e80000100a00 */
[----:B------:R-:W3:Y:S04]  /*2af10*/  LDL.LU R17, [R1+0x14] ;  /* 0x0000140001117983 */ /* 0x000ee80000300800 */
[----:B------:R-:W3:Y:S04]  /*2af20*/  LDL.LU R18, [R1+0x18] ;  /* 0x0000180001127983 */ /* 0x000ee80000300800 */
[----:B------:R-:W3:Y:S04]  /*2af30*/  LDL.LU R19, [R1+0x1c] ;  /* 0x00001c0001137983 */ /* 0x000ee80000300800 */
[----:B0-----:R-:W4:Y:S04]  /*2af40*/  LDL.LU R24, [R1] ;  /* 0x0000000001187983 */ /* 0x001f280000300800 */
[----:B------:R-:W4:Y:S04]  /*2af50*/  LDL.LU R25, [R1+0x4] ;  /* 0x0000040001197983 */ /* 0x000f280000300800 */
[----:B-1----:R-:W4:Y:S04]  /*2af60*/  LDL.LU R26, [R1+0x8] ;  /* 0x00000800011a7983 */ /* 0x002f280000300800 */
[----:B------:R-:W4:Y:S04]  /*2af70*/  LDL.LU R27, [R1+0xc] ;  /* 0x00000c00011b7983 */ /* 0x000f280000300800 */
[----:B------:R-:W-:Y:S04]  /*2af80*/  STL.64 [R1+0x21a8], R6 ;  /* 0x0021a80601007387 */ /* 0x000fe80000100a00 */
[----:B------:R0:W-:Y:S04]  /*2af90*/  STL.64 [R1+0x21a0], R4 ;  /* 0x0021a00401007387 */ /* 0x0001e80000100a00 */
[----:B0-----:R-:W2:Y:S04]  /*2afa0*/  LDL.LU R4, [R1+0x20] ;  /* 0x0000200001047983 */ /* 0x001ea80000300800 */
[----:B------:R-:W2:Y:S04]  /*2afb0*/  LDL.LU R5, [R1+0x24] ;  /* 0x0000240001057983 */ /* 0x000ea80000300800 */
[----:B------:R-:W2:Y:S04]  /*2afc0*/  LDL.LU R6, [R1+0x28] ;  /* 0x0000280001067983 */ /* 0x000ea80000300800 */
[----:B------:R-:W2:Y:S04]  /*2afd0*/  LDL.LU R7, [R1+0x2c] ;  /* 0x00002c0001077983 */ /* 0x000ea80000300800 */
[----:B------:R-:W2:Y:S01]  /*2afe0*/  LDL.LU R8, [R1+0x21e8] ;  /* 0x0021e80001087983 */ /* 0x000ea20000300800 */
[----:B-----5:R-:W-:-:S02]  /*2aff0*/  IMAD R23, R23, 0x100, R9 ;  /* 0x0000010017177824 */ /* 0x020fc400078e0209 */
[----:B--2---:R-:W-:Y:S02]  /*2b000*/  IMAD R22, R22, 0x100, R8 ;  /* 0x0000010016167824 */ /* 0x004fe400078e0208 */
[----:B------:R-:W2:Y:S04]  /*2b010*/  LDL.LU R8, [R1+0x21e4] ;  /* 0x0021e40001087983 */ /* 0x000ea80000300800 */
[----:B------:R-:W2:Y:S01]  /*2b020*/  LDL.LU R9, [R1+0x21e0] ;  /* 0x0021e00001097983 */ /* 0x000ea20000300800 */
[----:B------:R-:W-:-:S03]  /*2b030*/  IMAD R28, R28, 0x100, R29 ;  /* 0x000001001c1c7824 */ /* 0x000fc600078e021d */
[----:B------:R-:W5:Y:S04]  /*2b040*/  LDL.LU R29, [R1+0x600] ;  /* 0x00060000011d7983 */ /* 0x000f680000300800 */
[----:B------:R-:W-:Y:S01]  /*2b050*/  STL.64 [R1+0x21c8], R10 ;  /* 0x0021c80a01007387 */ /* 0x000fe20000100a00 */
[----:B--2---:R-:W-:-:S15]  /*2b060*/  HMMA.16816.F32 R4, R12, R8, R4 ;  /* 0x000000080c04723c */ /* 0x004fde0000001804 */
[----:B------:R-:W-:-:S04]  /*2b070*/  NOP ;  /* 0x0000000000007918 */ /* 0x000fc80000000000 */
[----:B------:R-:W-:Y:S04]  /*2b080*/  STL.64 [R1+0xa0], R4 ;  /* 0x0000a00401007387 */ /* 0x000fe80000100a00 */
        /* <DEDUP_REMOVED lines=9> */
[----:B------:R-:W2:Y:S01]  /*2b120*/  LDL.LU R7, [R1+0x11c] ;  /* 0x00011c0001077983 */ /* 0x000ea20000300800 */
[----:B------:R-:W-:-:S02]  /*2b130*/  F2FP.F16.E5M2.UNPACK_B R12, R0 ;  /* 0x00000000ff0c723e */ /* 0x000fc400020004ff */
[----:B------:R-:W-:Y:S02]  /*2b140*/  F2FP.F16.E5M2.UNPACK_B R13, R22 ;  /* 0x00000016ff0d723e */ /* 0x000fe400020004ff */
[----:B------:R-:W-:Y:S02]  /*2b150*/  F2FP.F16.E5M2.UNPACK_B R14, R23 ;  /* 0x00000017ff0e723e */ /* 0x000fe400020004ff */
[----:B------:R-:W-:-:S07]  /*2b160*/  F2FP.F16.E5M2.UNPACK_B R15, R28 ;  /* 0x0000001cff0f723e */ /* 0x000fce00020004ff */
[C---:B---3--:R-:W-:Y:S01]  /*2b170*/  HMMA.16816.F32 R20, R12.reuse, R20, R16 ;  /* 0x000000140c14723c */ /* 0x048fe20000001810 */
[----:B--2---:R-:W-:Y:S04]  /*2b180*/  STL.64 [R1+0x21b8], R6 ;  /* 0x0021b80601007387 */ /* 0x004fe80000100a00 */
[----:B------:R0:W-:Y:S04]  /*2b190*/  STL.64 [R1+0x21b0], R4 ;  /* 0x0021b00401007387 */ /* 0x0001e80000100a00 */
[----:B0-----:R-:W2:Y:S04]  /*2b1a0*/  LDL.LU R4, [R1+0x120] ;  /* 0x0001200001047983 */ /* 0x001ea80000300800 */
[----:B------:R-:W2:Y:S04]  /*2b1b0*/  LDL.LU R5, [R1+0x124] ;  /* 0x0001240001057983 */ /* 0x000ea80000300800 */
[----:B------:R-:W2:Y:S04]  /*2b1c0*/  LDL.LU R6, [R1+0x128] ;  /* 0x0001280001067983 */ /* 0x000ea80000300800 */
[----:B------:R-:W2:Y:S04]  /*2b1d0*/  LDL.LU R7, [R1+0x12c] ;  /* 0x00012c0001077983 */ /* 0x000ea80000300800 */
[----:B------:R-:W4:Y:S04]  /*2b1e0*/  LDL.LU.64 R18, [R1+0x21d8] ;  /* 0x0021d80001127983 */ /* 0x000f280000300a00 */
[----:B------:R-:W3:Y:S04]  /*2b1f0*/  LDL.LU.64 R16, [R1+0x21d0] ;  /* 0x0021d00001107983 */ /* 0x000ee80000300a00 */
[----:B------:R-:W2:Y:S04]  /*2b200*/  LDL.LU R28, [R1+0x970] ;  /* 0x00097000011c7983 */ /* 0x000ea80000300800 */
[----:B------:R-:W-:Y:S04]  /*2b210*/  STL.64 [R1+0x90], R20 ;  /* 0x0000901401007387 */ /* 0x000fe80000100a00 */
[----:B------:R4:W-:Y:S02]  /*2b220*/  STL.64 [R1+0x98], R22 ;  /* 0x0000981601007387 */ /* 0x0009e40000100a00 */
[----:B----4-:R-:W-:Y:S02]  /*2b230*/  HMMA.16816.F32 R20, R12, R18, R24 ;  /* 0x000000120c14723c */ /* 0x010fe40000001818 */
[----:B------:R-:W4:-:S15]  /*2b240*/  LDL.LU R24, [R1+0xf0] ;  /* 0x0000f00001187983 */ /* 0x000f1e0000300800 */
[----:B------:R-:W-:Y:S02]  /*2b250*/  NOP ;  /* 0x0000000000007918 */ /* 0x000fe40000000000 */
[----:B------:R-:W-:Y:S04]  /*2b260*/  STL.64 [R1+0x70], R20 ;  /* 0x0000701401007387 */ /* 0x000fe80000100a00 */
[----:B------:R-:W-:Y:S04]  /*2b270*/  STL.64 [R1+0x78], R22 ;  /* 0x0000781601007387 */ /* 0x000fe80000100a00 */
[----:B------:R-:W4:Y:S04]  /*2b280*/  LDL.LU R25, [R1+0xf4] ;  /* 0x0000f40001197983 */ /* 0x000f280000300800 */
[----:B------:R-:W2:Y:S04]  /*2b290*/  LDL.LU R26, [R1+0xf8] ;  /* 0x0000f800011a7983 */ /* 0x000ea80000300800 */
[----:B------:R-:W2:Y:S01]  /*2b2a0*/  LDL.LU R27, [R1+0xfc] ;  /* 0x0000fc00011b7983 */ /* 0x000ea20000300800 */
[----:B---3--:R-:W-:Y:S01]  /*2b2b0*/  HMMA.16816.F32 R16, R12, R16, R8 ;  /* 0x000000100c10723c */ /* 0x008fe20000001808 */
[----:B-----5:R-:W-:-:S15]  /*2b2c0*/  LOP3.LUT R0, R29, 0x40, RZ, 0x3c, !PT ;  /* 0x000000401d007812 */ /* 0x020fde00078e3cff */
[----:B------:R-:W-:-:S03]  /*2b2d0*/  NOP ;  /* 0x0000000000007918 */ /* 0x000fc60000000000 */
[----:B------:R-:W-:Y:S01]  /*2b2e0*/  IMAD.MOV.U32 R29, RZ, RZ, R19 ;  /* 0x000000ffff1d7224 */ /* 0x000fe200078e0013 */
[----:B--2---:R-:W-:Y:S04]  /*2b2f0*/  STL.64 [R1+0x2198], R26 ;  /* 0x0021981a01007387 */ /* 0x004fe80000100a00 */
[----:B----4-:R0:W-:Y:S04]  /*2b300*/  STL.64 [R1+0x2190], R24 ;  /* 0x0021901801007387 */ /* 0x0101e80000100a00 */
[----:B0-----:R-:W2:Y:S04]  /*2b310*/  LDL.LU R24, [R1+0x100] ;  /* 0x0001000001187983 */ /* 0x001ea80000300800 */
[----:B------:R-:W2:Y:S04]  /*2b320*/  LDL.LU R25, [R1+0x104] ;  /* 0x0001040001197983 */ /* 0x000ea80000300800 */
[----:B------:R-:W2:Y:S04]  /*2b330*/  LDL.LU R26, [R1+0x108] ;  /* 0x00010800011a7983 */ /* 0x000ea80000300800 */
[----:B------:R-:W2:Y:S04]  /*2b340*/  LDL.LU R27, [R1+0x10c] ;  /* 0x00010c00011b7983 */ /* 0x000ea80000300800 */
[----:B------:R-:W3:Y:S04]  /*2b350*/  LDL.LU R23, [R1+0x984] ;  /* 0x0009840001177983 */ /* 0x000ee80000300800 */
[----:B------:R-:W3:Y:S04]  /*2b360*/  LDL.LU R22, [R1+0x980] ;  /* 0x0009800001167983 */ /* 0x000ee80000300800 */
[----:B------:R-:W4:Y:S04]  /*2b370*/  LDL.LU.64 R10, [R1+0x21c8] ;  /* 0x0021c800010a7983 */ /* 0x000f280000300a00 */
[----:B------:R-:W5:Y:S04]  /*2b380*/  LDL.LU.64 R8, [R1+0x21c0] ;  /* 0x0021c00001087983 */ /* 0x000f680000300a00 */
[----:B------:R-:W-:Y:S04]  /*2b390*/  STL.64 [R1+0x50], R16 ;  /* 0x0000501001007387 */ /* 0x000fe80000100a00 */
[----:B------:R-:W-:Y:S04]  /*2b3a0*/  STL [R1+0x58], R18 ;  /* 0x0000581201007387 */ /* 0x000fe80000100800 */
[----:B------:R-:W0:Y:S04]  /*2b3b0*/  LDSM.16.M88.4 R16, [R0+UR5] ;  /* 0x000000050010783b */ /* 0x000e280008000200 */
[----:B------:R-:W-:Y:S04]  /*2b3c0*/  STL [R1+0x1ea4], R29 ;  /* 0x001ea41d01007387 */ /* 0x000fe80000100800 */
[----:B0-----:R-:W-:Y:S01]  /*2b3d0*/  STL.64 [R1+0x750], R16 ;  /* 0x0007501001007387 */ /* 0x001fe20000100a00 */
[----:B------:R-:W-:-:S03]  /*2b3e0*/  IMAD.MOV.U32 R20, RZ, RZ, R16 ;  /* 0x000000ffff147224 */ /* 0x000fc600078e0010 */
[----:B------:R4:W-:Y:S01]  /*2b3f0*/  STL.64 [R1+0x758], R18 ;  /* 0x0007581201007387 */ /* 0x0009e20000100a00 */
[----:B------:R-:W-:Y:S02]  /*2b400*/  IMAD.MOV.U32 R21, RZ, RZ, R17 ;  /* 0x000000ffff157224 */ /* 0x000fe400078e0011 */
[----:B----4-:R-:W-:Y:S01]  /*2b410*/  HMMA.16816.F32 R16, R12, R10, R4 ;  /* 0x0000000a0c10723c */ /* 0x010fe20000001804 */
[----:B------:R-:W0:-:S15]  /*2b420*/  LDSM.16.M88.4 R4, [R0+UR5+0x2000] ;  /* 0x002000050004783b */ /* 0x000e1e0008000200 */
[----:B------:R-:W-:-:S03]  /*2b430*/  NOP ;  /* 0x0000000000007918 */ /* 0x000fc60000000000 */
[----:B------:R-:W-:Y:S04]  /*2b440*/  STL.64 [R1+0x40], R16 ;  /* 0x0000401001007387 */ /* 0x000fe80000100a00 */
[----:B------:R1:W-:Y:S04]  /*2b450*/  STL.64 [R1+0x48], R18 ;  /* 0x0000481201007387 */ /* 0x0003e80000100a00 */
[----:B0-----:R-:W-:Y:S04]  /*2b460*/  STL.64 [R1+0x740], R4 ;  /* 0x0007400401007387 */ /* 0x001fe80000100a00 */
[----:B------:R0:W-:Y:S01]  /*2b470*/  STL.64 [R1+0x748], R6 ;  /* 0x0007480601007387 */ /* 0x0001e20000100a00 */
[----:B-1----:R-:W-:-:S02]  /*2b480*/  IMAD.MOV.U32 R18, RZ, RZ, R4 ;  /* 0x000000ffff127224 */ /* 0x002fc400078e0004 */
[----:B------:R-:W-:Y:S01]  /*2b490*/  IMAD.MOV.U32 R19, RZ, RZ, R5 ;  /* 0x000000ffff137224 */ /* 0x000fe200078e0005 */
[----:B0-----:R-:W4:Y:S04]  /*2b4a0*/  LDL.LU.64 R6, [R1+0x21b8] ;  /* 0x0021b80001067983 */ /* 0x001f280000300a00 */
[----:B------:R-:W4:Y:S02]  /*2b4b0*/  LDL.LU.64 R4, [R1+0x21b0] ;  /* 0x0021b00001047983 */ /* 0x000f240000300a00 */
[----:B----4-:R-:W-:Y:S02]  /*2b4c0*/  HMMA.16816.F32 R4, R12, R2, R4 ;  /* 0x000000020c04723c */ /* 0x010fe40000001804 */
[----:B------:R-:W4:Y:S04]  /*2b4d0*/  LDL.LU R2, [R1+0x968] ;  /* 0x0009680001027983 */ /* 0x000f280000300800 */
[----:B------:R-:W2:-:S13]  /*2b4e0*/  LDL.LU R3, [R1+0x974] ;  /* 0x0009740001037983 */ /* 0x000e9a0000300800 */
[----:B------:R-:W-:Y:S04]  /*2b4f0*/  STL.64 [R1+0x30], R4 ;  /* 0x0000300401007387 */ /* 0x000fe80000100a00 */
[----:B------:R-:W-:Y:S04]  /*2b500*/  STL.64 [R1+0x38], R6 ;  /* 0x0000380601007387 */ /* 0x000fe80000100a00 */
[----:B------:R-:W0:Y:S04]  /*2b510*/  LDSM.16.M88.4 R4, [R0+UR5+0x4000] ;  /* 0x004000050004783b */ /* 0x000e280008000200 */
[----:B0-----:R-:W-:Y:S04]  /*2b520*/  STL.64 [R1+0x730], R4 ;  /* 0x0007300401007387 */ /* 0x001fe80000100a00 */
[----:B------:R0:W-:Y:S01]  /*2b530*/  STL.64 [R1+0x738], R6 ;  /* 0x0007380601007387 */ /* 0x0001e20000100a00 */
[----:B------:R-:W-:-:S02]  /*2b540*/  IMAD.MOV.U32 R16, RZ, RZ, R4 ;  /* 0x000000ffff107224 */ /* 0x000fc400078e0004 */
[----:B------:R-:W-:Y:S01]  /*2b550*/  IMAD.MOV.U32 R17, RZ, RZ, R5 ;  /* 0x000000ffff117224 */ /* 0x000fe200078e0005 */
[----:B0-----:R-:W2:Y:S04]  /*2b560*/  LDL.LU.64 R6, [R1+0x21a8] ;  /* 0x0021a80001067983 */ /* 0x001ea80000300a00 */
[----:B------:R-:W2:Y:S04]  /*2b570*/  LDL.LU.64 R4, [R1+0x21a0] ;  /* 0x0021a00001047983 */ /* 0x000ea80000300a00 */
[----:B------:R0:W-:Y:S04]  /*2b580*/  STL.64 [R1+0x2178], R18 ;  /* 0x0021781201007387 */ /* 0x0001e80000100a00 */
[----:B0-----:R-:W3:Y:S04]  /*2b590*/  LDL.LU R18, [R1+0x97c] ;  /* 0x00097c0001127983 */ /* 0x001ee80000300800 */
[----:B------:R-:W3:Y:S04]  /*2b5a0*/  LDL.LU R19, [R1+0x978] ;  /* 0x0009780001137983 */ /* 0x000ee80000300800 */
[----:B------:R0:W-:Y:S04]  /*2b5b0*/  STL.64 [R1+0x2170], R16 ;  /* 0x0021701001007387 */ /* 0x0001e80000100a00 */
[----:B0-----:R-:W4:Y:S01]  /*2b5c0*/  LDL.LU R17, [R1+0x96c] ;  /* 0x00096c0001117983 */ /* 0x001f220000300800 */
[----:B--2---:R-:W-:-:S15]  /*2b5d0*/  HMMA.16816.F32 R24, R12, R4, R24 ;  /* 0x000000040c18723c */ /* 0x004fde0000001818 */
[----:B------:R-:W-:-:S04]  /*2b5e0*/  NOP ;  /* 0x0000000000007918 */ /* 0x000fc80000000000 */
[----:B------:R-:W-:Y:S04]  /*2b5f0*/  STL [R1+0x10], R24 ;  /* 0x0000101801007387 */ /* 0x000fe80000100800 */
[----:B------:R-:W-:Y:S01]  /*2b600*/  STL.64 [R1+0x18], R26 ;  /* 0x0000181a01007387 */ /* 0x000fe20000100a00 */
[----:B------:R-:W-:-:S03]  /*2b610*/  IMAD.MOV.U32 R29, RZ, RZ, R25 ;  /* 0x000000ffff1d7224 */ /* 0x000fc600078e0019 */
[----:B------:R-:W0:Y:S04]  /*2b620*/  LDSM.16.M88.4 R24, [R0+UR5+0x6000] ;  /* 0x006000050018783b */ /* 0x000e280008000200 */
[----:B------:R-:W-:Y:S04]  /*2b630*/  STL [R1+0x1ee8], R29 ;  /* 0x001ee81d01007387 */ /* 0x000fe80000100800 */
[----:B0-----:R-:W-:Y:S04]  /*2b640*/  STL.64 [R1+0x720], R24 ;  /* 0x0007201801007387 */ /* 0x001fe80000100a00 */
[----:B------:R0:W-:Y:S01]  /*2b650*/  STL.64 [R1+0x728], R26 ;  /* 0x0007281a01007387 */ /* 0x0001e20000100a00 */
[----:B------:R-:W-:-:S02]  /*2b660*/  IMAD.MOV.U32 R10, RZ, RZ, R24 ;  /* 0x000000ffff0a7224 */ /* 0x000fc400078e0018 */
[----:B------:R-:W-:Y:S01]  /*2b670*/  IMAD.MOV.U32 R11, RZ, RZ, R25 ;  /* 0x000000ffff0b7224 */ /* 0x000fe200078e0019 */
[----:B0-----:R-:W2:Y:S04]  /*2b680*/  LDL.LU.64 R26, [R1+0x2198] ;  /* 0x00219800011a7983 */ /* 0x001ea80000300a00 */
[----:B------:R-:W2:Y:S01]  /*2b690*/  LDL.LU.64 R24, [R1+0x2190] ;  /* 0x0021900001187983 */ /* 0x000ea20000300a00 */
[----:B------:R-:W-:Y:S02]  /*2b6a0*/  IMAD R3, R28, 0x100, R3 ;  /* 0x000001001c037824 */ /* 0x000fe400078e0203 */
[----:B----4-:R-:W-:Y:S01]  /*2b6b0*/  IMAD R2, R2, 0x100, R17 ;  /* 0x0000010002027824 */ /* 0x010fe200078e0211 */
[----:B--2---:R-:W-:Y:S01]  /*2b6c0*/  HMMA.16816.F32 R4, R12, R6, R24 ;  /* 0x000000060c04723c */ /* 0x004fe20000001818 */
[----:B------:R-:W5:Y:S04]  /*2b6d0*/  LDL.LU.64 R26, [R1+0x2188] ;  /* 0x00218800011a7983 */ /* 0x000f680000300a00 */
[----:B------:R-:W5:-:S14]  /*2b6e0*/  LDL.LU.64 R24, [R1+0x2180] ;  /* 0x0021800001187983 */ /* 0x000f5c0000300a00 */
[----:B------:R-:W-:Y:S04]  /*2b6f0*/  STL.64 [R1], R4 ;  /* 0x0000000401007387 */ /* 0x000fe80000100a00 */
[----:B------:R-:W-:Y:S04]  /*2b700*/  STL.64 [R1+0x8], R6 ;  /* 0x0000080601007387 */ /* 0x000fe80000100a00 */
[----:B------:R-:W0:Y:S02]  /*2b710*/  LDSM.16.M88.4 R4, [R0+UR5+0x8000] ;  /* 0x008000050004783b */ /* 0x000e240008000200 */
[----:B0-----:R-:W-:-:S02]  /*2b720*/  IMAD.MOV.U32 R28, RZ, RZ, R4 ;  /* 0x000000ffff1c7224 */ /* 0x001fc400078e0004 */
[----:B------:R3:W-:Y:S02]  /*2b730*/  STL.64 [R1+0x710], R4 ;  /* 0x0007100401007387 */ /* 0x0007e40000100a00 */
[----:B---3--:R-:W-:Y:S02]  /*2b740*/  IMAD R4, R19, 0x100, R18 ;  /* 0x0000010013047824 */ /* 0x008fe400078e0212 */
[----:B------:R-:W0:Y:S04]  /*2b750*/  LDSM.16.M88.4 R16, [R0+UR5+0xa000] ;  /* 0x00a000050010783b */ /* 0x000e280008000200 */
[----:B------:R-:W-:Y:S04]  /*2b760*/  STL.64 [R1+0x718], R6 ;  /* 0x0007180601007387 */ /* 0x000fe80000100a00 */
[----:B------:R1:W-:Y:S01]  /*2b770*/  STL.64 [R1+0x2158], R10 ;  /* 0x0021580a01007387 */ /* 0x0003e20000100a00 */
[----:B-----5:R-:W-:-:S15]  /*2b780*/  HMMA.16816.F32 R24, R12, R8, R24 ;  /* 0x000000080c18723c */ /* 0x020fde0000001818 */
[----:B------:R-:W-:-:S04]  /*2b790*/  NOP ;  /* 0x0000000000007918 */ /* 0x000fc80000000000 */
[----:B------:R-:W-:Y:S04]  /*2b7a0*/  STL.64 [R1+0x1e08], R26 ;  /* 0x001e081a01007387 */ /* 0x000fe80000100a00 */
[----:B------:R-:W-:Y:S04]  /*2b7b0*/  STL.64 [R1+0x1e00], R24 ;  /* 0x001e001801007387 */ /* 0x000fe80000100a00 */
[----:B0-----:R-:W-:Y:S04]  /*2b7c0*/  STL.64 [R1+0x6f0], R16 ;  /* 0x0006f01001007387 */ /* 0x001fe80000100a00 */
[----:B------:R-:W-:Y:S04]  /*2b7d0*/  STL.64 [R1+0x6f8], R18 ;  /* 0x0006f81201007387 */ /* 0x000fe80000100a00 */
[----:B------:R-:W2:Y:S04]  /*2b7e0*/  LDL.LU R8, [R1+0x230] ;  /* 0x0002300001087983 */ /* 0x000ea80000300800 */
[----:B------:R-:W2:Y:S04]  /*2b7f0*/  LDL.LU R9, [R1+0x234] ;  /* 0x0002340001097983 */ /* 0x000ea80000300800 */
[----:B-1----:R-:W3:Y:S04]  /*2b800*/  LDL.LU R10, [R1+0x238] ;  /* 0x00023800010a7983 */ /* 0x002ee80000300800 */
[----:B------:R-:W3:Y:S04]  /*2b810*/  LDL.LU R11, [R1+0x23c] ;  /* 0x00023c00010b7983 */ /* 0x000ee80000300800 */
[----:B---3--:R-:W-:Y:S04]  /*2b820*/  STL.64 [R1+0x2168], R10 ;  /* 0x0021680a01007387 */ /* 0x008fe80000100a00 */
[----:B--2---:R0:W-:Y:S04]  /*2b830*/  STL.64 [R1+0x2160], R8 ;  /* 0x0021600801007387 */ /* 0x0041e80000100a00 */
[----:B0-----:R-:W2:Y:S04]  /*2b840*/  LDL.LU R8, [R1+0x1c0] ;  /* 0x0001c00001087983 */ /* 0x001ea80000300800 */
[----:B------:R-:W2:Y:S04]  /*2b850*/  LDL.LU R9, [R1+0x1c4] ;  /* 0x0001c40001097983 */ /* 0x000ea80000300800 */
[----:B------:R-:W2:Y:S04]  /*2b860*/  LDL.LU R10, [R1+0x1c8] ;  /* 0x0001c800010a7983 */ /* 0x000ea80000300800 */
[----:B------:R-:W2:Y:S04]  /*2b870*/  LDL.LU R11, [R1+0x1cc] ;  /* 0x0001cc00010b7983 */ /* 0x000ea80000300800 */
[----:B------:R-:W3:Y:S04]  /*2b880*/  LDL.LU R24, [R1+0x410] ;  /* 0x0004100001187983 */ /* 0x000ee80000300800 */
[----:B------:R-:W3:Y:S04]  /*2b890*/  LDL.LU R25, [R1+0x414] ;  /* 0x0004140001197983 */ /* 0x000ee80000300800 */
[----:B------:R-:W4:Y:S04]  /*2b8a0*/  LDL.LU R26, [R1+0x418] ;  /* 0x00041800011a7983 */ /* 0x000f280000300800 */
[----:B------:R-:W4:Y:S01]  /*2b8b0*/  LDL.LU R27, [R1+0x41c] ;  /* 0x00041c00011b7983 */ /* 0x000f220000300800 */
[----:B------:R-:W-:-:S02]  /*2b8c0*/  IMAD.MOV.U32 R7, RZ, RZ, R5 ;  /* 0x000000ffff077224 */ /* 0x000fc400078e0005 */
[----:B------:R-:W-:Y:S02]  /*2b8d0*/  IMAD R5, R22, 0x100, R23 ;  /* 0x0000010016057824 */ /* 0x000fe400078e0217 */
[----:B------:R-:W-:-:S03]  /*2b8e0*/  IMAD.MOV.U32 R6, RZ, RZ, R16 ;  /* 0x000000ffff067224 */ /* 0x000fc600078e0010 */
[----:B------:R-:W-:Y:S01]  /*2b8f0*/  F2FP.F16.E5M2.UNPACK_B R15, R5 ;  /* 0x00000005ff0f723e */ /* 0x000fe200020004ff */
[----:B------:R-:W-:Y:S02]  /*2b900*/  IMAD.MOV.U32 R5, RZ, RZ, R17 ;  /* 0x000000ffff057224 */ /* 0x000fe400078e0011 */
[----:B------:R-:W0:Y:S04]  /*2b910*/  LDSM.16.M88.4 R16, [R0+UR5+0xc000] ;  /* 0x00c000050010783b */ /* 0x000e280008000200 */
[----:B----4-:R-:W-:Y:S04]  /*2b920*/  STL.64 [R1+0x2140], R26 ;  /* 0x0021401a01007387 */ /* 0x010fe80000100a00 */
[----:B---3--:R1:W-:Y:S04]  /*2b930*/  STL.64 [R1+0x2138], R24 ;  /* 0x0021381801007387 */ /* 0x0083e80000100a00 */
[----:B-1----:R-:W3:Y:S04]  /*2b940*/  LDL.LU R24, [R1+0x270] ;  /* 0x0002700001187983 */ /* 0x002ee80000300800 */
[----:B------:R-:W3:Y:S04]  /*2b950*/  LDL.LU R25, [R1+0x274] ;  /* 0x0002740001197983 */ /* 0x000ee80000300800 */
[----:B------:R-:W4:Y:S04]  /*2b960*/  LDL.LU R26, [R1+0x278] ;  /* 0x00027800011a7983 */ /* 0x000f280000300800 */
[----:B------:R-:W4:Y:S01]  /*2b970*/  LDL.LU R27, [R1+0x27c] ;  /* 0x00027c00011b7983 */ /* 0x000f220000300800 */
[----:B------:R-:W-:-:S02]  /*2b980*/  F2FP.F16.E5M2.UNPACK_B R12, R2 ;  /* 0x00000002ff0c723e */ /* 0x000fc400020004ff */
[----:B------:R-:W-:Y:S02]  /*2b990*/  F2FP.F16.E5M2.UNPACK_B R13, R3 ;  /* 0x00000003ff0d723e */ /* 0x000fe400020004ff */
[----:B------:R-:W-:Y:S02]  /*2b9a0*/  F2FP.F16.E5M2.UNPACK_B R14, R4 ;  /* 0x00000004ff0e723e */ /* 0x000fe400020004ff */
[----:B------:R-:W-:Y:S02]  /*2b9b0*/  F2FP.F16.E5M2.UNPACK_B R20, R20 ;  /* 0x00000014ff14723e */ /* 0x000fe400020004ff */
[----:B------:R-:W-:-:S07]  /*2b9c0*/  F2FP.F16.E5M2.UNPACK_B R21, R21 ;  /* 0x00000015ff15723e */ /* 0x000fce00020004ff */
[----:B--2---:R-:W-:Y:S01]  /*2b9d0*/  HMMA.16816.F32 R8, R12, R20, R8 ;  /* 0x000000140c08723c */ /* 0x004fe20000001808 */
[----:B0-----:R-:W-:Y:S02]  /*2b9e0*/  IMAD.MOV.U32 R4, RZ, RZ, R16 ;  /* 0x000000ffff047224 */ /* 0x001fe400078e0010 */
[----:B------:R-:W-:Y:S01]  /*2b9f0*/  IMAD.MOV.U32 R2, RZ, RZ, R17 ;  /* 0x000000ffff027224 */ /* 0x000fe200078e0011 */
[----:B----4-:R-:W-:Y:S04]  /*2ba00*/  STL.64 [R1+0x2150], R26 ;  /* 0x0021501a01007387 */ /* 0x010fe80000100a00 */
[----:B---3--:R0:W-:Y:S04]  /*2ba10*/  STL.64 [R1+0x2148], R24 ;  /* 0x0021481801007387 */ /* 0x0081e80000100a00 */
[----:B0-----:R-:W2:Y:S04]  /*2ba20*/  LDL.LU R24, [R1+0x260] ;  /* 0x0002600001187983 */ /* 0x001ea80000300800 */
[----:B------:R-:W2:Y:S04]  /*2ba30*/  LDL.LU R25, [R1+0x264] ;  /* 0x0002640001197983 */ /* 0x000ea80000300800 */
[----:B------:R-:W2:Y:S04]  /*2ba40*/  LDL.LU R26, [R1+0x268] ;  /* 0x00026800011a7983 */ /* 0x000ea80000300800 */
[----:B------:R-:W2:Y:S04]  /*2ba50*/  LDL.LU R27, [R1+0x26c] ;  /* 0x00026c00011b7983 */ /* 0x000ea80000300800 */
[----:B------:R-:W-:Y:S04]  /*2ba60*/  STL.64 [R1+0x700], R16 ;  /* 0x0007001001007387 */ /* 0x000fe80000100a00 */
[----:B------:R0:W-:Y:S04]  /*2ba70*/  STL.64 [R1+0x708], R18 ;  /* 0x0007081201007387 */ /* 0x0001e80000100a00 */
[----:B0-----:R-:W3:Y:S04]  /*2ba80*/  LDL.LU.64 R18, [R1+0x2178] ;  /* 0x0021780001127983 */ /* 0x001ee80000300a00 */
[----:B------:R-:W4:Y:S04]  /*2ba90*/  LDL.LU.64 R16, [R1+0x2170] ;  /* 0x0021700001107983 */ /* 0x000f280000300a00 */
[----:B------:R0:W-:Y:S04]  /*2baa0*/  STL [R1+0x212c], R20 ;  /* 0x00212c1401007387 */ /* 0x0001e80000100800 */
[----:B------:R1:W-:Y:S04]  /*2bab0*/  STL [R1+0x2128], R21 ;  /* 0x0021281501007387 */ /* 0x0003e80000100800 */
[----:B------:R-:W-:Y:S04]  /*2bac0*/  STL.64 [R1+0x20], R8 ;  /* 0x0000200801007387 */ /* 0x000fe80000100a00 */
[----:B------:R-:W-:Y:S04]  /*2bad0*/  STL.64 [R1+0x28], R10 ;  /* 0x0000280a01007387 */ /* 0x000fe80000100a00 */
[----:B------:R-:W5:Y:S04]  /*2bae0*/  LDSM.16.M88.4 R8, [R0+UR5+0xe000] ;  /* 0x00e000050008783b */ /* 0x000f680008000200 */
[----:B0-----:R-:W2:Y:S04]  /*2baf0*/  LDL.LU R20, [R1+0x500] ;  /* 0x0005000001147983 */ /* 0x001ea80000300800 */
[----:B-1----:R-:W2:Y:S04]  /*2bb00*/  LDL.LU R21, [R1+0x504] ;  /* 0x0005040001157983 */ /* 0x002ea80000300800 */
[----:B------:R-:W2:Y:S04]  /*2bb10*/  LDL.LU R22, [R1+0x508] ;  /* 0x0005080001167983 */ /* 0x000ea80000300800 */
[----:B------:R-:W2:Y:S04]  /*2bb20*/  LDL.LU R23, [R1+0x50c] ;  /* 0x00050c0001177983 */ /* 0x000ea80000300800 */
[----:B-----5:R-:W-:Y:S04]  /*2bb30*/  STL.64 [R1+0x6e0], R8 ;  /* 0x0006e00801007387 */ /* 0x020fe80000100a00 */
[----:B------:R0:W-:Y:S01]  /*2bb40*/  STL.64 [R1+0x6e8], R10 ;  /* 0x0006e80a01007387 */ /* 0x0001e20000100a00 */
[----:B------:R-:W-:-:S02]  /*2bb50*/  IMAD.MOV.U32 R0, RZ, RZ, R8 ;  /* 0x000000ffff007224 */ /* 0x000fc400078e0008 */
[----:B------:R-:W-:Y:S01]  /*2bb60*/  IMAD.MOV.U32 R3, RZ, RZ, R9 ;  /* 0x000000ffff037224 */ /* 0x000fe200078e0009 */
[----:B0-----:R-:W5:Y:S04]  /*2bb70*/  LDL.LU.64 R10, [R1+0x2168] ;  /* 0x00216800010a7983 */ /* 0x001f680000300a00 */
[----:B------:R-:W5:Y:S01]  /*2bb80*/  LDL.LU.64 R8, [R1+0x2160] ;  /* 0x0021600001087983 */ /* 0x000f620000300a00 */
[----:B---3--:R-:W-:Y:S02]  /*2bb90*/  F2FP.F16.E5M2.UNPACK_B R18, R18 ;  /* 0x00000012ff12723e */ /* 0x008fe400020004ff */
[----:B------:R-:W-:Y:S02]  /*2bba0*/  F2FP.F16.E5M2.UNPACK_B R19, R19 ;  /* 0x00000013ff13723e */ /* 0x000fe400020004ff */
[----:B----4-:R-:W-:-:S02]  /*2bbb0*/  F2FP.F16.E5M2.UNPACK_B R16, R16 ;  /* 0x00000010ff10723e */ /* 0x010fc400020004ff */
[----:B------:R-:W-:-:S07]  /*2bbc0*/  F2FP.F16.E5M2.UNPACK_B R17, R17 ;  /* 0x00000011ff11723e */ /* 0x000fce00020004ff */
[C---:B--2---:R-:W-:Y:S08]  /*2bbd0*/  HMMA.16816.F32 R24, R12.reuse, R16, R24 ;  /* 0x000000100c18723c */ /* 0x044ff00000001818 */
[----:B-----5:R-:W-:-:S15]  /*2bbe0*/  HMMA.16816.F32 R8, R12, R18, R8 ;  /* 0x000000120c08723c */ /* 0x020fde0000001808 */
[----:B------:R-:W-:-:S04]  /*2bbf0*/  NOP ;  /* 0x0000000000007918 */ /* 0x000fc80000000000 */
[----:B------:R-:W-:Y:S04]  /*2bc00*/  STL.64 [R1+0x60], R8 ;  /* 0x0000600801007387 */ /* 0x000fe80000100a00 */
[----:B------:R0:W-:Y:S04]  /*2bc10*/  STL.64 [R1+0x68], R10 ;  /* 0x0000680a01007387 */ /* 0x0001e80000100a00 */
[----:B0-----:R-:W2:Y:S04]  /*2bc20*/  LDL.LU.64 R10, [R1+0x2158] ;  /* 0x00215800010a7983 */ /* 0x001ea80000300a00 */
[----:B------:R-:W-:Y:S04]  /*2bc30*/  STL.64 [R1+0x80], R24 ;  /* 0x0000801801007387 */ /* 0x000fe80000100a00 */
[----:B------:R0:W-:Y:S04]  /*2bc40*/  STL.64 [R1+0x88], R26 ;  /* 0x0000881a01007387 */ /* 0x0001e80000100a00 */
[----:B0-----:R-:W3:Y:S04]  /*2bc50*/  LDL.LU.64 R26, [R1+0x2150] ;  /* 0x00215000011a7983 */ /* 0x001ee80000300a00 */
[----:B------:R-:W3:Y:S04]  /*2bc60*/  LDL.LU.64 R24, [R1+0x2148] ;  /* 0x0021480001187983 */ /* 0x000ee80000300a00 */
[----:B------:R-:W-:Y:S04]  /*2bc70*/  STL.64 [R1+0x2110], R18 ;  /* 0x0021101201007387 */ /* 0x000fe80000100a00 */
[----:B------:R0:W-:Y:S04]  /*2bc80*/  STL.64 [R1+0x2108], R16 ;  /* 0x0021081001007387 */ /* 0x0001e80000100a00 */
[----:B0-----:R-:W4:Y:S04]  /*2bc90*/  LDL.LU R16, [R1+0x2a0] ;  /* 0x0002a00001107983 */ /* 0x001f280000300800 */
[----:B------:R-:W4:Y:S04]  /*2bca0*/  LDL.LU R17, [R1+0x2a4] ;  /* 0x0002a40001117983 */ /* 0x000f280000300800 */
[----:B------:R-:W4:Y:S04]  /*2bcb0*/  LDL.LU R18, [R1+0x2a8] ;  /* 0x0002a80001127983 */ /* 0x000f280000300800 */
[----:B------:R-:W4:Y:S01]  /*2bcc0*/  LDL.LU R19, [R1+0x2ac] ;  /* 0x0002ac0001137983 */ /* 0x000f220000300800 */
[----:B------:R-:W-:-:S02]  /*2bcd0*/  F2FP.F16.E5M2.UNPACK_B R8, R28 ;  /* 0x0000001cff08723e */ /* 0x000fc400020004ff */
[----:B------:R-:W-:Y:S02]  /*2bce0*/  F2FP.F16.E5M2.UNPACK_B R9, R7 ;  /* 0x00000007ff09723e */ /* 0x000fe400020004ff */
[----:B--2---:R-:W-:Y:S02]  /*2bcf0*/  F2FP.F16.E5M2.UNPACK_B R10, R10 ;  /* 0x0000000aff0a723e */ /* 0x004fe400020004ff */
[----:B------:R-:W-:-:S07]  /*2bd00*/  F2FP.F16.E5M2.UNPACK_B R11, R11 ;  /* 0x0000000bff0b723e */ /* 0x000fce00020004ff */
[C---:B---3--:R-:W-:Y:S08]  /*2bd10*/  HMMA.16816.F32 R24, R12.reuse, R10, R24 ;  /* 0x0000000a0c18723c */ /* 0x048ff00000001818 */
[----:B----4-:R-:W-:Y:S11]  /*2bd20*/  HMMA.16816.F32 R16, R12, R8, R16 ;  /* 0x000000080c10723c */ /* 0x010ff60000001810 */
[----:B------:R-:W-:Y:S04]  /*2bd30*/  STL.64 [R1+0xb0], R24 ;  /* 0x0000b01801007387 */ /* 0x000fe80000100a00 */
[----:B------:R0:W-:Y:S04]  /*2bd40*/  STL.64 [R1+0xb8], R26 ;  /* 0x0000b81a01007387 */ /* 0x0001e80000100a00 */
[----:B0-----:R-:W2:Y:S04]  /*2bd50*/  LDL.LU.64 R26, [R1+0x2140] ;  /* 0x00214000011a7983 */ /* 0x001ea80000300a00 */
[----:B------:R-:W2:Y:S04]  /*2bd60*/  LDL.LU.64 R24, [R1+0x2138] ;  /* 0x0021380001187983 */ /* 0x000ea80000300a00 */
[----:B------:R-:W-:Y:S04]  /*2bd70*/  STL.64 [R1+0x20f0], R10 ;  /* 0x0020f00a01007387 */ /* 0x000fe80000100a00 */
[----:B------:R2:W-:Y:S04]  /*2bd80*/  STL.64 [R1+0x20e8], R8 ;  /* 0x0020e80801007387 */ /* 0x0005e80000100a00 */
[----:B------:R-:W-:Y:S04]  /*2bd90*/  STL.64 [R1+0xe0], R16 ;  /* 0x0000e01001007387 */ /* 0x000fe80000100a00 */
[----:B------:R0:W-:Y:S04]  /*2bda0*/  STL.64 [R1+0xe8], R18 ;  /* 0x0000e81201007387 */ /* 0x0001e80000100a00 */
[----:B------:R-:W3:Y:S01]  /*2bdb0*/  LDL.LU R29, [R1+0x9c0] ;  /* 0x0009c000011d7983 */ /* 0x000ee20000300800 */
[----:B------:R-:W-:-:S02]  /*2bdc0*/  F2FP.F16.E5M2.UNPACK_B R6, R6 ;  /* 0x00000006ff06723e */ /* 0x000fc400020004ff */
[----:B------:R-:W-:-:S07]  /*2bdd0*/  F2FP.F16.E5M2.UNPACK_B R7, R5 ;  /* 0x00000005ff07723e */ /* 0x000fce00020004ff */
[----:B--2---:R-:W-:Y:S01]  /*2bde0*/  HMMA.16816.F32 R8, R12, R6, R24 ;  /* 0x000000060c08723c */ /* 0x004fe20000001818 */
[----:B---3--:R-:W-:-:S15]  /*2bdf0*/  STL [R1+0x2130], R29 ;  /* 0x0021301d01007387 */ /* 0x008fde0000100800 */
[----:B------:R-:W-:-:S03]  /*2be00*/  NOP ;  /* 0x0000000000007918 */ /* 0x000fc60000000000 */
[----:B------:R1:W-:Y:S04]  /*2be10*/  STL.64 [R1+0x110], R8 ;  /* 0x0001100801007387 */ /* 0x0003e80000100a00 */
[----:B------:R2:W-:Y:S04]  /*2be20*/  STL.64 [R1+0x118], R10 ;  /* 0x0001180a01007387 */ /* 0x0005e80000100a00 */
[----:B------:R-:W3:Y:S04]  /*2be30*/  LDL.LU R24, [R1+0x450] ;  /* 0x0004500001187983 */ /* 0x000ee80000300800 */
[----:B------:R-:W3:Y:S04]  /*2be40*/  LDL.LU R25, [R1+0x454] ;  /* 0x0004540001197983 */ /* 0x000ee80000300800 */
[----:B------:R-:W4:Y:S04]  /*2be50*/  LDL.LU R26, [R1+0x458] ;  /* 0x00045800011a7983 */ /* 0x000f280000300800 */
[----:B------:R-:W4:Y:S01]  /*2be60*/  LDL.LU R27, [R1+0x45c] ;  /* 0x00045c00011b7983 */ /* 0x000f220000300800 */
[----:B------:R-:W-:-:S02]  /*2be70*/  F2FP.F16.E5M2.UNPACK_B R4, R4 ;  /* 0x00000004ff04723e */ /* 0x000fc400020004ff */
[----:B------:R-:W-:-:S07]  /*2be80*/  F2FP.F16.E5M2.UNPACK_B R5, R2 ;  /* 0x00000002ff05723e */ /* 0x000fce00020004ff */
[----:B0-----:R-:W-:Y:S01]  /*2be90*/  HMMA.16816.F32 R16, R12, R4, R20 ;  /* 0x000000040c10723c */ /* 0x001fe20000001814 */
[----:B------:R-:W-:Y:S01]  /*2bea0*/  F2FP.F16.E5M2.UNPACK_B R2, R0 ;  /* 0x00000000ff02723e */ /* 0x000fe200020004ff */
[----:B----4-:R-:W-:Y:S04]  /*2beb0*/  STL.64 [R1+0x20c0], R26 ;  /* 0x0020c01a01007387 */ /* 0x010fe80000100a00 */
[----:B---3--:R-:W-:Y:S04]  /*2bec0*/  STL.64 [R1+0x20b8], R24 ;  /* 0x0020b81801007387 */ /* 0x008fe80000100a00 */
[----:B------:R-:W-:Y:S04]  /*2bed0*/  STL [R1+0x2134], R2 ;  /* 0x0021340201007387 */ /* 0x000fe80000100800 */
[----:B-1----:R-:W3:Y:S05]  /*2bee0*/  LDL.LU R8, [R1+0x4c0] ;  /* 0x0004c00001087983 */ /* 0x002eea0000300800 */
[----:B------:R-:W-:Y:S04]  /*2bef0*/  STL.64 [R1+0x240], R16 ;  /* 0x0002401001007387 */ /* 0x000fe80000100a00 */
[----:B------:R-:W-:Y:S04]  /*2bf00*/  STL.64 [R1+0x248], R18 ;  /* 0x0002481201007387 */ /* 0x000fe80000100a00 */
[----:B------:R-:W3:Y:S04]  /*2bf10*/  LDL.LU R9, [R1+0x4c4] ;  /* 0x0004c40001097983 */ /* 0x000ee80000300800 */
[----:B--2---:R-:W2:Y:S04]  /*2bf20*/  LDL.LU R10, [R1+0x4c8] ;  /* 0x0004c800010a7983 */ /* 0x004ea80000300800 */
[----:B------:R-:W2:Y:S04]  /*2bf30*/  LDL.LU R11, [R1+0x4cc] ;  /* 0x0004cc00010b7983 */ /* 0x000ea80000300800 */
[----:B--2---:R-:W-:Y:S04]  /*2bf40*/  STL.64 [R1+0x2100], R10 ;  /* 0x0021000a01007387 */ /* 0x004fe80000100a00 */
[----:B---3--:R0:W-:Y:S04]  /*2bf50*/  STL.64 [R1+0x20f8], R8 ;  /* 0x0020f80801007387 */ /* 0x0081e80000100a00 */
        /* <DEDUP_REMOVED lines=27> */
[----:B------:R-:W2:Y:S01]  /*2c110*/  LDL.LU R7, [R1+0x49c] ;  /* 0x00049c0001077983 */ /* 0x000ea20000300800 */
[----:B----4-:R-:W-:-:S02]  /*2c120*/  IMAD R0, R0, 0x100, R2 ;  /* 0x0000010000007824 */ /* 0x010fc400078e0202 */
[----:B-----5:R-:W-:Y:S02]  /*2c130*/  IMAD R22, R22, 0x100, R29 ;  /* 0x0000010016167824 */ /* 0x020fe400078e021d */
[----:B------:R-:W-:Y:S02]  /*2c140*/  IMAD R23, R23, 0x100, R20 ;  /* 0x0000010017177824 */ /* 0x000fe400078e0214 */
[----:B------:R-:W-:Y:S01]  /*2c150*/  IMAD R28, R28, 0x100, R21 ;  /* 0x000001001c1c7824 */ /* 0x000fe200078e0215 */
        /* <DEDUP_REMOVED lines=10> */
[----:B------:R-:W5:Y:S04]  /*2c200*/  LDL.LU R2, [R1+0x2134] ;  /* 0x0021340001027983 */ /* 0x000f680000300800 */
[----:B------:R-:W2:Y:S04]  /*2c210*/  LDL.LU R29, [R1+0x2130] ;  /* 0x00213000011d7983 */ /* 0x000ea80000300800 */
[----:B------:R-:W3:Y:S04]  /*2c220*/  LDL.LU R20, [R1+0x212c] ;  /* 0x00212c0001147983 */ /* 0x000ee80000300800 */
[----:B------:R-:W3:Y:S01]  /*2c230*/  LDL.LU R21, [R1+0x2128] ;  /* 0x0021280001157983 */ /* 0x000ee20000300800 */
[----:B------:R-:W-:-:S07]  /*2c240*/  F2FP.F16.E5M2.UNPACK_B R3, R3 ;  /* 0x00000003ff03723e */ /* 0x000fce00020004ff */
[----:B-----5:R-:W-:Y:S01]  /*2c250*/  HMMA.16816.F32 R12, R12, R2, R8 ;  /* 0x000000020c0c723c */ /* 0x020fe20000001808 */
[----:B------:R-:W5:Y:S04]  /*2c260*/  LDL.LU.64 R10, [R1+0x2120] ;  /* 0x00212000010a7983 */ /* 0x000f680000300a00 */
[----:B------:R-:W5:-:S14]  /*2c270*/  LDL.LU.64 R8, [R1+0x2118] ;  /* 0x0021180001087983 */ /* 0x000f5c0000300a00 */
        /* <DEDUP_REMOVED lines=10> */
[----:B---3--:R-:W-:-:S15]  /*2c320*/  HMMA.16816.F32 R16, R12, R20, R16 ;  /* 0x000000140c10723c */ /* 0x008fde0000001810 */
[----:B------:R-:W-:-:S04]  /*2c330*/  NOP ;  /* 0x0000000000007918 */ /* 0x000fc80000000000 */
[----:B------:R-:W-:Y:S04]  /*2c340*/  STL.64 [R1+0x4e0], R16 ;  /* 0x0004e01001007387 */ /* 0x000fe80000100a00 */
[----:B------:R0:W-:Y:S04]  /*2c350*/  STL.64 [R1+0x4e8], R18 ;  /* 0x0004e81201007387 */ /* 0x0001e80000100a00 */
[----:B0-----:R-:W5:Y:S04]  /*2c360*/  LDL.LU.64 R18, [R1+0x2110] ;  /* 0x0021100001127983 */ /* 0x001f680000300a00 */
[----:B------:R-:W3:Y:S01]  /*2c370*/  LDL.LU.64 R16, [R1+0x2108] ;  /* 0x0021080001107983 */ /* 0x000ee20000300a00 */
        /* <DEDUP_REMOVED lines=11> */
[----:B------:R-:W3:Y:S04]  /*2c430*/  LDL.LU.64 R8, [R1+0x20e8] ;  /* 0x0020e80001087983 */ /* 0x000ee80000300a00 */
[----:B------:R0:W-:Y:S04]  /*2c440*/  STL.64 [R1+0x20b0], R18 ;  /* 0x0020b01201007387 */ /* 0x0001e80000100a00 */
[----:B0-----:R-:W5:Y:S04]  /*2c450*/  LDL.LU R18, [R1+0x9b4] ;  /* 0x0009b40001127983 */ /* 0x001f680000300800 */
[----:B------:R-:W3:Y:S04]  /*2c460*/  LDL.LU R19, [R1+0x9bc] ;  /* 0x0009bc0001137983 */ /* 0x000ee80000300800 */
[----:B------:R0:W-:Y:S04]  /*2c470*/  STL.64 [R1+0x20a8], R16 ;  /* 0x0020a81001007387 */ /* 0x0001e80000100a00 */
[----:B0-----:R-:W3:Y:S01]  /*2c480*/  LDL.LU R17, [R1+0x9ac] ;  /* 0x0009ac0001117983 */ /* 0x001ee20000300800 */
        /* <DEDUP_REMOVED lines=10> */
[----:B0-----:R-:W4:Y:S04]  /*2c530*/  LDL.LU.64 R6, [R1+0x20d0] ;  /* 0x0020d00001067983 */ /* 0x001f280000300a00 */
[----:B------:R-:W2:Y:S04]  /*2c540*/  LDL.LU.64 R4, [R1+0x20c8] ;  /* 0x0020c80001047983 */ /* 0x000ea80000300a00 */
        /* <DEDUP_REMOVED lines=10> */
[----:B0-----:R-:W3:Y:S04]  /*2c5f0*/  LDL.LU.64 R26, [R1+0x20c0] ;  /* 0x0020c000011a7983 */ /* 0x001ee80000300a00 */
[----:B------:R-:W3:Y:S01]  /*2c600*/  LDL.LU.64 R24, [R1+0x20b8] ;  /* 0x0020b80001187983 */ /* 0x000ee20000300a00 */
[----:B--2---:R-:W-:Y:S03]  /*2c610*/  HMMA.16816.F32 R8, R12, R4, R8 ;  /* 0x000000040c08723c */ /* 0x004fe60000001808 */
[----:B------:R-:W-:Y:S04]  /*2c620*/  STL.64 [R1+0x2070], R6 ;  /* 0x0020700601007387 */ /* 0x000fe80000100a00 */
[----:B------:R3:W-:-:S12]  /*2c630*/  STL.64 [R1+0x2068], R4 ;  /* 0x0020680401007387 */ /* 0x0007d80000100a00 */
[----:B------:R-:W-:Y:S04]  /*2c640*/  STL.64 [R1+0x460], R8 ;  /* 0x0004600801007387 */ /* 0x000fe80000100a00 */
[----:B------:R-:W-:Y:S04]  /*2c650*/  STL.64 [R1+0x468], R10 ;  /* 0x0004680a01007387 */ /* 0x000fe80000100a00 */
[----:B------:R0:W-:Y:S04]  /*2c660*/  STL [R1+0x203c], R2 ;  /* 0x00203c0201007387 */ /* 0x0001e80000100800 */
[----:B------:R-:W-:Y:S01]  /*2c670*/  STL [R1+0x2038], R3 ;  /* 0x0020380301007387 */ /* 0x000fe20000100800 */
[----:B---3--:R-:W-:-:S15]  /*2c680*/  HMMA.16816.F32 R4, R12, R2, R24 ;  /* 0x000000020c04723c */ /* 0x008fde0000001818 */
[----:B------:R-:W-:-:S04]  /*2c690*/  NOP ;  /* 0x0000000000007918 */ /* 0x000fc80000000000 */
[----:B------:R-:W-:Y:S04]  /*2c6a0*/  STL.64 [R1+0x410], R4 ;  /* 0x0004100401007387 */ /* 0x000fe80000100a00 */
[----:B------:R-:W-:Y:S04]  /*2c6b0*/  STL.64 [R1+0x418], R6 ;  /* 0x0004180601007387 */ /* 0x000fe80000100a00 */
[----:B------:R-:W2:Y:S04]  /*2c6c0*/  LDL.LU R24, [R1+0x380] ;  /* 0x0003800001187983 */ /* 0x000ea80000300800 */
[----:B------:R-:W2:Y:S04]  /*2c6d0*/  LDL.LU R25, [R1+0x384] ;  /* 0x0003840001197983 */ /* 0x000ea80000300800 */
[----:B------:R-:W3:Y:S04]  /*2c6e0*/  LDL.LU R26, [R1+0x388] ;  /* 0x00038800011a7983 */ /* 0x000ee80000300800 */
[----:B------:R-:W3:Y:S04]  /*2c6f0*/  LDL.LU R27, [R1+0x38c] ;  /* 0x00038c00011b7983 */ /* 0x000ee80000300800 */
[----:B0-----:R-:W4:Y:S01]  /*2c700*/  LDL.LU R2, [R1+0x9d4] ;  /* 0x0009d40001027983 */ /* 0x001f220000300800 */
[----:B------:R-:W-:-:S03]  /*2c710*/  IMAD R28, R29, 0x100, R28 ;  /* 0x000001001d1c7824 */ /* 0x000fc600078e021c */
[----:B----4-:R0:W-:Y:S04]  /*2c720*/  STL [R1+0x2040], R2 ;  /* 0x0020400201007387 */ /* 0x0101e80000100800 */
[----:B0-----:R-:W4:Y:S04]  /*2c730*/  LDL.LU R2, [R1+0x9cc] ;  /* 0x0009cc0001027983 */ /* 0x001f280000300800 */
        /* <DEDUP_REMOVED lines=17> */
[----:B-----5:R-:W-:Y:S02]  /*2c850*/  IMAD R22, R22, 0x100, R18 ;  /* 0x0000010016167824 */ /* 0x020fe400078e0212 */
[----:B------:R-:W-:Y:S01]  /*2c860*/  IMAD R23, R23, 0x100, R19 ;  /* 0x0000010017177824 */ /* 0x000fe200078e0213 */
[----:B--2---:R-:W-:Y:S04]  /*2c870*/  STL.64 [R1+0x20a0], R10 ;  /* 0x0020a00a01007387 */ /* 0x004fe80000100a00 */
[----:B------:R0:W-:Y:S04]  /*2c880*/  STL.64 [R1+0x2098], R8 ;  /* 0x0020980801007387 */ /* 0x0001e80000100a00 */
        /* <DEDUP_REMOVED lines=8> */
[----:B------:R-:W-:Y:S04]  /*2c910*/  STL.64 [R1+0x2080], R6 ;  /* 0x0020800601007387 */ /* 0x000fe80000100a00 */
        /* <DEDUP_REMOVED lines=21> */
[C---:B-----5:R-:W-:Y:S03]  /*2ca70*/  HMMA.16816.F32 R16, R12.reuse, R20, R16 ;  /* 0x000000140c10723c */ /* 0x060fe60000001810 */
[----:B---3--:R-:W-:Y:S04]  /*2ca80*/  STL.64 [R1+0x2060], R26 ;  /* 0x0020601a01007387 */ /* 0x008fe80000100a00 */
[----:B--2---:R0:W-:Y:S04]  /*2ca90*/  STL.64 [R1+0x2058], R24 ;  /* 0x0020581801007387 */ /* 0x0041e80000100a00 */
[----:B0-----:R-:W2:Y:S04]  /*2caa0*/  LDL.LU R24, [R1+0x3e0] ;  /* 0x0003e00001187983 */ /* 0x001ea80000300800 */
[----:B------:R-:W2:Y:S04]  /*2cab0*/  LDL.LU R25, [R1+0x3e4] ;  /* 0x0003e40001197983 */ /* 0x000ea80000300800 */
[----:B------:R-:W2:Y:S04]  /*2cac0*/  LDL.LU R26, [R1+0x3e8] ;  /* 0x0003e800011a7983 */ /* 0x000ea80000300800 */
[----:B------:R-:W2:Y:S04]  /*2cad0*/  LDL.LU R27, [R1+0x3ec] ;  /* 0x0003ec00011b7983 */ /* 0x000ea80000300800 */
[----:B------:R-:W4:Y:S04]  /*2cae0*/  LDL.LU R0, [R1+0x9c8] ;  /* 0x0009c80001007983 */ /* 0x000f280000300800 */
[----:B------:R-:W3:Y:S04]  /*2caf0*/  LDL.LU R22, [R1+0x9d0] ;  /* 0x0009d00001167983 */ /* 0x000ee80000300800 */
        /* <DEDUP_REMOVED lines=35> */
[----:B------:R-:W3:Y:S01]  /*2cd30*/  LDL.LU.64 R24, [R1+0x2058] ;  /* 0x0020580001187983 */ /* 0x000ee20000300a00 */
[----:B----4-:R-:W-:Y:S01]  /*2cd40*/  IMAD R0, R0, 0x100, R2 ;  /* 0x0000010000007824 */ /* 0x010fe200078e0202 */
        /* <DEDUP_REMOVED lines=12> */
[----:B------:R-:W4:Y:S01]  /*2ce10*/  LDL.LU R2, [R1+0x2040] ;  /* 0x0020400001027983 */ /* 0x000f220000300800 */
[----:B-----5:R-:W-:-:S02]  /*2ce20*/  IMAD R23, R23, 0x100, R3 ;  /* 0x0000010017177824 */ /* 0x020fc400078e0203 */
        /* <DEDUP_REMOVED lines=21> */
[----:B------:R0:W-:Y:S04]  /*2cf80*/  STL [R1+0x1fe4], R20 ;  /* 0x001fe41401007387 */ /* 0x0001e80000100800 */
[----:B------:R1:W-:Y:S04]  /*2cf90*/  STL [R1+0x1fe0], R21 ;  /* 0x001fe01501007387 */ /* 0x0003e80000100800 */
[----:B0-----:R-:W4:Y:S04]  /*2cfa0*/  LDL.LU R20, [R1+0x390] ;  /* 0x0003900001147983 */ /* 0x001f280000300800 */
[----:B-1----:R-:W4:Y:S04]  /*2cfb0*/  LDL.LU R21, [R1+0x394] ;  /* 0x0003940001157983 */ /* 0x002f280000300800 */
[----:B------:R-:W4:Y:S04]  /*2cfc0*/  LDL.LU R22, [R1+0x398] ;  /* 0x0003980001167983 */ /* 0x000f280000300800 */
[----:B------:R-:W4:Y:S02]  /*2cfd0*/  LDL.LU R23, [R1+0x39c] ;  /* 0x00039c0001177983 */ /* 0x000f240000300800 */
[----:B----4-:R-:W-:-:S15]  /*2cfe0*/  HMMA.16816.F32 R20, R12, R18, R20 ;  /* 0x000000120c14723c */ /* 0x010fde0000001814 */
[----:B------:R-:W-:-:S04]  /*2cff0*/  NOP ;  /* 0x0000000000007918 */ /* 0x000fc80000000000 */
[----:B------:R-:W-:Y:S04]  /*2d000*/  STL.64 [R1+0x350], R20 ;  /* 0x0003501401007387 */ /* 0x000fe80000100a00 */
[----:B------:R2:W-:Y:S02]  /*2d010*/  STL.64 [R1+0x358], R22 ;  /* 0x0003581601007387 */ /* 0x0005e40000100a00 */
[----:B--2---:R-:W-:Y:S02]  /*2d020*/  HMMA.16816.F32 R20, R12, R16, R24 ;  /* 0x000000100c14723c */ /* 0x004fe40000001818 */
[----:B------:R-:W-:Y:S04]  /*2d030*/  STL.64 [R1+0x1fc0], R18 ;  /* 0x001fc01201007387 */ /* 0x000fe80000100a00 */
[----:B------:R-:W-:-:S13]  /*2d040*/  STL.64 [R1+0x1fb8], R16 ;  /* 0x001fb81001007387 */ /* 0x000fda0000100a00 */
[----:B------:R-:W-:Y:S04]  /*2d050*/  STL.64 [R1+0x340], R20 ;  /* 0x0003401401007387 */ /* 0x000fe80000100a00 */
[----:B------:R-:W-:Y:S04]  /*2d060*/  STL.64 [R1+0x348], R22 ;  /* 0x0003481601007387 */ /* 0x000fe80000100a00 */
[----:B------:R-:W2:Y:S04]  /*2d070*/  LDL.LU R24, [R1+0xa10] ;  /* 0x000a100001187983 */ /* 0x000ea80000300800 */
[----:B------:R-:W2:Y:S04]  /*2d080*/  LDL.LU R25, [R1+0xa1c] ;  /* 0x000a1c0001197983 */ /* 0x000ea80000300800 */
[----:B------:R-:W4:Y:S04]  /*2d090*/  LDL.LU R26, [R1+0xa18] ;  /* 0x000a1800011a7983 */ /* 0x000f280000300800 */
[----:B------:R-:W4:Y:S01]  /*2d0a0*/  LDL.LU R27, [R1+0xa24] ;  /* 0x000a2400011b7983 */ /* 0x000f220000300800 */
[----:B---3--:R-:W-:Y:S03]  /*2d0b0*/  HMMA.16816.F32 R4, R12, R10, R4 ;  /* 0x0000000a0c04723c */ /* 0x008fe60000001804 */
[----:B----4-:R-:W-:-:S15]  /*2d0c0*/  STL.64 [R1+0x1f80], R26 ;  /* 0x001f801a01007387 */ /* 0x010fde0000100a00 */
[----:B------:R-:W-:Y:S01]  /*2d0d0*/  NOP ;  /* 0x0000000000007918 */ /* 0x000fe20000000000 */
[----:B------:R-:W-:Y:S04]  /*2d0e0*/  STL.64 [R1+0x330], R4 ;  /* 0x0003300401007387 */ /* 0x000fe80000100a00 */
[----:B------:R-:W-:Y:S04]  /*2d0f0*/  STL.64 [R1+0x338], R6 ;  /* 0x0003380601007387 */ /* 0x000fe80000100a00 */
[----:B--2---:R0:W-:Y:S04]  /*2d100*/  STL.64 [R1+0x1f78], R24 ;  /* 0x001f781801007387 */ /* 0x0041e80000100a00 */
        /* <DEDUP_REMOVED lines=33> */
[----:B----4-:R0:W-:Y:S04]  /*2d320*/  STL.64 [R1+0x1fc8], R16 ;  /* 0x001fc81001007387 */ /* 0x0101e80000100a00 */
[----:B0-----:R-:W4:Y:S04]  /*2d330*/  LDL.LU R16, [R1+0x2f0] ;  /* 0x0002f00001107983 */ /* 0x001f280000300800 */
[----:B------:R-:W4:Y:S04]  /*2d340*/  LDL.LU R17, [R1+0x2f4] ;  /* 0x0002f40001117983 */ /* 0x000f280000300800 */
[----:B------:R-:W4:Y:S04]  /*2d350*/  LDL.LU R18, [R1+0x2f8] ;  /* 0x0002f80001127983 */ /* 0x000f280000300800 */
[----:B------:R-:W4:Y:S04]  /*2d360*/  LDL.LU R19, [R1+0x2fc] ;  /* 0x0002fc0001137983 */ /* 0x000f280000300800 */
[----:B---3--:R-:W-:Y:S04]  /*2d370*/  STL.64 [R1+0x1f90], R26 ;  /* 0x001f901a01007387 */ /* 0x008fe80000100a00 */
[----:B------:R0:W-:Y:S04]  /*2d380*/  STL.64 [R1+0x1f88], R24 ;  /* 0x001f881801007387 */ /* 0x0001e80000100a00 */
[----:B0-----:R-:W3:Y:S04]  /*2d390*/  LDL.LU R24, [R1+0x2b0] ;  /* 0x0002b00001187983 */ /* 0x001ee80000300800 */
[----:B------:R-:W3:Y:S04]  /*2d3a0*/  LDL.LU R25, [R1+0x2b4] ;  /* 0x0002b40001197983 */ /* 0x000ee80000300800 */
[----:B------:R-:W5:Y:S04]  /*2d3b0*/  LDL.LU R26, [R1+0x2b8] ;  /* 0x0002b800011a7983 */ /* 0x000f680000300800 */
[----:B------:R-:W5:Y:S01]  /*2d3c0*/  LDL.LU R27, [R1+0x2bc] ;  /* 0x0002bc00011b7983 */ /* 0x000f620000300800 */
[C---:B------:R-:W-:Y:S03]  /*2d3d0*/  HMMA.16816.F32 R4, R12.reuse, R8, R4 ;  /* 0x000000080c04723c */ /* 0x040fe60000001804 */
[----:B-----5:R-:W-:Y:S04]  /*2d3e0*/  STL.64 [R1+0x1fa0], R26 ;  /* 0x001fa01a01007387 */ /* 0x020fe80000100a00 */
[----:B---3--:R0:W-:Y:S04]  /*2d3f0*/  STL.64 [R1+0x1f98], R24 ;  /* 0x001f981801007387 */ /* 0x0081e80000100a00 */
[----:B0-----:R-:W3:Y:S04]  /*2d400*/  LDL.LU R24, [R1+0x2c0] ;  /* 0x0002c00001187983 */ /* 0x001ee80000300800 */
[----:B------:R-:W3:Y:S04]  /*2d410*/  LDL.LU R25, [R1+0x2c4] ;  /* 0x0002c40001197983 */ /* 0x000ee80000300800 */
[----:B------:R-:W5:Y:S04]  /*2d420*/  LDL.LU R26, [R1+0x2c8] ;  /* 0x0002c800011a7983 */ /* 0x000f680000300800 */
[----:B------:R-:W5:Y:S04]  /*2d430*/  LDL.LU R27, [R1+0x2cc] ;  /* 0x0002cc00011b7983 */ /* 0x000f680000300800 */
[----:B-----5:R-:W-:Y:S04]  /*2d440*/  STL.64 [R1+0x1fb0], R26 ;  /* 0x001fb01a01007387 */ /* 0x020fe80000100a00 */
[----:B---3--:R0:W-:Y:S04]  /*2d450*/  STL.64 [R1+0x1fa8], R24 ;  /* 0x001fa81801007387 */ /* 0x0081e80000100a00 */
[----:B0-----:R-:W3:Y:S04]  /*2d460*/  LDL.LU R24, [R1+0x2d0] ;  /* 0x0002d00001187983 */ /* 0x001ee80000300800 */
[----:B------:R-:W3:Y:S04]  /*2d470*/  LDL.LU R25, [R1+0x2d4] ;  /* 0x0002d40001197983 */ /* 0x000ee80000300800 */
[----:B------:R-:W3:Y:S04]  /*2d480*/  LDL.LU R26, [R1+0x2d8] ;  /* 0x0002d800011a7983 */ /* 0x000ee80000300800 */
[----:B------:R-:W3:Y:S04]  /*2d490*/  LDL.LU R27, [R1+0x2dc] ;  /* 0x0002dc00011b7983 */ /* 0x000ee80000300800 */
[----:B------:R-:W5:Y:S04]  /*2d4a0*/  LDL.LU R29, [R1+0xa20] ;  /* 0x000a2000011d7983 */ /* 0x000f680000300800 */
        /* <DEDUP_REMOVED lines=16> */
[----:B------:R-:W-:-:S02]  /*2d5b0*/  IMAD R28, R28, 0x100, R3 ;  /* 0x000001001c1c7824 */ /* 0x000fc400078e0203 */
[----:B---3--:R-:W-:Y:S02]  /*2d5c0*/  IMAD R0, R0, 0x100, R20 ;  /* 0x0000010000007824 */ /* 0x008fe400078e0214 */
[----:B--2---:R-:W-:Y:S01]  /*2d5d0*/  IMAD R22, R22, 0x100, R21 ;  /* 0x0000010016167824 */ /* 0x004fe200078e0215 */
[----:B------:R-:W2:Y:S04]  /*2d5e0*/  LDL.LU R20, [R1+0x1fe4] ;  /* 0x001fe40001147983 */ /* 0x000ea80000300800 */
[----:B------:R-:W2:Y:S01]  /*2d5f0*/  LDL.LU R21, [R1+0x1fe0] ;  /* 0x001fe00001157983 */ /* 0x000ea20000300800 */
[----:B------:R-:W-:-:S03]  /*2d600*/  IMAD R23, R23, 0x100, R2 ;  /* 0x0000010017177824 */ /* 0x000fc600078e0202 */
[----:B------:R-:W4:Y:S04]  /*2d610*/  LDL.LU R2, [R1+0x1fdc] ;  /* 0x001fdc0001027983 */ /* 0x000f280000300800 */
[----:B------:R-:W4:Y:S02]  /*2d620*/  LDL.LU R3, [R1+0x1fd8] ;  /* 0x001fd80001037983 */ /* 0x000f240000300800 */
[----:B----4-:R-:W-:Y:S02]  /*2d630*/  HMMA.16816.F32 R12, R12, R2, R16 ;  /* 0x000000020c0c723c */ /* 0x010fe40000001810 */
[----:B------:R-:W2:Y:S04]  /*2d640*/  LDL.LU.64 R18, [R1+0x1fd0] ;  /* 0x001fd00001127983 */ /* 0x000ea80000300a00 */
[----:B------:R-:W2:-:S13]  /*2d650*/  LDL.LU.64 R16, [R1+0x1fc8] ;  /* 0x001fc80001107983 */ /* 0x000e9a0000300a00 */
[----:B------:R0:W-:Y:S04]  /*2d660*/  STL.64 [R1+0x2f0], R12 ;  /* 0x0002f00c01007387 */ /* 0x0001e80000100a00 */
[----:B------:R1:W-:Y:S01]  /*2d670*/  STL.64 [R1+0x2f8], R14 ;  /* 0x0002f80e01007387 */ /* 0x0003e20000100a00 */
[----:B0-----:R-:W-:Y:S02]  /*2d680*/  F2FP.F16.E5M2.UNPACK_B R12, R0 ;  /* 0x00000000ff0c723e */ /* 0x001fe400020004ff */
[----:B------:R-:W-:Y:S02]  /*2d690*/  F2FP.F16.E5M2.UNPACK_B R13, R22 ;  /* 0x00000016ff0d723e */ /* 0x000fe400020004ff */
[----:B-1----:R-:W-:Y:S02]  /*2d6a0*/  F2FP.F16.E5M2.UNPACK_B R14, R23 ;  /* 0x00000017ff0e723e */ /* 0x002fe400020004ff */
[----:B------:R-:W-:Y:S01]  /*2d6b0*/  F2FP.F16.E5M2.UNPACK_B R15, R28 ;  /* 0x0000001cff0f723e */ /* 0x000fe200020004ff */
[----:B------:R-:W3:Y:S04]  /*2d6c0*/  LDL.LU R0, [R1+0xa08] ;  /* 0x000a080001007983 */ /* 0x000ee80000300800 */
[----:B------:R-:W4:Y:S04]  /*2d6d0*/  LDL.LU R22, [R1+0xa14] ;  /* 0x000a140001167983 */ /* 0x000f280000300800 */
[----:B------:R-:W3:Y:S01]  /*2d6e0*/  LDL.LU R23, [R1+0xa0c] ;  /* 0x000a0c0001177983 */ /* 0x000ee20000300800 */
        /* <DEDUP_REMOVED lines=38> */
[----:B0-----:R-:W2:Y:S04]  /*2d950*/  LDL.LU R8, [R1+0x280] ;  /* 0x0002800001087983 */ /* 0x001ea80000300800 */
[----:B------:R-:W2:Y:S04]  /*2d960*/  LDL.LU R9, [R1+0x284] ;  /* 0x0002840001097983 */ /* 0x000ea80000300800 */
[----:B------:R-:W2:Y:S04]  /*2d970*/  LDL.LU R10, [R1+0x288] ;  /* 0x00028800010a7983 */ /* 0x000ea80000300800 */
[----:B------:R-:W2:Y:S01]  /*2d980*/  LDL.LU R11, [R1+0x28c] ;  /* 0x00028c00010b7983 */ /* 0x000ea20000300800 */
[----:B------:R-:W-:Y:S01]  /*2d990*/  IMAD R0, R0, 0x100, R23 ;  /* 0x0000010000007824 */ /* 0x000fe200078e0217 */
[----:B--2---:R-:W-:Y:S01]  /*2d9a0*/  HMMA.16816.F32 R8, R12, R6, R8 ;  /* 0x000000060c08723c */ /* 0x004fe20000001808 */
[----:B----4-:R-:W-:-:S15]  /*2d9b0*/  IMAD R22, R24, 0x100, R22 ;  /* 0x0000010018167824 */ /* 0x010fde00078e0216 */
[----:B------:R-:W-:-:S03]  /*2d9c0*/  NOP ;  /* 0x0000000000007918 */ /* 0x000fc60000000000 */
[----:B------:R-:W-:Y:S04]  /*2d9d0*/  STL.64 [R1+0x270], R8 ;  /* 0x0002700801007387 */ /* 0x000fe80000100a00 */
[----:B------:R3:W-:Y:S02]  /*2d9e0*/  STL.64 [R1+0x278], R10 ;  /* 0x0002780a01007387 */ /* 0x0007e40000100a00 */
[----:B---3--:R-:W-:Y:S01]  /*2d9f0*/  HMMA.16816.F32 R8, R12, R4, R16 ;  /* 0x000000040c08723c */ /* 0x008fe20000001810 */
[----:B------:R-:W-:Y:S01]  /*2da00*/  IMAD R23, R26, 0x100, R25 ;  /* 0x000001001a177824 */ /* 0x000fe200078e0219 */
[----:B------:R-:W-:Y:S04]  /*2da10*/  STL.64 [R1+0x1f20], R6 ;  /* 0x001f200601007387 */ /* 0x000fe80000100a00 */
[----:B------:R-:W-:Y:S01]  /*2da20*/  STL.64 [R1+0x1f18], R4 ;  /* 0x001f180401007387 */ /* 0x000fe20000100a00 */
[----:B-----5:R-:W-:-:S12]  /*2da30*/  IMAD R28, R29, 0x100, R27 ;  /* 0x000001001d1c7824 */ /* 0x020fd800078e021b */
        /* <DEDUP_REMOVED lines=55> */
[----:B------:R-:W-:Y:S04]  /*2ddb0*/  STL.64 [R1+0x1f30], R6 ;  /* 0x001f300601007387 */ /* 0x000fe80000100a00 */
[----:B-----5:R0:W-:Y:S04]  /*2ddc0*/  STL.64 [R1+0x1f28], R4 ;  /* 0x001f280401007387 */ /* 0x0201e80000100a00 */
        /* <DEDUP_REMOVED lines=21> */
[----:B------:R-:W2:Y:S04]  /*2df20*/  LDL.LU R26, [R1+0x1b8] ;  /* 0x0001b800011a7983 */ /* 0x000ea80000300800 */
[----:B------:R-:W2:Y:S04]  /*2df30*/  LDL.LU R27, [R1+0x1bc] ;  /* 0x0001bc00011b7983 */ /* 0x000ea80000300800 */
[----:B------:R-:W3:Y:S04]  /*2df40*/  LDL.LU.64 R22, [R1+0x1f70] ;  /* 0x001f700001167983 */ /* 0x000ee80000300a00 */
[----:B------:R-:W2:Y:S04]  /*2df50*/  LDL.LU.64 R20, [R1+0x1f68] ;  /* 0x001f680001147983 */ /* 0x000ea80000300a00 */
[----:B------:R0:W-:Y:S04]  /*2df60*/  STL.64 [R1+0x250], R12 ;  /* 0x0002500c01007387 */ /* 0x0001e80000100a00 */
[----:B------:R1:W-:Y:S01]  /*2df70*/  STL.64 [R1+0x258], R14 ;  /* 0x0002580e01007387 */ /* 0x0003e20000100a00 */
[----:B0-----:R-:W-:-:S02]  /*2df80*/  F2FP.F16.E5M2.UNPACK_B R12, R0 ;  /* 0x00000000ff0c723e */ /* 0x001fc400020004ff */
[----:B-1----:R-:W-:Y:S01]  /*2df90*/  F2FP.F16.E5M2.UNPACK_B R15, R28 ;  /* 0x0000001cff0f723e */ /* 0x002fe200020004ff */
[----:B------:R-:W4:Y:S01]  /*2dfa0*/  LDL.LU R0, [R1+0xa28] ;  /* 0x000a280001007983 */ /* 0x000f220000300800 */
[----:B---3--:R-:W-:Y:S02]  /*2dfb0*/  F2FP.F16.E5M2.UNPACK_B R13, R22 ;  /* 0x00000016ff0d723e */ /* 0x008fe400020004ff */
[----:B------:R-:W-:Y:S01]  /*2dfc0*/  F2FP.F16.E5M2.UNPACK_B R14, R23 ;  /* 0x00000017ff0e723e */ /* 0x000fe200020004ff */
        /* <DEDUP_REMOVED lines=46> */
[----:B------:R-:W3:Y:S02]  /*2e2b0*/  LDL.LU R29, [R1+0x1ef4] ;  /* 0x001ef400011d7983 */ /* 0x000ee40000300800 */
[----:B---3--:R-:W-:-:S02]  /*2e2c0*/  IMAD R22, R22, 0x100, R29 ;  /* 0x0000010016167824 */ /* 0x008fc400078e021d */
[----:B------:R-:W3:Y:S02]  /*2e2d0*/  LDL.LU R29, [R1+0x1ef0] ;  /* 0x001ef000011d7983 */ /* 0x000ee40000300800 */
[----:B---3--:R-:W-:Y:S02]  /*2e2e0*/  IMAD R23, R23, 0x100, R29 ;  /* 0x0000010017177824 */ /* 0x008fe400078e021d */
[----:B------:R-:W3:Y:S01]  /*2e2f0*/  LDL.LU R29, [R1+0x1eec] ;  /* 0x001eec00011d7983 */ /* 0x000ee20000300800 */
[----:B--2---:R-:W-:Y:S01]  /*2e300*/  HMMA.16816.F32 R12, R12, R2, R24 ;  /* 0x000000020c0c723c */ /* 0x004fe20000001818 */
[----:B---3--:R-:W-:Y:S02]  /*2e310*/  IMAD R28, R28, 0x100, R29 ;  /* 0x000001001c1c7824 */ /* 0x008fe400078e021d */
[----:B------:R-:W2:Y:S04]  /*2e320*/  LDL.LU R29, [R1+0x1ee8] ;  /* 0x001ee800011d7983 */ /* 0x000ea80000300800 */
[----:B------:R-:W3:Y:S04]  /*2e330*/  LDL.LU.64 R26, [R1+0x1ee0] ;  /* 0x001ee000011a7983 */ /* 0x000ee80000300a00 */
[----:B------:R-:W3:Y:S04]  /*2e340*/  LDL.LU.64 R24, [R1+0x1ed8] ;  /* 0x001ed80001187983 */ /* 0x000ee80000300a00 */
[----:B------:R-:W-:Y:S04]  /*2e350*/  STL [R1+0x1e74], R2 ;  /* 0x001e740201007387 */ /* 0x000fe80000100800 */
[----:B------:R-:W-:Y:S04]  /*2e360*/  STL [R1+0x1e70], R3 ;  /* 0x001e700301007387 */ /* 0x000fe80000100800 */
[----:B------:R0:W-:Y:S04]  /*2e370*/  STL.64 [R1+0x1b0], R12 ;  /* 0x0001b00c01007387 */ /* 0x0001e80000100a00 */
[----:B------:R1:W-:Y:S01]  /*2e380*/  STL.64 [R1+0x1b8], R14 ;  /* 0x0001b80e01007387 */ /* 0x0003e20000100a00 */
        /* <DEDUP_REMOVED lines=9> */
[----:B------:R-:W3:Y:S04]  /*2e420*/  LDL.LU.64 R24, [R1+0x1ec8] ;  /* 0x001ec80001187983 */ /* 0x000ee80000300a00 */
[----:B------:R-:W-:Y:S01]  /*2e430*/  STL [R1+0x1e78], R21 ;  /* 0x001e781501007387 */ /* 0x000fe20000100800 */
        /* <DEDUP_REMOVED lines=17> */
[----:B------:R-:W4:Y:S02]  /*2e550*/  LDL.LU R19, [R1+0x15c] ;  /* 0x00015c0001137983 */ /* 0x000f240000300800 */
[----:B----4-:R-:W-:-:S15]  /*2e560*/  HMMA.16816.F32 R16, R12, R10, R16 ;  /* 0x0000000a0c10723c */ /* 0x010fde0000001810 */
[----:B------:R-:W-:-:S04]  /*2e570*/  NOP ;  /* 0x0000000000007918 */ /* 0x000fc80000000000 */
[----:B------:R-:W-:Y:S04]  /*2e580*/  STL.64 [R1+0x170], R16 ;  /* 0x0001701001007387 */ /* 0x000fe80000100a00 */
[----:B------:R3:W-:Y:S02]  /*2e590*/  STL.64 [R1+0x178], R18 ;  /* 0x0001781201007387 */ /* 0x0007e40000100a00 */
[----:B---3--:R-:W-:Y:S02]  /*2e5a0*/  HMMA.16816.F32 R16, R12, R8, R24 ;  /* 0x000000080c10723c */ /* 0x008fe40000001818 */
[----:B------:R-:W-:Y:S04]  /*2e5b0*/  STL.64 [R1+0x1e38], R10 ;  /* 0x001e380a01007387 */ /* 0x000fe80000100a00 */
[----:B------:R0:W-:Y:S01]  /*2e5c0*/  STL.64 [R1+0x1e30], R8 ;  /* 0x001e300801007387 */ /* 0x0001e20000100a00 */
[----:B--2---:R-:W-:-:S12]  /*2e5d0*/  IMAD.MOV.U32 R25, RZ, RZ, R29 ;  /* 0x000000ffff197224 */ /* 0x004fd800078e001d */
[----:B------:R-:W-:Y:S04]  /*2e5e0*/  STL.64 [R1+0x160], R16 ;  /* 0x0001601001007387 */ /* 0x000fe80000100a00 */
[----:B------:R-:W-:Y:S04]  /*2e5f0*/  STL.64 [R1+0x168], R18 ;  /* 0x0001681201007387 */ /* 0x000fe80000100a00 */
[----:B------:R-:W2:Y:S04]  /*2e600*/  LDL.LU R24, [R1+0x10] ;  /* 0x0000100001187983 */ /* 0x000ea80000300800 */
[----:B------:R-:W3:Y:S04]  /*2e610*/  LDL.LU R29, [R1+0x1ea4] ;  /* 0x001ea400011d7983 */ /* 0x000ee80000300800 */
[----:B------:R-:W4:Y:S04]  /*2e620*/  LDL.LU R26, [R1+0x18] ;  /* 0x00001800011a7983 */ /* 0x000f280000300800 */
[----:B------:R-:W4:Y:S04]  /*2e630*/  LDL.LU R27, [R1+0x1c] ;  /* 0x00001c00011b7983 */ /* 0x000f280000300800 */
[----:B0-----:R-:W5:Y:S04]  /*2e640*/  LDL.LU R8, [R1+0x50] ;  /* 0x0000500001087983 */ /* 0x001f680000300800 */
[----:B------:R-:W5:Y:S04]  /*2e650*/  LDL.LU R9, [R1+0x54] ;  /* 0x0000540001097983 */ /* 0x000f680000300800 */
[----:B------:R-:W2:Y:S01]  /*2e660*/  LDL.LU R10, [R1+0x58] ;  /* 0x00005800010a7983 */ /* 0x000ea20000300800 */
[----:B---3--:R-:W-:-:S03]  /*2e670*/  IMAD.MOV.U32 R11, RZ, RZ, R29 ;  /* 0x000000ffff0b7224 */ /* 0x008fc600078e001d */
[----:B------:R-:W3:Y:S04]  /*2e680*/  LDL.LU R29, [R1+0x1ea0] ;  /* 0x001ea000011d7983 */ /* 0x000ee80000300800 */
        /* <DEDUP_REMOVED lines=16> */
[----:B------:R-:W2:Y:S01]  /*2e790*/  LDL.LU R22, [R1+0xd8] ;  /* 0x0000d80001167983 */ /* 0x000ea20000300800 */
[----:B---3--:R-:W-:-:S03]  /*2e7a0*/  IMAD.MOV.U32 R23, RZ, RZ, R29 ;  /* 0x000000ffff177224 */ /* 0x008fc600078e001d */
        /* <DEDUP_REMOVED lines=18> */
[----:B----4-:R-:W-:Y:S04]  /*2e8d0*/  STL.64 [R1+0x1e18], R26 ;  /* 0x001e181a01007387 */ /* 0x010fe80000100a00 */
[----:B------:R0:W-:Y:S04]  /*2e8e0*/  STL.64 [R1+0x1e10], R24 ;  /* 0x001e101801007387 */ /* 0x0001e80000100a00 */
[----:B0-----:R-:W4:Y:S04]  /*2e8f0*/  LDL.LU R24, [R1+0x30] ;  /* 0x0000300001187983 */ /* 0x001f280000300800 */
[----:B------:R-:W4:Y:S04]  /*2e900*/  LDL.LU R25, [R1+0x34] ;  /* 0x0000340001197983 */ /* 0x000f280000300800 */
[----:B------:R-:W2:Y:S04]  /*2e910*/  LDL.LU R26, [R1+0x38] ;  /* 0x00003800011a7983 */ /* 0x000ea80000300800 */
[----:B------:R-:W2:Y:S01]  /*2e920*/  LDL.LU R27, [R1+0x3c] ;  /* 0x00003c00011b7983 */ /* 0x000ea20000300800 */
[C---:B------:R-:W-:Y:S03]  /*2e930*/  HMMA.16816.F32 R20, R12.reuse, R6, R20 ;  /* 0x000000060c14723c */ /* 0x040fe60000001814 */
[----:B--2---:R-:W-:Y:S04]  /*2e940*/  STL.64 [R1+0x1e28], R26 ;  /* 0x001e281a01007387 */ /* 0x004fe80000100a00 */
[----:B----4-:R0:W-:Y:S04]  /*2e950*/  STL.64 [R1+0x1e20], R24 ;  /* 0x001e201801007387 */ /* 0x0101e80000100a00 */
[----:B0-----:R-:W2:Y:S04]  /*2e960*/  LDL.LU R24, [R1+0x40] ;  /* 0x0000400001187983 */ /* 0x001ea80000300800 */
[----:B------:R-:W2:Y:S04]  /*2e970*/  LDL.LU R25, [R1+0x44] ;  /* 0x0000440001197983 */ /* 0x000ea80000300800 */
[----:B------:R-:W2:Y:S04]  /*2e980*/  LDL.LU R26, [R1+0x48] ;  /* 0x00004800011a7983 */ /* 0x000ea80000300800 */
[----:B------:R-:W2:Y:S04]  /*2e990*/  LDL.LU R27, [R1+0x4c] ;  /* 0x00004c00011b7983 */ /* 0x000ea80000300800 */
        /* <DEDUP_REMOVED lines=9> */
[----:B------:R-:W2:Y:S01]  /*2ea30*/  LDL.LU.64 R20, [R1+0x1e80] ;  /* 0x001e800001147983 */ /* 0x000ea20000300a00 */
[----:B----4-:R-:W-:-:S02]  /*2ea40*/  IMAD R22, R22, 0x100, R2 ;  /* 0x0000010016167824 */ /* 0x010fc400078e0202 */
[----:B--2---:R-:W-:Y:S02]  /*2ea50*/  IMAD R0, R0, 0x100, R21 ;  /* 0x0000010000007824 */ /* 0x004fe400078e0215 */
[----:B------:R-:W-:Y:S01]  /*2ea60*/  IMAD R23, R23, 0x100, R3 ;  /* 0x0000010017177824 */ /* 0x000fe200078e0203 */
[----:B------:R-:W2:Y:S04]  /*2ea70*/  LDL.LU R21, [R1+0x1e78] ;  /* 0x001e780001157983 */ /* 0x000ea80000300800 */
[----:B------:R-:W4:Y:S04]  /*2ea80*/  LDL.LU R2, [R1+0x1e74] ;  /* 0x001e740001027983 */ /* 0x000f280000300800 */
[----:B------:R-:W4:Y:S01]  /*2ea90*/  LDL.LU R3, [R1+0x1e70] ;  /* 0x001e700001037983 */ /* 0x000f220000300800 */
[----:B---3--:R-:W-:Y:S01]  /*2eaa0*/  IMAD R28, R29, 0x100, R28 ;  /* 0x000001001d1c7824 */ /* 0x008fe200078e021c */
        /* <DEDUP_REMOVED lines=11> */
[----:B------:R-:W4:Y:S04]  /*2eb60*/  LDL.LU R23, [R1+0x1084] ;  /* 0x0010840001177983 */ /* 0x000f280000300800 */
[----:B------:R-:W3:Y:S01]  /*2eb70*/  LDL.LU R28, [R1+0x1078] ;  /* 0x00107800011c7983 */ /* 0x000ee20000300800 */
[----:B--2---:R-:W-:-:S15]  /*2eb80*/  HMMA.16816.F32 R16, R12, R20, R16 ;  /* 0x000000140c10723c */ /* 0x004fde0000001810 */
[----:B------:R-:W-:-:S04]  /*2eb90*/  NOP ;  /* 0x0000000000007918 */ /* 0x000fc80000000000 */
[----:B------:R-:W-:Y:S04]  /*2eba0*/  STL.64 [R1+0x120], R16 ;  /* 0x0001201001007387 */ /* 0x000fe80000100a00 */
[----:B------:R0:W-:Y:S04]  /*2ebb0*/  STL.64 [R1+0x128], R18 ;  /* 0x0001281201007387 */ /* 0x0001e80000100a00 */
[----:B0-----:R-:W5:Y:S04]  /*2ebc0*/  LDL.LU.64 R18, [R1+0x1e58] ;  /* 0x001e580001127983 */ /* 0x001f680000300a00 */
[----:B------:R-:W2:Y:S04]  /*2ebd0*/  LDL.LU.64 R16, [R1+0x1e50] ;  /* 0x001e500001107983 */ /* 0x000ea80000300a00 */
[----:B------:R-:W2:Y:S04]  /*2ebe0*/  LDL.LU R20, [R1+0x1070] ;  /* 0x0010700001147983 */ /* 0x000ea80000300800 */
[----:B------:R-:W3:Y:S01]  /*2ebf0*/  LDL.LU R21, [R1+0x107c] ;  /* 0x00107c0001157983 */ /* 0x000ee20000300800 */
[----:B-----5:R-:W-:-:S15]  /*2ec00*/  HMMA.16816.F32 R8, R12, R18, R8 ;  /* 0x000000120c08723c */ /* 0x020fde0000001808 */
[----:B------:R-:W-:-:S04]  /*2ec10*/  NOP ;  /* 0x0000000000007918 */ /* 0x000fc80000000000 */
[----:B------:R-:W-:Y:S04]  /*2ec20*/  STL.64 [R1+0x100], R8 ;  /* 0x0001000801007387 */ /* 0x000fe80000100a00 */
[----:B------:R0:W-:Y:S04]  /*2ec30*/  STL.64 [R1+0x108], R10 ;  /* 0x0001080a01007387 */ /* 0x0001e80000100a00 */
[----:B0-----:R-:W2:Y:S04]  /*2ec40*/  LDL.LU.64 R10, [R1+0x1e48] ;  /* 0x001e4800010a7983 */ /* 0x001ea80000300a00 */
[----:B------:R-:W2:Y:S04]  /*2ec50*/  LDL.LU.64 R8, [R1+0x1e40] ;  /* 0x001e400001087983 */ /* 0x000ea80000300a00 */
[----:B------:R-:W5:Y:S04]  /*2ec60*/  LDL.LU R18, [R1+0x106c] ;  /* 0x00106c0001127983 */ /* 0x000f680000300800 */
        /* <DEDUP_REMOVED lines=15> */
[----:B------:R-:W2:-:S13]  /*2ed60*/  LDL.LU.64 R24, [R1+0x1e10] ;  /* 0x001e100001187983 */ /* 0x000e9a0000300a00 */
[----:B------:R0:W-:Y:S04]  /*2ed70*/  STL.64 [R1+0xc0], R8 ;  /* 0x0000c00801007387 */ /* 0x0001e80000100a00 */
[----:B------:R1:W-:Y:S01]  /*2ed80*/  STL [R1+0xc8], R10 ;  /* 0x0000c80a01007387 */ /* 0x0003e20000100800 */
[----:B------:R-:W-:-:S03]  /*2ed90*/  IMAD.MOV.U32 R29, RZ, RZ, R11 ;  /* 0x000000ffff1d7224 */ /* 0x000fc600078e000b */
[----:B0-----:R-:W3:Y:S04]  /*2eda0*/  LDL.LU R8, [R1] ;  /* 0x0000000001087983 */ /* 0x001ee80000300800 */
[----:B------:R-:W3:Y:S04]  /*2edb0*/  LDL.LU R9, [R1+0x4] ;  /* 0x0000040001097983 */ /* 0x000ee80000300800 */
[----:B-1----:R-:W3:Y:S04]  /*2edc0*/  LDL.LU R10, [R1+0x8] ;  /* 0x00000800010a7983 */ /* 0x002ee80000300800 */
[----:B------:R-:W3:Y:S04]  /*2edd0*/  LDL.LU R11, [R1+0xc] ;  /* 0x00000c00010b7983 */ /* 0x000ee80000300800 */
[----:B------:R-:W-:Y:S01]  /*2ede0*/  STL [R1+0x1b80], R29 ;  /* 0x001b801d01007387 */ /* 0x000fe20000100800 */
        /* <DEDUP_REMOVED lines=19> */
[----:B----4-:R-:W-:Y:S01]  /*2ef20*/  IMAD R6, R22, 0x100, R23 ;  /* 0x0000010016067824 */ /* 0x010fe200078e0217 */
[----:B---3--:R-:W-:Y:S04]  /*2ef30*/  STL.64 [R1+0x1dc8], R26 ;  /* 0x001dc81a01007387 */ /* 0x008fe80000100a00 */
[----:B--2---:R0:W-:Y:S04]  /*2ef40*/  STL.64 [R1+0x1dc0], R24 ;  /* 0x001dc01801007387 */ /* 0x0041e80000100a00 */
[----:B0-----:R-:W2:Y:S04]  /*2ef50*/  LDL.LU R24, [R1+0xb0] ;  /* 0x0000b00001187983 */ /* 0x001ea80000300800 */
[----:B------:R-:W2:Y:S04]  /*2ef60*/  LDL.LU R25, [R1+0xb4] ;  /* 0x0000b40001197983 */ /* 0x000ea80000300800 */
[----:B------:R-:W3:Y:S04]  /*2ef70*/  LDL.LU R26, [R1+0xb8] ;  /* 0x0000b800011a7983 */ /* 0x000ee80000300800 */
[----:B------:R-:W3:Y:S04]  /*2ef80*/  LDL.LU R27, [R1+0xbc] ;  /* 0x0000bc00011b7983 */ /* 0x000ee80000300800 */
[----:B------:R-:W4:Y:S04]  /*2ef90*/  LDL.LU R28, [R1+0x750] ;  /* 0x00075000011c7983 */ /* 0x000f280000300800 */
[----:B------:R-:W4:Y:S01]  /*2efa0*/  LDL.LU R23, [R1+0x754] ;  /* 0x0007540001177983 */ /* 0x000f220000300800 */
[----:B------:R-:W-:-:S03]  /*2efb0*/  IMAD R4, R20, 0x100, R19 ;  /* 0x0000010014047824 */ /* 0x000fc600078e0213 */
        /* <DEDUP_REMOVED lines=17> */
[----:B-----5:R-:W-:Y:S01]  /*2f0d0*/  IMAD R0, R0, 0x100, R18 ;  /* 0x0000010000007824 */ /* 0x020fe200078e0212 */
[----:B------:R-:W-:-:S02]  /*2f0e0*/  F2FP.F16.E5M2.UNPACK_B R13, R4 ;  /* 0x00000004ff0d723e */ /* 0x000fc400020004ff */
[----:B---3--:R-:W-:Y:S04]  /*2f0f0*/  STL.64 [R1+0x1df8], R26 ;  /* 0x001df81a01007387 */ /* 0x008fe80000100a00 */
[----:B--2---:R0:W-:Y:S04]  /*2f100*/  STL.64 [R1+0x1df0], R24 ;  /* 0x001df01801007387 */ /* 0x0041e80000100a00 */
[----:B0-----:R-:W2:Y:S04]  /*2f110*/  LDL.LU R24, [R1+0x20] ;  /* 0x0000200001187983 */ /* 0x001ea80000300800 */
[----:B------:R-:W2:Y:S04]  /*2f120*/  LDL.LU R25, [R1+0x24] ;  /* 0x0000240001197983 */ /* 0x000ea80000300800 */
[----:B------:R-:W2:Y:S04]  /*2f130*/  LDL.LU R26, [R1+0x28] ;  /* 0x00002800011a7983 */ /* 0x000ea80000300800 */
[----:B------:R-:W2:Y:S01]  /*2f140*/  LDL.LU R27, [R1+0x2c] ;  /* 0x00002c00011b7983 */ /* 0x000ea20000300800 */
[----:B------:R-:W-:-:S02]  /*2f150*/  F2FP.F16.E5M2.UNPACK_B R12, R0 ;  /* 0x00000000ff0c723e */ /* 0x000fc400020004ff */
[----:B------:R-:W-:Y:S02]  /*2f160*/  F2FP.F16.E5M2.UNPACK_B R14, R5 ;  /* 0x00000005ff0e723e */ /* 0x000fe400020004ff */
[----:B------:R-:W-:Y:S02]  /*2f170*/  F2FP.F16.E5M2.UNPACK_B R15, R6 ;  /* 0x00000006ff0f723e */ /* 0x000fe400020004ff */
[----:B----4-:R-:W-:Y:S02]  /*2f180*/  F2FP.F16.E5M2.UNPACK_B R20, R28.H1 ;  /* 0x0000001cff14723e */ /* 0x010fe400030004ff */
[----:B------:R-:W-:Y:S01]  /*2f190*/  F2FP.F16.E5M2.UNPACK_B R21, R23.H1 ;  /* 0x00000017ff15723e */ /* 0x000fe200030004ff */
[----:B------:R-:W3:Y:S04]  /*2f1a0*/  LDL.LU R11, [R1+0x724] ;  /* 0x00072400010b7983 */ /* 0x000ee80000300800 */
[----:B------:R-:W4:Y:S04]  /*2f1b0*/  LDL.LU R8, [R1+0x710] ;  /* 0x0007100001087983 */ /* 0x000f280000300800 */
[----:B------:R-:W5:Y:S04]  /*2f1c0*/  LDL.LU R9, [R1+0x714] ;  /* 0x0007140001097983 */ /* 0x000f680000300800 */
[----:B------:R-:W3:Y:S04]  /*2f1d0*/  LDL.LU R2, [R1+0x6f0] ;  /* 0x0006f00001027983 */ /* 0x000ee80000300800 */
[----:B------:R-:W3:Y:S04]  /*2f1e0*/  LDL.LU R7, [R1+0x6f4] ;  /* 0x0006f40001077983 */ /* 0x000ee80000300800 */
[----:B------:R-:W3:Y:S01]  /*2f1f0*/  LDL.LU R29, [R1+0x700] ;  /* 0x00070000011d7983 */ /* 0x000ee20000300800 */
[----:B--2---:R-:W-:-:S15]  /*2f200*/  HMMA.16816.F32 R24, R12, R20, R24 ;  /* 0x000000140c18723c */ /* 0x004fde0000001818 */
[----:B------:R-:W-:-:S04]  /*2f210*/  NOP ;  /* 0x0000000000007918 */ /* 0x000fc80000000000 */
[----:B------:R-:W-:Y:S04]  /*2f220*/  STL.64 [R1], R24 ;  /* 0x0000001801007387 */ /* 0x000fe80000100a00 */
[----:B------:R0:W-:Y:S04]  /*2f230*/  STL.64 [R1+0x8], R26 ;  /* 0x0000081a01007387 */ /* 0x0001e80000100a00 */
[----:B0-----:R-:W2:Y:S04]  /*2f240*/  LDL.LU.64 R26, [R1+0x1df8] ;  /* 0x001df800011a7983 */ /* 0x001ea80000300a00 */
[----:B------:R-:W2:Y:S01]  /*2f250*/  LDL.LU.64 R24, [R1+0x1df0] ;  /* 0x001df00001187983 */ /* 0x000ea20000300a00 */
[----:B------:R-:W-:-:S02]  /*2f260*/  F2FP.F16.E5M2.UNPACK_B R18, R22.H1 ;  /* 0x00000016ff12723e */ /* 0x000fc400030004ff */
[----:B------:R-:W-:Y:S01]  /*2f270*/  F2FP.F16.E5M2.UNPACK_B R19, R19.H1 ;  /* 0x00000013ff13723e */ /* 0x000fe200030004ff */
[----:B------:R-:W3:Y:S04]  /*2f280*/  LDL.LU R3, [R1+0x704] ;  /* 0x0007040001037983 */ /* 0x000ee80000300800 */
[----:B------:R-:W3:Y:S04]  /*2f290*/  LDL.LU R28, [R1+0x6e0] ;  /* 0x0006e000011c7983 */ /* 0x000ee80000300800 */
[----:B------:R0:W-:Y:S04]  /*2f2a0*/  STL [R1+0x1db4], R20 ;  /* 0x001db41401007387 */ /* 0x0001e80000100800 */
[----:B------:R1:W-:Y:S04]  /*2f2b0*/  STL [R1+0x1db0], R21 ;  /* 0x001db01501007387 */ /* 0x0003e80000100800 */
[----:B0-----:R-:W3:Y:S04]  /*2f2c0*/  LDL.LU R20, [R1+0x240] ;  /* 0x0002400001147983 */ /* 0x001ee80000300800 */
[----:B-1----:R-:W3:Y:S04]  /*2f2d0*/  LDL.LU R21, [R1+0x244] ;  /* 0x0002440001157983 */ /* 0x002ee80000300800 */
        /* <DEDUP_REMOVED lines=18> */
[----:B0-----:R-:W2:Y:S04]  /*2f400*/  LDL.LU R16, [R1+0xe0] ;  /* 0x0000e00001107983 */ /* 0x001ea80000300800 */
[----:B------:R-:W2:Y:S04]  /*2f410*/  LDL.LU R17, [R1+0xe4] ;  /* 0x0000e40001117983 */ /* 0x000ea80000300800 */
[----:B------:R-:W2:Y:S04]  /*2f420*/  LDL.LU R18, [R1+0xe8] ;  /* 0x0000e80001127983 */ /* 0x000ea80000300800 */
[----:B------:R-:W2:Y:S01]  /*2f430*/  LDL.LU R19, [R1+0xec] ;  /* 0x0000ec0001137983 */ /* 0x000ea20000300800 */
[----:B------:R-:W-:-:S02]  /*2f440*/  F2FP.F16.E5M2.UNPACK_B R10, R10.H1 ;  /* 0x0000000aff0a723e */ /* 0x000fc400030004ff */
[----:B---3--:R-:W-:Y:S02]  /*2f450*/  F2FP.F16.E5M2.UNPACK_B R11, R11.H1 ;  /* 0x0000000bff0b723e */ /* 0x008fe400030004ff */
[----:B----4-:R-:W-:Y:S02]  /*2f460*/  F2FP.F16.E5M2.UNPACK_B R8, R8.H1 ;  /* 0x00000008ff08723e */ /* 0x010fe400030004ff */
[----:B-----5:R-:W-:Y:S02]  /*2f470*/  F2FP.F16.E5M2.UNPACK_B R9, R9.H1 ;  /* 0x00000009ff09723e */ /* 0x020fe400030004ff */
[----:B------:R-:W-:Y:S01]  /*2f480*/  F2FP.F16.E5M2.UNPACK_B R4, R29.H1 ;  /* 0x0000001dff04723e */ /* 0x000fe200030004ff */
[C---:B--2---:R-:W-:Y:S08]  /*2f490*/  HMMA.16816.F32 R24, R12.reuse, R10, R24 ;  /* 0x0000000a0c18723c */ /* 0x044ff00000001818 */
[----:B------:R-:W-:Y:S11]  /*2f4a0*/  HMMA.16816.F32 R16, R12, R8, R16 ;  /* 0x000000080c10723c */ /* 0x000ff60000001810 */
        /* <DEDUP_REMOVED lines=9> */
[----:B------:R-:W-:-:S02]  /*2f540*/  F2FP.F16.E5M2.UNPACK_B R6, R2.H1 ;  /* 0x00000002ff06723e */ /* 0x000fc400030004ff */
[----:B------:R-:W-:-:S07]  /*2f550*/  F2FP.F16.E5M2.UNPACK_B R7, R7.H1 ;  /* 0x00000007ff07723e */ /* 0x000fce00030004ff */
        /* <DEDUP_REMOVED lines=9> */
[----:B------:R-:W-:-:S07]  /*2f5f0*/  F2FP.F16.E5M2.UNPACK_B R5, R3.H1 ;  /* 0x00000003ff05723e */ /* 0x000fce00030004ff */
[----:B0-----:R-:W-:Y:S01]  /*2f600*/  HMMA.16816.F32 R16, R12, R4, R20 ;  /* 0x000000040c10723c */ /* 0x001fe20000001814 */
[----:B------:R-:W-:Y:S01]  /*2f610*/  F2FP.F16.E5M2.UNPACK_B R2, R28.H1 ;  /* 0x0000001cff02723e */ /* 0x000fe200030004ff */
        /* <DEDUP_REMOVED lines=16> */
[----:B------:R-:W5:Y:S04]  /*2f720*/  LDL.LU R2, [R1+0x108c] ;  /* 0x00108c0001027983 */ /* 0x000f680000300800 */
[----:B------:R-:W5:Y:S04]  /*2f730*/  LDL.LU R0, [R1+0x1088] ;  /* 0x0010880001007983 */ /* 0x000f680000300800 */
[----:B------:R-:W4:Y:S04]  /*2f740*/  LDL.LU R29, [R1+0x1094] ;  /* 0x00109400011d7983 */ /* 0x000f280000300800 */
        /* <DEDUP_REMOVED lines=21> */
[----:B-----5:R-:W-:-:S02]  /*2f8a0*/  IMAD R0, R0, 0x100, R2 ;  /* 0x0000010000007824 */ /* 0x020fc400078e0202 */
[----:B----4-:R-:W-:Y:S02]  /*2f8b0*/  IMAD R22, R22, 0x100, R29 ;  /* 0x0000010016167824 */ /* 0x010fe400078e021d */
        /* <DEDUP_REMOVED lines=16> */
[----:B------:R-:W-:-:S07]  /*2f9c0*/  F2FP.F16.E5M2.UNPACK_B R3, R3.H1 ;  /* 0x00000003ff03723e */ /* 0x000fce00030004ff */
        /* <DEDUP_REMOVED lines=188> */
[----:B------:R-:W3:Y:S01]  /*30590*/  LDL.LU R2, [R1+0x1cc8] ;  /* 0x001cc80001027983 */ /* 0x000ee20000300800 */
[----:B-----5:R-:W-:-:S02]  /*305a0*/  IMAD R23, R23, 0x100, R3 ;  /* 0x0000010017177824 */ /* 0x020fc400078e0203 */
[----:B---3--:R-:W-:Y:S02]  /*305b0*/  IMAD R22, R22, 0x100, R2 ;  /* 0x0000010016167824 */ /* 0x008fe400078e0202 */
        /* <DEDUP_REMOVED lines=31> */
[----:B------:R-:W2:Y:S04]  /*307b0*/  LDL.LU.64 R24, [R1+0x1c90] ;  /* 0x001c900001187983 */ /* 0x000ea80000300a00 */
[----:B------:R-:W-:Y:S04]  /*307c0*/  STL.64 [R1+0x1c58], R18 ;  /* 0x001c581201007387 */ /* 0x000fe80000100a00 */
[----:B------:R0:W-:Y:S01]  /*307d0*/  STL.64 [R1+0x1c50], R16 ;  /* 0x001c501001007387 */ /* 0x0001e20000100a00 */
[----:B--2---:R-:W-:-:S15]  /*307e0*/  HMMA.16816.F32 R24, R12, R16, R24 ;  /* 0x000000100c18723c */ /* 0x004fde0000001818 */
[----:B------:R-:W-:-:S04]  /*307f0*/  NOP ;  /* 0x0000000000007918 */ /* 0x000fc80000000000 */
[----:B------:R1:W-:Y:S04]  /*30800*/  STL.64 [R1+0x5f0], R24 ;  /* 0x0005f01801007387 */ /* 0x0003e80000100a00 */
[----:B------:R2:W-:Y:S04]  /*30810*/  STL.64 [R1+0x5f8], R26 ;  /* 0x0005f81a01007387 */ /* 0x0005e80000100a00 */
[----:B0-----:R-:W4:Y:S04]  /*30820*/  LDL.LU R16, [R1+0x320] ;  /* 0x0003200001107983 */ /* 0x001f280000300800 */
[----:B------:R-:W4:Y:S04]  /*30830*/  LDL.LU R17, [R1+0x324] ;  /* 0x0003240001117983 */ /* 0x000f280000300800 */
[----:B------:R-:W4:Y:S04]  /*30840*/  LDL.LU R18, [R1+0x328] ;  /* 0x0003280001127983 */ /* 0x000f280000300800 */
[----:B------:R-:W4:Y:S04]  /*30850*/  LDL.LU R19, [R1+0x32c] ;  /* 0x00032c0001137983 */ /* 0x000f280000300800 */
[----:B------:R-:W5:Y:S04]  /*30860*/  LDL.LU R29, [R1+0x1120] ;  /* 0x00112000011d7983 */ /* 0x000f680000300800 */
[----:B-1----:R-:W3:Y:S04]  /*30870*/  LDL.LU R24, [R1+0x250] ;  /* 0x0002500001187983 */ /* 0x002ee80000300800 */
[----:B------:R-:W3:Y:S04]  /*30880*/  LDL.LU R25, [R1+0x254] ;  /* 0x0002540001197983 */ /* 0x000ee80000300800 */
[----:B--2---:R-:W2:Y:S04]  /*30890*/  LDL.LU R26, [R1+0x258] ;  /* 0x00025800011a7983 */ /* 0x004ea80000300800 */
[----:B------:R-:W2:Y:S04]  /*308a0*/  LDL.LU R27, [R1+0x25c] ;  /* 0x00025c00011b7983 */ /* 0x000ea80000300800 */
[----:B--2---:R-:W-:Y:S04]  /*308b0*/  STL.64 [R1+0x1c08], R26 ;  /* 0x001c081a01007387 */ /* 0x004fe80000100a00 */
[----:B---3--:R0:W-:Y:S04]  /*308c0*/  STL.64 [R1+0x1c00], R24 ;  /* 0x001c001801007387 */ /* 0x0081e80000100a00 */
[----:B0-----:R-:W2:Y:S04]  /*308d0*/  LDL.LU R24, [R1+0x330] ;  /* 0x0003300001187983 */ /* 0x001ea80000300800 */
[----:B------:R-:W2:Y:S04]  /*308e0*/  LDL.LU R25, [R1+0x334] ;  /* 0x0003340001197983 */ /* 0x000ea80000300800 */
[----:B------:R-:W2:Y:S04]  /*308f0*/  LDL.LU R26, [R1+0x338] ;  /* 0x00033800011a7983 */ /* 0x000ea80000300800 */
[----:B------:R-:W2:Y:S01]  /*30900*/  LDL.LU R27, [R1+0x33c] ;  /* 0x00033c00011b7983 */ /* 0x000ea20000300800 */
[C---:B----4-:R-:W-:Y:S03]  /*30910*/  HMMA.16816.F32 R16, R12.reuse, R8, R16 ;  /* 0x000000080c10723c */ /* 0x050fe60000001810 */
[----:B------:R-:W-:Y:S05]  /*30920*/  STL.64 [R1+0x1c38], R10 ;  /* 0x001c380a01007387 */ /* 0x000fea0000100a00 */
[----:B--2---:R-:W-:-:S15]  /*30930*/  HMMA.16816.F32 R24, R12, R10, R24 ;  /* 0x0000000a0c18723c */ /* 0x004fde0000001818 */
[----:B------:R-:W-:-:S04]  /*30940*/  NOP ;  /* 0x0000000000007918 */ /* 0x000fc80000000000 */
[----:B------:R-:W-:Y:S04]  /*30950*/  STL.64 [R1+0x240], R24 ;  /* 0x0002401801007387 */ /* 0x000fe80000100a00 */
[----:B------:R-:W-:Y:S04]  /*30960*/  STL.64 [R1+0x248], R26 ;  /* 0x0002481a01007387 */ /* 0x000fe80000100a00 */
[----:B------:R0:W-:Y:S04]  /*30970*/  STL.64 [R1+0x1c30], R8 ;  /* 0x001c300801007387 */ /* 0x0001e80000100a00 */
[----:B------:R-:W-:Y:S04]  /*30980*/  STL.64 [R1+0x230], R16 ;  /* 0x0002301001007387 */ /* 0x000fe80000100a00 */
[----:B------:R1:W-:Y:S04]  /*30990*/  STL.64 [R1+0x238], R18 ;  /* 0x0002381201007387 */ /* 0x0003e80000100a00 */
[----:B0-----:R-:W2:Y:S01]  /*309a0*/  LDL.LU R8, [R1+0x2c0] ;  /* 0x0002c00001087983 */ /* 0x001ea20000300800 */
[----:B-1----:R-:W-:-:S15]  /*309b0*/  HMMA.16816.F32 R16, R12, R6, R20 ;  /* 0x000000060c10723c */ /* 0x002fde0000001814 */
[----:B------:R-:W-:-:S04]  /*309c0*/  NOP ;  /* 0x0000000000007918 */ /* 0x000fc80000000000 */
[----:B------:R-:W-:Y:S04]  /*309d0*/  STL.64 [R1+0x5e0], R16 ;  /* 0x0005e01001007387 */ /* 0x000fe80000100a00 */
[----:B------:R-:W-:Y:S04]  /*309e0*/  STL.64 [R1+0x5e8], R18 ;  /* 0x0005e81201007387 */ /* 0x000fe80000100a00 */
        /* <DEDUP_REMOVED lines=10> */
[----:B------:R-:W2:Y:S04]  /*30a90*/  LDL.LU R0, [R1+0x10e8] ;  /* 0x0010e80001007983 */ /* 0x000ea80000300800 */
[----:B------:R-:W4:Y:S04]  /*30aa0*/  LDL.LU R21, [R1+0x10f4] ;  /* 0x0010f40001157983 */ /* 0x000f280000300800 */
[----:B------:R-:W2:Y:S04]  /*30ab0*/  LDL.LU R22, [R1+0x10f0] ;  /* 0x0010f00001167983 */ /* 0x000ea80000300800 */
[----:B------:R-:W2:Y:S04]  /*30ac0*/  LDL.LU R2, [R1+0x10fc] ;  /* 0x0010fc0001027983 */ /* 0x000ea80000300800 */
[----:B------:R-:W2:Y:S04]  /*30ad0*/  LDL.LU R23, [R1+0x10f8] ;  /* 0x0010f80001177983 */ /* 0x000ea80000300800 */
[----:B--2---:R-:W-:Y:S04]  /*30ae0*/  STL.64 [R1+0x1c88], R22 ;  /* 0x001c881601007387 */ /* 0x004fe80000100a00 */
[----:B----4-:R0:W-:Y:S04]  /*30af0*/  STL.64 [R1+0x1c80], R20 ;  /* 0x001c801401007387 */ /* 0x0101e80000100a00 */
[----:B0-----:R-:W2:Y:S04]  /*30b00*/  LDL.LU R20, [R1+0x300] ;  /* 0x0003000001147983 */ /* 0x001ea80000300800 */
[----:B------:R-:W2:Y:S04]  /*30b10*/  LDL.LU R21, [R1+0x304] ;  /* 0x0003040001157983 */ /* 0x000ea80000300800 */
[----:B------:R-:W2:Y:S04]  /*30b20*/  LDL.LU R22, [R1+0x308] ;  /* 0x0003080001167983 */ /* 0x000ea80000300800 */
[----:B------:R-:W2:Y:S04]  /*30b30*/  LDL.LU R23, [R1+0x30c] ;  /* 0x00030c0001177983 */ /* 0x000ea80000300800 */
[----:B------:R-:W4:Y:S04]  /*30b40*/  LDL.LU R3, [R1+0x1104] ;  /* 0x0011040001037983 */ /* 0x000f280000300800 */
[----:B------:R-:W4:Y:S04]  /*30b50*/  LDL.LU R28, [R1+0x1100] ;  /* 0x00110000011c7983 */ /* 0x000f280000300800 */
[----:B---3--:R-:W-:Y:S04]  /*30b60*/  STL.64 [R1+0x1c68], R10 ;  /* 0x001c680a01007387 */ /* 0x008fe80000100a00 */
        /* <DEDUP_REMOVED lines=19> */
[----:B------:R-:W-:Y:S03]  /*30ca0*/  HMMA.16816.F32 R20, R12, R4, R20 ;  /* 0x000000040c14723c */ /* 0x000fe60000001814 */
        /* <DEDUP_REMOVED lines=8> */
[----:B0-----:R-:W2:Y:S04]  /*30d30*/  LDL.LU.64 R22, [R1+0x1c88] ;  /* 0x001c880001167983 */ /* 0x001ea80000300a00 */
[----:B------:R-:W2:Y:S01]  /*30d40*/  LDL.LU.64 R20, [R1+0x1c80] ;  /* 0x001c800001147983 */ /* 0x000ea20000300a00 */
[----:B----4-:R-:W-:-:S02]  /*30d50*/  IMAD R28, R28, 0x100, R3 ;  /* 0x000001001c1c7824 */ /* 0x010fc400078e0203 */
[----:B--2---:R-:W-:Y:S02]  /*30d60*/  IMAD R0, R0, 0x100, R20 ;  /* 0x0000010000007824 */ /* 0x004fe400078e0214 */
[----:B------:R-:W-:Y:S01]  /*30d70*/  IMAD R22, R22, 0x100, R21 ;  /* 0x0000010016167824 */ /* 0x000fe200078e0215 */
[----:B------:R-:W2:Y:S04]  /*30d80*/  LDL.LU R20, [R1+0x1c7c] ;  /* 0x001c7c0001147983 */ /* 0x000ea80000300800 */
[----:B------:R-:W2:Y:S01]  /*30d90*/  LDL.LU R21, [R1+0x1c78] ;  /* 0x001c780001157983 */ /* 0x000ea20000300800 */
[----:B------:R-:W-:-:S03]  /*30da0*/  IMAD R23, R23, 0x100, R2 ;  /* 0x0000010017177824 */ /* 0x000fc600078e0202 */
[----:B------:R-:W3:Y:S04]  /*30db0*/  LDL.LU R2, [R1+0x1c74] ;  /* 0x001c740001027983 */ /* 0x000ee80000300800 */
[----:B------:R-:W3:Y:S02]  /*30dc0*/  LDL.LU R3, [R1+0x1c70] ;  /* 0x001c700001037983 */ /* 0x000ee40000300800 */
[----:B---3--:R-:W-:Y:S02]  /*30dd0*/  HMMA.16816.F32 R12, R12, R2, R8 ;  /* 0x000000020c0c723c */ /* 0x008fe40000001808 */
        /* <DEDUP_REMOVED lines=8> */
[----:B------:R-:W4:Y:S04]  /*30e60*/  LDL.LU R0, [R1+0x1108] ;  /* 0x0011080001007983 */ /* 0x000f280000300800 */
[----:B------:R-:W3:Y:S04]  /*30e70*/  LDL.LU R22, [R1+0x1110] ;  /* 0x0011100001167983 */ /* 0x000ee80000300800 */
[----:B------:R-:W3:Y:S04]  /*30e80*/  LDL.LU R23, [R1+0x1118] ;  /* 0x0011180001177983 */ /* 0x000ee80000300800 */
[----:B------:R-:W5:Y:S01]  /*30e90*/  LDL.LU R28, [R1+0x1124] ;  /* 0x00112400011c7983 */ /* 0x000f620000300800 */
[----:B--2---:R-:W-:-:S15]  /*30ea0*/  HMMA.16816.F32 R16, R12, R20, R16 ;  /* 0x000000140c10723c */ /* 0x004fde0000001810 */
[----:B------:R-:W-:-:S04]  /*30eb0*/  NOP ;  /* 0x0000000000007918 */ /* 0x000fc80000000000 */
[----:B------:R-:W-:Y:S04]  /*30ec0*/  STL.64 [R1+0x5c0], R16 ;  /* 0x0005c01001007387 */ /* 0x000fe80000100a00 */
[----:B------:R0:W-:Y:S04]  /*30ed0*/  STL.64 [R1+0x5c8], R18 ;  /* 0x0005c81201007387 */ /* 0x0001e80000100a00 */
[----:B0-----:R-:W3:Y:S04]  /*30ee0*/  LDL.LU.64 R18, [R1+0x1c58] ;  /* 0x001c580001127983 */ /* 0x001ee80000300a00 */
[----:B------:R-:W2:Y:S01]  /*30ef0*/  LDL.LU.64 R16, [R1+0x1c50] ;  /* 0x001c500001107983 */ /* 0x000ea20000300a00 */
[----:B---3--:R-:W-:-:S15]  /*30f00*/  HMMA.16816.F32 R8, R12, R18, R8 ;  /* 0x000000120c08723c */ /* 0x008fde0000001808 */
        /* <DEDUP_REMOVED lines=10> */
[----:B------:R-:W3:Y:S04]  /*30fb0*/  LDL.LU.64 R8, [R1+0x1c30] ;  /* 0x001c300001087983 */ /* 0x000ee80000300a00 */
[----:B------:R0:W-:Y:S04]  /*30fc0*/  STL.64 [R1+0x1bf8], R18 ;  /* 0x001bf81201007387 */ /* 0x0001e80000100a00 */
[----:B0-----:R-:W3:Y:S04]  /*30fd0*/  LDL.LU R18, [R1+0x1114] ;  /* 0x0011140001127983 */ /* 0x001ee80000300800 */
[----:B------:R-:W3:Y:S04]  /*30fe0*/  LDL.LU R19, [R1+0x111c] ;  /* 0x00111c0001137983 */ /* 0x000ee80000300800 */
[----:B------:R0:W-:Y:S04]  /*30ff0*/  STL.64 [R1+0x1bf0], R16 ;  /* 0x001bf01001007387 */ /* 0x0001e80000100a00 */
[----:B0-----:R-:W4:Y:S01]  /*31000*/  LDL.LU R17, [R1+0x110c] ;  /* 0x00110c0001117983 */ /* 0x001f220000300800 */
        /* <DEDUP_REMOVED lines=24> */
[----:B---3--:R-:W-:Y:S03]  /*31190*/  HMMA.16816.F32 R8, R12, R4, R8 ;  /* 0x000000040c08723c */ /* 0x008fe60000001808 */
[----:B------:R-:W-:Y:S04]  /*311a0*/  STL.64 [R1+0x1bb8], R6 ;  /* 0x001bb80601007387 */ /* 0x000fe80000100a00 */
[----:B------:R2:W-:-:S12]  /*311b0*/  STL.64 [R1+0x1bb0], R4 ;  /* 0x001bb00401007387 */ /* 0x0005d80000100a00 */
[----:B------:R-:W-:Y:S04]  /*311c0*/  STL.64 [R1+0x560], R8 ;  /* 0x0005600801007387 */ /* 0x000fe80000100a00 */
[----:B------:R-:W-:Y:S04]  /*311d0*/  STL.64 [R1+0x568], R10 ;  /* 0x0005680a01007387 */ /* 0x000fe80000100a00 */
[----:B------:R-:W-:Y:S04]  /*311e0*/  STL [R1+0x1b88], R2 ;  /* 0x001b880201007387 */ /* 0x000fe80000100800 */
[----:B------:R-:W-:Y:S01]  /*311f0*/  STL [R1+0x1b84], R3 ;  /* 0x001b840301007387 */ /* 0x000fe20000100800 */
[----:B--2---:R-:W-:-:S15]  /*31200*/  HMMA.16816.F32 R4, R12, R2, R24 ;  /* 0x000000020c04723c */ /* 0x004fde0000001818 */
[----:B------:R-:W-:-:S04]  /*31210*/  NOP ;  /* 0x0000000000007918 */ /* 0x000fc80000000000 */
        /* <DEDUP_REMOVED lines=24> */
[----:B------:R-:W2:Y:S01]  /*313a0*/  LDL.LU R2, [R1+0x1134] ;  /* 0x0011340001027983 */ /* 0x000ea20000300800 */
[----:B-----5:R-:W-:-:S03]  /*313b0*/  IMAD R28, R29, 0x100, R28 ;  /* 0x000001001d1c7824 */ /* 0x020fc600078e021c */
[----:B--2---:R0:W-:Y:S04]  /*313c0*/  STL [R1+0x1b8c], R2 ;  /* 0x001b8c0201007387 */ /* 0x0041e80000100800 */
[----:B0-----:R-:W2:Y:S04]  /*313d0*/  LDL.LU R2, [R1+0x112c] ;  /* 0x00112c0001027983 */ /* 0x001ea80000300800 */
[----:B------:R-:W5:Y:S04]  /*313e0*/  LDL.LU R3, [R1+0x113c] ;  /* 0x00113c0001037983 */ /* 0x000f680000300800 */
        /* <DEDUP_REMOVED lines=21> */
[----:B----4-:R-:W-:-:S02]  /*31540*/  IMAD R0, R0, 0x100, R17 ;  /* 0x0000010000007824 */ /* 0x010fc400078e0211 */
        /* <DEDUP_REMOVED lines=86> */
[----:B------:R-:W4:Y:S01]  /*31ab0*/  LDL.LU R2, [R1+0x1b8c] ;  /* 0x001b8c0001027983 */ /* 0x000f220000300800 */
[----:B-----5:R-:W-:-:S02]  /*31ac0*/  IMAD R23, R23, 0x100, R3 ;  /* 0x0000010017177824 */ /* 0x020fc400078e0203 */
[----:B----4-:R-:W-:Y:S02]  /*31ad0*/  IMAD R22, R22, 0x100, R2 ;  /* 0x0000010016167824 */ /* 0x010fe400078e0202 */
[----:B------:R-:W2:Y:S04]  /*31ae0*/  LDL.LU R2, [R1+0x1b88] ;  /* 0x001b880001027983 */ /* 0x000ea80000300800 */
[----:B------:R-:W2:Y:S01]  /*31af0*/  LDL.LU R3, [R1+0x1b84] ;  /* 0x001b840001037983 */ /* 0x000ea20000300800 */
[----:B------:R-:W-:-:S03]  /*31b00*/  IMAD R28, R28, 0x100, R29 ;  /* 0x000001001c1c7824 */ /* 0x000fc600078e021d */
[----:B------:R-:W3:Y:S01]  /*31b10*/  LDL.LU R29, [R1+0x1b80] ;  /* 0x001b8000011d7983 */ /* 0x000ee20000300800 */
[----:B--2---:R-:W-:Y:S03]  /*31b20*/  HMMA.16816.F32 R12, R12, R2, R24 ;  /* 0x000000020c0c723c */ /* 0x004fe60000001818 */
[----:B------:R-:W2:Y:S04]  /*31b30*/  LDL.LU.64 R26, [R1+0x1b78] ;  /* 0x001b7800011a7983 */ /* 0x000ea80000300a00 */
[----:B------:R-:W2:Y:S04]  /*31b40*/  LDL.LU.64 R24, [R1+0x1b70] ;  /* 0x001b700001187983 */ /* 0x000ea80000300a00 */
        /* <DEDUP_REMOVED lines=45> */
[C---:B----4-:R-:W-:Y:S03]  /*31e20*/  HMMA.16816.F32 R16, R12.reuse, R6, R16 ;  /* 0x000000060c10723c */ /* 0x050fe60000001810 */
[----:B------:R-:W-:Y:S04]  /*31e30*/  STL.64 [R1+0x1ad8], R10 ;  /* 0x001ad80a01007387 */ /* 0x000fe80000100a00 */
[----:B------:R-:W-:Y:S04]  /*31e40*/  STL.64 [R1+0x1ad0], R8 ;  /* 0x001ad00801007387 */ /* 0x000fe80000100a00 */
[----:B------:R3:W-:Y:S08]  /*31e50*/  STL.64 [R1+0x1ab8], R6 ;  /* 0x001ab80601007387 */ /* 0x0007f00000100a00 */
[----:B------:R-:W-:Y:S04]  /*31e60*/  STL.64 [R1+0x490], R16 ;  /* 0x0004901001007387 */ /* 0x000fe80000100a00 */
[----:B------:R-:W-:Y:S04]  /*31e70*/  STL.64 [R1+0x498], R18 ;  /* 0x0004981201007387 */ /* 0x000fe80000100a00 */
[----:B------:R0:W-:Y:S01]  /*31e80*/  STL.64 [R1+0x1ab0], R4 ;  /* 0x001ab00401007387 */ /* 0x0001e20000100a00 */
[----:B---3--:R-:W-:Y:S01]  /*31e90*/  IMAD.MOV.U32 R7, RZ, RZ, R29 ;  /* 0x000000ffff077224 */ /* 0x008fe200078e001d */
[----:B--2---:R-:W-:-:S15]  /*31ea0*/  HMMA.16816.F32 R8, R12, R4, R24 ;  /* 0x000000040c08723c */ /* 0x004fde0000001818 */
[----:B------:R-:W-:-:S04]  /*31eb0*/  NOP ;  /* 0x0000000000007918 */ /* 0x000fc80000000000 */
[----:B------:R-:W-:Y:S04]  /*31ec0*/  STL.64 [R1+0x480], R8 ;  /* 0x0004800801007387 */ /* 0x000fe80000100a00 */
[----:B------:R-:W-:Y:S04]  /*31ed0*/  STL.64 [R1+0x488], R10 ;  /* 0x0004880a01007387 */ /* 0x000fe80000100a00 */
[----:B0-----:R-:W2:Y:S04]  /*31ee0*/  LDL.LU R4, [R1+0xc0] ;  /* 0x0000c00001047983 */ /* 0x001ea80000300800 */
[----:B------:R-:W2:Y:S04]  /*31ef0*/  LDL.LU R5, [R1+0xc4] ;  /* 0x0000c40001057983 */ /* 0x000ea80000300800 */
        /* <DEDUP_REMOVED lines=36> */
[----:B------:R-:W3:Y:S04]  /*32140*/  LDL.LU R6, [R1+0xd8] ;  /* 0x0000d80001067983 */ /* 0x000ee80000300800 */
[----:B------:R-:W3:Y:S04]  /*32150*/  LDL.LU R7, [R1+0xdc] ;  /* 0x0000dc0001077983 */ /* 0x000ee80000300800 */
[----:B------:R-:W4:Y:S04]  /*32160*/  LDL.LU R24, [R1+0x50] ;  /* 0x0000500001187983 */ /* 0x000f280000300800 */
[----:B------:R-:W4:Y:S04]  /*32170*/  LDL.LU R25, [R1+0x54] ;  /* 0x0000540001197983 */ /* 0x000f280000300800 */
[----:B------:R-:W4:Y:S04]  /*32180*/  LDL.LU R26, [R1+0x58] ;  /* 0x00005800011a7983 */ /* 0x000f280000300800 */
[----:B------:R-:W4:Y:S04]  /*32190*/  LDL.LU R27, [R1+0x5c] ;  /* 0x00005c00011b7983 */ /* 0x000f280000300800 */
[----:B------:R-:W5:Y:S04]  /*321a0*/  LDL.LU R21, [R1+0x1b18] ;  /* 0x001b180001157983 */ /* 0x000f680000300800 */
[----:B------:R-:W2:Y:S04]  /*321b0*/  LDL.LU R2, [R1+0x1b14] ;  /* 0x001b140001027983 */ /* 0x000ea80000300800 */
[----:B------:R-:W2:Y:S01]  /*321c0*/  LDL.LU R3, [R1+0x1b10] ;  /* 0x001b100001037983 */ /* 0x000ea20000300800 */
[----:B------:R-:W-:Y:S01]  /*321d0*/  IMAD R28, R29, 0x100, R28 ;  /* 0x000001001d1c7824 */ /* 0x000fe200078e021c */
[----:B--2---:R-:W-:Y:S02]  /*321e0*/  HMMA.16816.F32 R12, R12, R2, R16 ;  /* 0x000000020c0c723c */ /* 0x004fe40000001810 */
[----:B------:R-:W5:Y:S04]  /*321f0*/  LDL.LU.64 R18, [R1+0x1b08] ;  /* 0x001b080001127983 */ /* 0x000f680000300a00 */
[----:B------:R-:W5:-:S13]  /*32200*/  LDL.LU.64 R16, [R1+0x1b00] ;  /* 0x001b000001107983 */ /* 0x000f5a0000300a00 */
        /* <DEDUP_REMOVED lines=10> */
[----:B-----5:R-:W-:-:S15]  /*322b0*/  HMMA.16816.F32 R16, R12, R20, R16 ;  /* 0x000000140c10723c */ /* 0x020fde0000001810 */
[----:B------:R-:W-:-:S04]  /*322c0*/  NOP ;  /* 0x0000000000007918 */ /* 0x000fc80000000000 */
[----:B------:R-:W-:Y:S04]  /*322d0*/  STL.64 [R1+0x450], R16 ;  /* 0x0004501001007387 */ /* 0x000fe80000100a00 */
[----:B------:R0:W-:Y:S01]  /*322e0*/  STL [R1+0x458], R18 ;  /* 0x0004581201007387 */ /* 0x0001e20000100800 */
[----:B------:R-:W-:-:S03]  /*322f0*/  IMAD.MOV.U32 R29, RZ, RZ, R19 ;  /* 0x000000ffff1d7224 */ /* 0x000fc600078e0013 */
[----:B0-----:R-:W5:Y:S04]  /*32300*/  LDL.LU.64 R18, [R1+0x1af8] ;  /* 0x001af80001127983 */ /* 0x001f680000300a00 */
[----:B------:R-:W2:Y:S04]  /*32310*/  LDL.LU.64 R16, [R1+0x1af0] ;  /* 0x001af00001107983 */ /* 0x000ea80000300a00 */
[----:B------:R-:W2:Y:S04]  /*32320*/  LDL.LU R20, [R1+0x1170] ;  /* 0x0011700001147983 */ /* 0x000ea80000300800 */
[----:B------:R-:W2:Y:S04]  /*32330*/  LDL.LU R21, [R1+0x117c] ;  /* 0x00117c0001157983 */ /* 0x000ea80000300800 */
[----:B------:R-:W-:Y:S01]  /*32340*/  STL [R1+0x17bc], R29 ;  /* 0x0017bc1d01007387 */ /* 0x000fe20000100800 */
        /* <DEDUP_REMOVED lines=11> */
[----:B------:R0:W-:Y:S01]  /*32400*/  STL [R1+0x438], R10 ;  /* 0x0004380a01007387 */ /* 0x0001e20000100800 */
[----:B------:R-:W-:-:S03]  /*32410*/  IMAD.MOV.U32 R29, RZ, RZ, R11 ;  /* 0x000000ffff1d7224 */ /* 0x000fc600078e000b */
[----:B0-----:R-:W3:Y:S04]  /*32420*/  LDL.LU.64 R10, [R1+0x1ad8] ;  /* 0x001ad800010a7983 */ /* 0x001ee80000300a00 */
[----:B------:R-:W2:Y:S04]  /*32430*/  LDL.LU.64 R8, [R1+0x1ad0] ;  /* 0x001ad00001087983 */ /* 0x000ea80000300a00 */
[----:B------:R-:W-:Y:S01]  /*32440*/  STL [R1+0x1820], R29 ;  /* 0x0018201d01007387 */ /* 0x000fe20000100800 */
[----:B---3--:R-:W-:-:S15]  /*32450*/  HMMA.16816.F32 R4, R12, R10, R4 ;  /* 0x0000000a0c04723c */ /* 0x008fde0000001804 */
[----:B------:R-:W-:-:S04]  /*32460*/  NOP ;  /* 0x0000000000007918 */ /* 0x000fc80000000000 */
[----:B------:R-:W-:Y:S04]  /*32470*/  STL.64 [R1+0x420], R4 ;  /* 0x0004200401007387 */ /* 0x000fe80000100a00 */
[----:B------:R0:W-:Y:S04]  /*32480*/  STL.64 [R1+0x428], R6 ;  /* 0x0004280601007387 */ /* 0x0001e80000100a00 */
[----:B0-----:R-:W2:Y:S04]  /*32490*/  LDL.LU.64 R6, [R1+0x1ac8] ;  /* 0x001ac80001067983 */ /* 0x001ea80000300a00 */
[----:B------:R-:W2:Y:S02]  /*324a0*/  LDL.LU.64 R4, [R1+0x1ac0] ;  /* 0x001ac00001047983 */ /* 0x000ea40000300a00 */
[----:B--2---:R-:W-:Y:S02]  /*324b0*/  HMMA.16816.F32 R8, R12, R8, R4 ;  /* 0x000000080c08723c */ /* 0x004fe40000001804 */
[----:B------:R-:W4:Y:S04]  /*324c0*/  LDL.LU.64 R6, [R1+0x1ab8] ;  /* 0x001ab80001067983 */ /* 0x000f280000300a00 */
[----:B------:R-:W2:-:S13]  /*324d0*/  LDL.LU.64 R4, [R1+0x1ab0] ;  /* 0x001ab00001047983 */ /* 0x000e9a0000300a00 */
[----:B------:R0:W-:Y:S04]  /*324e0*/  STL.64 [R1+0x410], R8 ;  /* 0x0004100801007387 */ /* 0x0001e80000100a00 */
[----:B------:R1:W-:Y:S04]  /*324f0*/  STL.64 [R1+0x418], R10 ;  /* 0x0004180a01007387 */ /* 0x0003e80000100a00 */
[----:B0-----:R-:W2:Y:S04]  /*32500*/  LDL.LU R8, [R1+0x10] ;  /* 0x0000100001087983 */ /* 0x001ea80000300800 */
[----:B------:R-:W2:Y:S04]  /*32510*/  LDL.LU R9, [R1+0x14] ;  /* 0x0000140001097983 */ /* 0x000ea80000300800 */
[----:B-1----:R-:W2:Y:S04]  /*32520*/  LDL.LU R10, [R1+0x18] ;  /* 0x00001800010a7983 */ /* 0x002ea80000300800 */
[----:B------:R-:W2:Y:S01]  /*32530*/  LDL.LU R11, [R1+0x1c] ;  /* 0x00001c00010b7983 */ /* 0x000ea20000300800 */
[----:B----4-:R-:W-:-:S15]  /*32540*/  HMMA.16816.F32 R24, R12, R6, R24 ;  /* 0x000000060c18723c */ /* 0x010fde0000001818 */
[----:B------:R-:W-:-:S04]  /*32550*/  NOP ;  /* 0x0000000000007918 */ /* 0x000fc80000000000 */
[----:B------:R-:W-:Y:S04]  /*32560*/  STL.64 [R1+0x400], R24 ;  /* 0x0004001801007387 */ /* 0x000fe80000100a00 */
[----:B------:R0:W-:Y:S04]  /*32570*/  STL.64 [R1+0x408], R26 ;  /* 0x0004081a01007387 */ /* 0x0001e80000100a00 */
[----:B0-----:R-:W3:Y:S04]  /*32580*/  LDL.LU.64 R26, [R1+0x1aa8] ;  /* 0x001aa800011a7983 */ /* 0x001ee80000300a00 */
[----:B------:R-:W3:Y:S01]  /*32590*/  LDL.LU.64 R24, [R1+0x1aa0] ;  /* 0x001aa00001187983 */ /* 0x000ee20000300a00 */
[----:B--2---:R-:W-:-:S15]  /*325a0*/  HMMA.16816.F32 R8, R12, R4, R8 ;  /* 0x000000040c08723c */ /* 0x004fde0000001808 */
[----:B------:R-:W-:-:S04]  /*325b0*/  NOP ;  /* 0x0000000000007918 */ /* 0x000fc80000000000 */
[----:B------:R-:W-:Y:S04]  /*325c0*/  STL.64 [R1+0x380], R8 ;  /* 0x0003800801007387 */ /* 0x000fe80000100a00 */
[----:B------:R-:W-:Y:S01]  /*325d0*/  STL.64 [R1+0x388], R10 ;  /* 0x0003880a01007387 */ /* 0x000fe20000100a00 */
[----:B---3--:R-:W-:-:S15]  /*325e0*/  HMMA.16816.F32 R24, R12, R2, R24 ;  /* 0x000000020c18723c */ /* 0x008fde0000001818 */
[----:B------:R-:W-:-:S04]  /*325f0*/  NOP ;  /* 0x0000000000007918 */ /* 0x000fc80000000000 */
[----:B------:R-:W-:Y:S04]  /*32600*/  STL.64 [R1+0x1750], R26 ;  /* 0x0017501a01007387 */ /* 0x000fe80000100a00 */
[----:B------:R0:W-:Y:S04]  /*32610*/  STL.64 [R1+0x1748], R24 ;  /* 0x0017481801007387 */ /* 0x0001e80000100a00 */
        /* <DEDUP_REMOVED lines=10> */
[----:B------:R-:W-:-:S02]  /*326c0*/  IMAD R4, R20, 0x100, R19 ;  /* 0x0000010014047824 */ /* 0x000fc400078e0213 */
[----:B------:R-:W-:Y:S02]  /*326d0*/  IMAD R5, R28, 0x100, R21 ;  /* 0x000001001c057824 */ /* 0x000fe400078e0215 */
[----:B------:R-:W-:Y:S01]  /*326e0*/  IMAD R6, R22, 0x100, R23 ;  /* 0x0000010016067824 */ /* 0x000fe200078e0217 */
[----:B------:R-:W4:Y:S04]  /*326f0*/  LDL R28, [R1+0x758] ;  /* 0x00075800011c7983 */ /* 0x000f280000100800 */
[----:B------:R-:W4:Y:S04]  /*32700*/  LDL R23, [R1+0x75c] ;  /* 0x00075c0001177983 */ /* 0x000f280000100800 */
[----:B------:R-:W4:Y:S04]  /*32710*/  LDL R22, [R1+0x748] ;  /* 0x0007480001167983 */ /* 0x000f280000100800 */
[----:B------:R-:W4:Y:S04]  /*32720*/  LDL R19, [R1+0x74c] ;  /* 0x00074c0001137983 */ /* 0x000f280000100800 */
[----:B------:R-:W4:Y:S04]  /*32730*/  LDL R16, [R1+0x738] ;  /* 0x0007380001107983 */ /* 0x000f280000100800 */
[----:B------:R-:W4:Y:S04]  /*32740*/  LDL R17, [R1+0x73c] ;  /* 0x00073c0001117983 */ /* 0x000f280000100800 */
[----:B------:R-:W4:Y:S04]  /*32750*/  LDL R10, [R1+0x728] ;  /* 0x00072800010a7983 */ /* 0x000f280000100800 */
        /* <DEDUP_REMOVED lines=16> */
[----:B0-----:R-:W2:Y:S04]  /*32860*/  LDL.LU R24, [R1] ;  /* 0x0000000001187983 */ /* 0x001ea80000300800 */
[----:B------:R-:W2:Y:S04]  /*32870*/  LDL.LU R25, [R1+0x4] ;  /* 0x0000040001197983 */ /* 0x000ea80000300800 */
[----:B------:R-:W2:Y:S04]  /*32880*/  LDL.LU R26, [R1+0x8] ;  /* 0x00000800011a7983 */ /* 0x000ea80000300800 */
[----:B------:R-:W2:Y:S01]  /*32890*/  LDL.LU R27, [R1+0xc] ;  /* 0x00000c00011b7983 */ /* 0x000ea20000300800 */
[----:B------:R-:W-:-:S02]  /*328a0*/  F2FP.F16.E5M2.UNPACK_B R12, R0 ;  /* 0x00000000ff0c723e */ /* 0x000fc400020004ff */
[----:B------:R-:W-:Y:S02]  /*328b0*/  F2FP.F16.E5M2.UNPACK_B R14, R5 ;  /* 0x00000005ff0e723e */ /* 0x000fe400020004ff */
[----:B------:R-:W-:Y:S02]  /*328c0*/  F2FP.F16.E5M2.UNPACK_B R15, R6 ;  /* 0x00000006ff0f723e */ /* 0x000fe400020004ff */
[----:B----4-:R-:W-:Y:S02]  /*328d0*/  F2FP.F16.E5M2.UNPACK_B R20, R28 ;  /* 0x0000001cff14723e */ /* 0x010fe400020004ff */
[----:B------:R-:W-:Y:S01]  /*328e0*/  F2FP.F16.E5M2.UNPACK_B R21, R23 ;  /* 0x00000017ff15723e */ /* 0x000fe200020004ff */
[----:B------:R-:W3:Y:S04]  /*328f0*/  LDL R11, [R1+0x72c] ;  /* 0x00072c00010b7983 */ /* 0x000ee80000100800 */
[----:B------:R-:W4:Y:S04]  /*32900*/  LDL R8, [R1+0x718] ;  /* 0x0007180001087983 */ /* 0x000f280000100800 */
[----:B------:R-:W5:Y:S04]  /*32910*/  LDL R9, [R1+0x71c] ;  /* 0x00071c0001097983 */ /* 0x000f680000100800 */
[----:B------:R-:W3:Y:S04]  /*32920*/  LDL R2, [R1+0x6f8] ;  /* 0x0006f80001027983 */ /* 0x000ee80000100800 */
[----:B------:R-:W3:Y:S04]  /*32930*/  LDL R7, [R1+0x6fc] ;  /* 0x0006fc0001077983 */ /* 0x000ee80000100800 */
[----:B------:R-:W3:Y:S01]  /*32940*/  LDL R29, [R1+0x708] ;  /* 0x00070800011d7983 */ /* 0x000ee20000100800 */
[----:B--2---:R-:W-:-:S15]  /*32950*/  HMMA.16816.F32 R24, R12, R20, R24 ;  /* 0x000000140c18723c */ /* 0x004fde0000001818 */
[----:B------:R-:W-:-:S04]  /*32960*/  NOP ;  /* 0x0000000000007918 */ /* 0x000fc80000000000 */
[----:B------:R-:W-:Y:S04]  /*32970*/  STL.64 [R1+0x3f0], R24 ;  /* 0x0003f01801007387 */ /* 0x000fe80000100a00 */
[----:B------:R0:W-:Y:S04]  /*32980*/  STL.64 [R1+0x3f8], R26 ;  /* 0x0003f81a01007387 */ /* 0x0001e80000100a00 */
[----:B0-----:R-:W2:Y:S04]  /*32990*/  LDL.LU.64 R26, [R1+0x1a98] ;  /* 0x001a9800011a7983 */ /* 0x001ea80000300a00 */
[----:B------:R-:W2:Y:S01]  /*329a0*/  LDL.LU.64 R24, [R1+0x1a90] ;  /* 0x001a900001187983 */ /* 0x000ea20000300a00 */
[----:B------:R-:W-:-:S02]  /*329b0*/  F2FP.F16.E5M2.UNPACK_B R18, R22 ;  /* 0x00000016ff12723e */ /* 0x000fc400020004ff */
[----:B------:R-:W-:Y:S01]  /*329c0*/  F2FP.F16.E5M2.UNPACK_B R19, R19 ;  /* 0x00000013ff13723e */ /* 0x000fe200020004ff */
[----:B------:R-:W3:Y:S04]  /*329d0*/  LDL R3, [R1+0x70c] ;  /* 0x00070c0001037983 */ /* 0x000ee80000100800 */
[----:B------:R-:W3:Y:S04]  /*329e0*/  LDL R28, [R1+0x6e8] ;  /* 0x0006e800011c7983 */ /* 0x000ee80000100800 */
        /* <DEDUP_REMOVED lines=12> */
[----:B------:R-:W-:-:S02]  /*32ab0*/  F2FP.F16.E5M2.UNPACK_B R16, R16 ;  /* 0x00000010ff10723e */ /* 0x000fc400020004ff */
[----:B------:R-:W-:-:S07]  /*32ac0*/  F2FP.F16.E5M2.UNPACK_B R17, R17 ;  /* 0x00000011ff11723e */ /* 0x000fce00020004ff */
        /* <DEDUP_REMOVED lines=12> */
[----:B------:R-:W-:-:S02]  /*32b90*/  F2FP.F16.E5M2.UNPACK_B R10, R10 ;  /* 0x0000000aff0a723e */ /* 0x000fc400020004ff */
[----:B---3--:R-:W-:Y:S02]  /*32ba0*/  F2FP.F16.E5M2.UNPACK_B R11, R11 ;  /* 0x0000000bff0b723e */ /* 0x008fe400020004ff */
[----:B----4-:R-:W-:Y:S02]  /*32bb0*/  F2FP.F16.E5M2.UNPACK_B R8, R8 ;  /* 0x00000008ff08723e */ /* 0x010fe400020004ff */
[----:B-----5:R-:W-:Y:S02]  /*32bc0*/  F2FP.F16.E5M2.UNPACK_B R9, R9 ;  /* 0x00000009ff09723e */ /* 0x020fe400020004ff */
[----:B------:R-:W-:Y:S01]  /*32bd0*/  F2FP.F16.E5M2.UNPACK_B R4, R29 ;  /* 0x0000001dff04723e */ /* 0x000fe200020004ff */
        /* <DEDUP_REMOVED lines=40> */
[----:B------:R-:W4:Y:S04]  /*32e60*/  LDL R3, [R1+0x6ec] ;  /* 0x0006ec0001037983 */ /* 0x000f280000100800 */
        /* <DEDUP_REMOVED lines=579> */
[----:B------:R-:W-:Y:S08]  /*352a0*/  STL [R1+0x17b8], R3 ;  /* 0x0017b80301007387 */ /* 0x000ff00000100800 */
        /* <DEDUP_REMOVED lines=43> */
[----:B------:R4:W-:Y:S02]  /*35560*/  STL.64 [R1+0x1778], R8 ;  /* 0x0017780801007387 */ /* 0x0009e40000100a00 */
[----:B----4-:R-:W-:-:S15]  /*35570*/  HMMA.16816.F32 R8, R12, R6, R16 ;  /* 0x000000060c08723c */ /* 0x010fde0000001810 */
[----:B------:R-:W-:-:S04]  /*35580*/  NOP ;  /* 0x0000000000007918 */ /* 0x000fc80000000000 */
[----:B------:R0:W-:Y:S04]  /*35590*/  STL.64 [R1+0xd0], R8 ;  /* 0x0000d00801007387 */ /* 0x0001e80000100a00 */
[----:B------:R3:W-:Y:S04]  /*355a0*/  STL.64 [R1+0xd8], R10 ;  /* 0x0000d80a01007387 */ /* 0x0007e80000100a00 */
[----:B0-----:R-:W4:Y:S01]  /*355b0*/  LDL.LU R8, [R1+0x430] ;  /* 0x0004300001087983 */ /* 0x001f220000300800 */
[----:B---3--:R-:W-:Y:S01]  /*355c0*/  IMAD.MOV.U32 R11, RZ, RZ, R29 ;  /* 0x000000ffff0b7224 */ /* 0x008fe200078e001d */
[----:B--2---:R-:W-:-:S15]  /*355d0*/  HMMA.16816.F32 R16, R12, R4, R24 ;  /* 0x000000040c10723c */ /* 0x004fde0000001818 */
[----:B------:R-:W-:-:S04]  /*355e0*/  NOP ;  /* 0x0000000000007918 */ /* 0x000fc80000000000 */
[----:B------:R0:W-:Y:S04]  /*355f0*/  STL.64 [R1+0xc0], R16 ;  /* 0x0000c01001007387 */ /* 0x0001e80000100a00 */
[----:B------:R1:W-:Y:S04]  /*35600*/  STL.64 [R1+0xc8], R18 ;  /* 0x0000c81201007387 */ /* 0x0003e80000100a00 */
[----:B------:R-:W4:Y:S04]  /*35610*/  LDL.LU R9, [R1+0x434] ;  /* 0x0004340001097983 */ /* 0x000f280000300800 */
[----:B------:R-:W2:Y:S04]  /*35620*/  LDL.LU R10, [R1+0x438] ;  /* 0x00043800010a7983 */ /* 0x000ea80000300800 */
[----:B------:R-:W3:Y:S04]  /*35630*/  LDL.LU R29, [R1+0x17bc] ;  /* 0x0017bc00011d7983 */ /* 0x000ee80000300800 */
[----:B------:R-:W5:Y:S04]  /*35640*/  LDL.LU R24, [R1+0x124c] ;  /* 0x00124c0001187983 */ /* 0x000f680000300800 */
[----:B------:R-:W5:Y:S04]  /*35650*/  LDL.LU R25, [R1+0x1248] ;  /* 0x0012480001197983 */ /* 0x000f680000300800 */
[----:B------:R-:W2:Y:S04]  /*35660*/  LDL.LU R26, [R1+0x1254] ;  /* 0x00125400011a7983 */ /* 0x000ea80000300800 */
[----:B------:R-:W2:Y:S04]  /*35670*/  LDL.LU R27, [R1+0x1250] ;  /* 0x00125000011b7983 */ /* 0x000ea80000300800 */
[----:B0-----:R-:W2:Y:S04]  /*35680*/  LDL.LU R16, [R1+0x450] ;  /* 0x0004500001107983 */ /* 0x001ea80000300800 */
[----:B------:R-:W2:Y:S04]  /*35690*/  LDL.LU R17, [R1+0x454] ;  /* 0x0004540001117983 */ /* 0x000ea80000300800 */
[----:B-1----:R-:W2:Y:S04]  /*356a0*/  LDL.LU R18, [R1+0x458] ;  /* 0x0004580001127983 */ /* 0x002ea80000300800 */
[----:B------:R-:W4:Y:S04]  /*356b0*/  LDL.LU R3, [R1+0x1260] ;  /* 0x0012600001037983 */ /* 0x000f280000300800 */
[----:B------:R-:W4:Y:S04]  /*356c0*/  LDL.LU R23, [R1+0x125c] ;  /* 0x00125c0001177983 */ /* 0x000f280000300800 */
[----:B------:R-:W4:Y:S01]  /*356d0*/  LDL.LU R28, [R1+0x1264] ;  /* 0x00126400011c7983 */ /* 0x000f220000300800 */
[----:B---3--:R-:W-:-:S03]  /*356e0*/  IMAD.MOV.U32 R19, RZ, RZ, R29 ;  /* 0x000000ffff137224 */ /* 0x008fc600078e001d */
[----:B------:R-:W3:Y:S04]  /*356f0*/  LDL.LU R29, [R1+0x1258] ;  /* 0x00125800011d7983 */ /* 0x000ee80000300800 */
        /* <DEDUP_REMOVED lines=8> */
[----:B0-----:R-:W4:Y:S04]  /*35780*/  LDL.LU R8, [R1+0x440] ;  /* 0x0004400001087983 */ /* 0x001f280000300800 */
        /* <DEDUP_REMOVED lines=8> */
[----:B------:R-:W2:Y:S01]  /*35810*/  LDL.LU R7, [R1+0x41c] ;  /* 0x00041c0001077983 */ /* 0x000ea20000300800 */
[----:B-----5:R-:W-:-:S02]  /*35820*/  IMAD R0, R25, 0x100, R24 ;  /* 0x0000010019007824 */ /* 0x020fc400078e0218 */
        /* <DEDUP_REMOVED lines=12> */
[----:B------:R-:W2:Y:S01]  /*358f0*/  LDL.LU R3, [R1+0x17b8] ;  /* 0x0017b80001037983 */ /* 0x000ea20000300800 */
[----:B---3--:R-:W-:Y:S01]  /*35900*/  IMAD R28, R29, 0x100, R28 ;  /* 0x000001001d1c7824 */ /* 0x008fe200078e021c */
[----:B--2---:R-:W-:Y:S02]  /*35910*/  HMMA.16816.F32 R12, R12, R2, R16 ;  /* 0x000000020c0c723c */ /* 0x004fe40000001810 */
        /* <DEDUP_REMOVED lines=17> */
[----:B------:R-:W2:Y:S04]  /*35a30*/  LDL.LU.64 R16, [R1+0x1798] ;  /* 0x0017980001107983 */ /* 0x000ea80000300a00 */
[----:B------:R-:W2:Y:S04]  /*35a40*/  LDL.LU R20, [R1+0x1278] ;  /* 0x0012780001147983 */ /* 0x000ea80000300800 */
[----:B------:R-:W3:Y:S01]  /*35a50*/  LDL.LU R21, [R1+0x1284] ;  /* 0x0012840001157983 */ /* 0x000ee20000300800 */
[----:B----4-:R-:W-:-:S15]  /*35a60*/  HMMA.16816.F32 R8, R12, R18, R8 ;  /* 0x000000120c08723c */ /* 0x010fde0000001808 */
[----:B------:R-:W-:-:S04]  /*35a70*/  NOP ;  /* 0x0000000000007918 */ /* 0x000fc80000000000 */
[----:B------:R-:W-:Y:S04]  /*35a80*/  STL.64 [R1+0x50], R8 ;  /* 0x0000500801007387 */ /* 0x000fe80000100a00 */
[----:B------:R0:W-:Y:S04]  /*35a90*/  STL.64 [R1+0x58], R10 ;  /* 0x0000580a01007387 */ /* 0x0001e80000100a00 */
[----:B0-----:R-:W2:Y:S04]  /*35aa0*/  LDL.LU.64 R10, [R1+0x1790] ;  /* 0x00179000010a7983 */ /* 0x001ea80000300a00 */
[----:B------:R-:W2:Y:S04]  /*35ab0*/  LDL.LU.64 R8, [R1+0x1788] ;  /* 0x0017880001087983 */ /* 0x000ea80000300a00 */
[----:B------:R-:W4:Y:S04]  /*35ac0*/  LDL.LU R18, [R1+0x1270] ;  /* 0x0012700001127983 */ /* 0x000f280000300800 */
[----:B------:R-:W3:Y:S01]  /*35ad0*/  LDL.LU R19, [R1+0x127c] ;  /* 0x00127c0001137983 */ /* 0x000ee20000300800 */
[----:B--2---:R-:W-:-:S15]  /*35ae0*/  HMMA.16816.F32 R8, R12, R16, R8 ;  /* 0x000000100c08723c */ /* 0x004fde0000001808 */
[----:B------:R-:W-:-:S04]  /*35af0*/  NOP ;  /* 0x0000000000007918 */ /* 0x000fc80000000000 */
[----:B------:R-:W-:Y:S04]  /*35b00*/  STL.64 [R1+0x40], R8 ;  /* 0x0000400801007387 */ /* 0x000fe80000100a00 */
[----:B------:R0:W-:Y:S01]  /*35b10*/  STL [R1+0x48], R10 ;  /* 0x0000480a01007387 */ /* 0x0001e20000100800 */
[----:B------:R-:W-:-:S03]  /*35b20*/  IMAD.MOV.U32 R29, RZ, RZ, R11 ;  /* 0x000000ffff1d7224 */ /* 0x000fc600078e000b */
[----:B0-----:R-:W2:Y:S04]  /*35b30*/  LDL.LU.64 R10, [R1+0x1780] ;  /* 0x00178000010a7983 */ /* 0x001ea80000300a00 */
[----:B------:R-:W3:Y:S04]  /*35b40*/  LDL.LU.64 R8, [R1+0x1778] ;  /* 0x0017780001087983 */ /* 0x000ee80000300a00 */
[----:B------:R-:W3:Y:S04]  /*35b50*/  LDL.LU R16, [R1+0x126c] ;  /* 0x00126c0001107983 */ /* 0x000ee80000300800 */
[----:B------:R-:W4:Y:S04]  /*35b60*/  LDL.LU R17, [R1+0x1274] ;  /* 0x0012740001117983 */ /* 0x000f280000300800 */
[----:B------:R-:W-:Y:S01]  /*35b70*/  STL [R1+0x1458], R29 ;  /* 0x0014581d01007387 */ /* 0x000fe20000100800 */
[----:B--2---:R-:W-:-:S15]  /*35b80*/  HMMA.16816.F32 R4, R12, R10, R4 ;  /* 0x0000000a0c04723c */ /* 0x004fde0000001804 */
[----:B------:R-:W-:-:S04]  /*35b90*/  NOP ;  /* 0x0000000000007918 */ /* 0x000fc80000000000 */
[----:B------:R-:W-:Y:S04]  /*35ba0*/  STL.64 [R1+0x30], R4 ;  /* 0x0000300401007387 */ /* 0x000fe80000100a00 */
[----:B------:R0:W-:Y:S04]  /*35bb0*/  STL.64 [R1+0x38], R6 ;  /* 0x0000380601007387 */ /* 0x0001e80000100a00 */
[----:B0-----:R-:W3:Y:S04]  /*35bc0*/  LDL.LU.64 R6, [R1+0x1770] ;  /* 0x0017700001067983 */ /* 0x001ee80000300a00 */
[----:B------:R-:W3:Y:S02]  /*35bd0*/  LDL.LU.64 R4, [R1+0x1768] ;  /* 0x0017680001047983 */ /* 0x000ee40000300a00 */
[----:B---3--:R-:W-:Y:S02]  /*35be0*/  HMMA.16816.F32 R8, R12, R8, R4 ;  /* 0x000000080c08723c */ /* 0x008fe40000001804 */
[----:B------:R-:W5:Y:S04]  /*35bf0*/  LDL.LU.64 R6, [R1+0x1760] ;  /* 0x0017600001067983 */ /* 0x000f680000300a00 */
[----:B------:R-:W2:-:S13]  /*35c00*/  LDL.LU.64 R4, [R1+0x1758] ;  /* 0x0017580001047983 */ /* 0x000e9a0000300a00 */
[----:B------:R0:W-:Y:S04]  /*35c10*/  STL [R1+0x20], R8 ;  /* 0x0000200801007387 */ /* 0x0001e80000100800 */
[----:B------:R1:W-:Y:S01]  /*35c20*/  STL.64 [R1+0x28], R10 ;  /* 0x0000280a01007387 */ /* 0x0003e20000100a00 */
[----:B------:R-:W-:-:S03]  /*35c30*/  IMAD.MOV.U32 R29, RZ, RZ, R9 ;  /* 0x000000ffff1d7224 */ /* 0x000fc600078e0009 */
[----:B0-----:R-:W2:Y:S04]  /*35c40*/  LDL.LU R8, [R1+0x380] ;  /* 0x0003800001087983 */ /* 0x001ea80000300800 */
[----:B------:R-:W2:Y:S04]  /*35c50*/  LDL.LU R9, [R1+0x384] ;  /* 0x0003840001097983 */ /* 0x000ea80000300800 */
[----:B-1----:R-:W2:Y:S04]  /*35c60*/  LDL.LU R10, [R1+0x388] ;  /* 0x00038800010a7983 */ /* 0x002ea80000300800 */
[----:B------:R-:W2:Y:S04]  /*35c70*/  LDL.LU R11, [R1+0x38c] ;  /* 0x00038c00010b7983 */ /* 0x000ea80000300800 */
[----:B------:R-:W-:Y:S01]  /*35c80*/  STL [R1+0x14b8], R29 ;  /* 0x0014b81d01007387 */ /* 0x000fe20000100800 */
[----:B-----5:R-:W-:-:S15]  /*35c90*/  HMMA.16816.F32 R24, R12, R6, R24 ;  /* 0x000000060c18723c */ /* 0x020fde0000001818 */
[----:B------:R-:W-:-:S04]  /*35ca0*/  NOP ;  /* 0x0000000000007918 */ /* 0x000fc80000000000 */
[----:B------:R-:W-:Y:S04]  /*35cb0*/  STL.64 [R1+0x10], R24 ;  /* 0x0000101801007387 */ /* 0x000fe80000100a00 */
[----:B------:R0:W-:Y:S04]  /*35cc0*/  STL.64 [R1+0x18], R26 ;  /* 0x0000181a01007387 */ /* 0x0001e80000100a00 */
[----:B0-----:R-:W3:Y:S04]  /*35cd0*/  LDL.LU.64 R26, [R1+0x1750] ;  /* 0x00175000011a7983 */ /* 0x001ee80000300a00 */
[----:B------:R-:W3:Y:S01]  /*35ce0*/  LDL.LU.64 R24, [R1+0x1748] ;  /* 0x0017480001187983 */ /* 0x000ee20000300a00 */
[----:B--2---:R-:W-:Y:S01]  /*35cf0*/  HMMA.16816.F32 R8, R12, R4, R8 ;  /* 0x000000040c08723c */ /* 0x004fe20000001808 */
[----:B------:R-:W-:Y:S01]  /*35d00*/  IMAD R6, R28, 0x100, R21 ;  /* 0x000001001c067824 */ /* 0x000fe200078e0215 */
[----:B------:R-:W-:-:S15]  /*35d10*/  F2FP.F16.E5M2.UNPACK_B R21, R22.H1 ;  /* 0x00000016ff15723e */ /* 0x000fde00030004ff */
[----:B------:R-:W-:Y:S02]  /*35d20*/  NOP ;  /* 0x0000000000007918 */ /* 0x000fe40000000000 */
[----:B------:R0:W-:Y:S04]  /*35d30*/  STL.64 [R1], R8 ;  /* 0x0000000801007387 */ /* 0x0001e80000100a00 */
[----:B------:R-:W-:Y:S01]  /*35d40*/  STL.64 [R1+0x8], R10 ;  /* 0x0000080a01007387 */ /* 0x000fe20000100a00 */
[----:B---3--:R-:W-:-:S15]  /*35d50*/  HMMA.16816.F32 R24, R12, R2, R24 ;  /* 0x000000020c18723c */ /* 0x008fde0000001818 */
[----:B------:R-:W-:-:S04]  /*35d60*/  NOP ;  /* 0x0000000000007918 */ /* 0x000fc80000000000 */
[----:B------:R-:W-:Y:S04]  /*35d70*/  STL.64 [R1+0x13d8], R26 ;  /* 0x0013d81a01007387 */ /* 0x000fe80000100a00 */
[----:B------:R1:W-:Y:S04]  /*35d80*/  STL.64 [R1+0x13d0], R24 ;  /* 0x0013d01801007387 */ /* 0x0003e80000100a00 */
[----:B0-----:R-:W2:Y:S04]  /*35d90*/  LDL.LU R9, [R1+0x71c] ;  /* 0x00071c0001097983 */ /* 0x001ea80000300800 */
[----:B------:R-:W3:Y:S04]  /*35da0*/  LDL.LU R7, [R1+0x6fc] ;  /* 0x0006fc0001077983 */ /* 0x000ee80000300800 */
[----:B------:R-:W5:Y:S04]  /*35db0*/  LDL.LU R2, [R1+0x6e8] ;  /* 0x0006e80001027983 */ /* 0x000f680000300800 */
[----:B------:R-:W2:Y:S04]  /*35dc0*/  LDL.LU R3, [R1+0x6ec] ;  /* 0x0006ec0001037983 */ /* 0x000ea80000300800 */
[----:B-1----:R-:W2:Y:S04]  /*35dd0*/  LDL.LU R24, [R1+0x128c] ;  /* 0x00128c0001187983 */ /* 0x002ea80000300800 */
[----:B------:R-:W2:Y:S04]  /*35de0*/  LDL.LU R25, [R1+0x1288] ;  /* 0x0012880001197983 */ /* 0x000ea80000300800 */
[----:B------:R-:W2:Y:S04]  /*35df0*/  LDL.LU R26, [R1+0x1294] ;  /* 0x00129400011a7983 */ /* 0x000ea80000300800 */
[----:B------:R-:W2:Y:S04]  /*35e00*/  LDL.LU R22, [R1+0x1290] ;  /* 0x0012900001167983 */ /* 0x000ea80000300800 */
[----:B------:R-:W2:Y:S01]  /*35e10*/  LDL.LU R27, [R1+0x129c] ;  /* 0x00129c00011b7983 */ /* 0x000ea20000300800 */
[----:B------:R-:W-:-:S02]  /*35e20*/  IMAD R5, R20, 0x100, R19 ;  /* 0x0000010014057824 */ /* 0x000fc400078e0213 */
[----:B------:R-:W-:Y:S02]  /*35e30*/  IMAD R0, R0, 0x100, R16 ;  /* 0x0000010000007824 */ /* 0x000fe400078e0210 */
[----:B----4-:R-:W-:Y:S01]  /*35e40*/  IMAD R4, R18, 0x100, R17 ;  /* 0x0000010012047824 */ /* 0x010fe200078e0211 */
[----:B--2---:R-:W-:Y:S04]  /*35e50*/  STL.64 [R1+0x1700], R26 ;  /* 0x0017001a01007387 */ /* 0x004fe80000100a00 */
[----:B------:R0:W-:Y:S04]  /*35e60*/  STL.64 [R1+0x16f8], R24 ;  /* 0x0016f81801007387 */ /* 0x0001e80000100a00 */
[----:B0-----:R-:W2:Y:S04]  /*35e70*/  LDL.LU R24, [R1+0x3b0] ;  /* 0x0003b00001187983 */ /* 0x001ea80000300800 */
[----:B------:R-:W2:Y:S04]  /*35e80*/  LDL.LU R25, [R1+0x3b4] ;  /* 0x0003b40001197983 */ /* 0x000ea80000300800 */
[----:B------:R-:W4:Y:S04]  /*35e90*/  LDL.LU R26, [R1+0x3b8] ;  /* 0x0003b800011a7983 */ /* 0x000f280000300800 */
        /* <DEDUP_REMOVED lines=8> */
[----:B--2---:R-:W-:Y:S04]  /*35f20*/  STL.64 [R1+0x1730], R10 ;  /* 0x0017300a01007387 */ /* 0x004fe80000100a00 */
[----:B---3--:R0:W-:Y:S04]  /*35f30*/  STL.64 [R1+0x1728], R8 ;  /* 0x0017280801007387 */ /* 0x0081e80000100a00 */
[----:B0-----:R-:W2:Y:S04]  /*35f40*/  LDL.LU R8, [R1+0x3e0] ;  /* 0x0003e00001087983 */ /* 0x001ea80000300800 */
[----:B------:R-:W2:Y:S04]  /*35f50*/  LDL.LU R9, [R1+0x3e4] ;  /* 0x0003e40001097983 */ /* 0x000ea80000300800 */
[----:B------:R-:W3:Y:S04]  /*35f60*/  LDL.LU R10, [R1+0x3e8] ;  /* 0x0003e800010a7983 */ /* 0x000ee80000300800 */
[----:B------:R-:W3:Y:S01]  /*35f70*/  LDL.LU R11, [R1+0x3ec] ;  /* 0x0003ec00010b7983 */ /* 0x000ee20000300800 */
[----:B------:R-:W-:-:S02]  /*35f80*/  F2FP.F16.E5M2.UNPACK_B R20, R23.H1 ;  /* 0x00000017ff14723e */ /* 0x000fc400030004ff */
[----:B------:R-:W-:Y:S01]  /*35f90*/  F2FP.F16.E5M2.UNPACK_B R12, R0 ;  /* 0x00000000ff0c723e */ /* 0x000fe200020004ff */
[----:B---3--:R-:W-:Y:S04]  /*35fa0*/  STL.64 [R1+0x1740], R10 ;  /* 0x0017400a01007387 */ /* 0x008fe80000100a00 */
[----:B--2---:R0:W-:Y:S04]  /*35fb0*/  STL.64 [R1+0x1738], R8 ;  /* 0x0017380801007387 */ /* 0x0041e80000100a00 */
[----:B0-----:R-:W2:Y:S04]  /*35fc0*/  LDL.LU R8, [R1+0x3f0] ;  /* 0x0003f00001087983 */ /* 0x001ea80000300800 */
[----:B------:R-:W2:Y:S04]  /*35fd0*/  LDL.LU R9, [R1+0x3f4] ;  /* 0x0003f40001097983 */ /* 0x000ea80000300800 */
[----:B------:R-:W2:Y:S04]  /*35fe0*/  LDL.LU R10, [R1+0x3f8] ;  /* 0x0003f800010a7983 */ /* 0x000ea80000300800 */
[----:B------:R-:W2:Y:S04]  /*35ff0*/  LDL.LU R11, [R1+0x3fc] ;  /* 0x0003fc00010b7983 */ /* 0x000ea80000300800 */
[----:B----4-:R-:W-:Y:S04]  /*36000*/  STL.64 [R1+0x1710], R26 ;  /* 0x0017101a01007387 */ /* 0x010fe80000100a00 */
[----:B------:R0:W-:Y:S04]  /*36010*/  STL.64 [R1+0x1708], R24 ;  /* 0x0017081801007387 */ /* 0x0001e80000100a00 */
[----:B0-----:R-:W3:Y:S04]  /*36020*/  LDL.LU R24, [R1+0x3c0] ;  /* 0x0003c00001187983 */ /* 0x001ee80000300800 */
[----:B------:R-:W3:Y:S04]  /*36030*/  LDL.LU R25, [R1+0x3c4] ;  /* 0x0003c40001197983 */ /* 0x000ee80000300800 */
[----:B------:R-:W4:Y:S04]  /*36040*/  LDL.LU R26, [R1+0x3c8] ;  /* 0x0003c800011a7983 */ /* 0x000f280000300800 */
[----:B------:R-:W4:Y:S01]  /*36050*/  LDL.LU R27, [R1+0x3cc] ;  /* 0x0003cc00011b7983 */ /* 0x000f220000300800 */
[----:B------:R-:W-:-:S02]  /*36060*/  F2FP.F16.E5M2.UNPACK_B R13, R4 ;  /* 0x00000004ff0d723e */ /* 0x000fc400020004ff */
[----:B------:R-:W-:Y:S02]  /*36070*/  F2FP.F16.E5M2.UNPACK_B R14, R5 ;  /* 0x00000005ff0e723e */ /* 0x000fe400020004ff */
[----:B------:R-:W-:-:S07]  /*36080*/  F2FP.F16.E5M2.UNPACK_B R15, R6 ;  /* 0x00000006ff0f723e */ /* 0x000fce00020004ff */
        /* <DEDUP_REMOVED lines=8> */
[----:B------:R-:W4:Y:S04]  /*36110*/  LDL.LU R0, [R1+0x70c] ;  /* 0x00070c0001007983 */ /* 0x000f280000300800 */
[----:B------:R-:W3:Y:S04]  /*36120*/  LDL.LU R4, [R1+0x708] ;  /* 0x0007080001047983 */ /* 0x000ee80000300800 */
[----:B------:R-:W3:Y:S04]  /*36130*/  LDL.LU R5, [R1+0x6f8] ;  /* 0x0006f80001057983 */ /* 0x000ee80000300800 */
[----:B------:R-:W-:Y:S04]  /*36140*/  STL.64 [R1+0x380], R8 ;  /* 0x0003800801007387 */ /* 0x000fe80000100a00 */
[----:B------:R0:W-:Y:S04]  /*36150*/  STL.64 [R1+0x388], R10 ;  /* 0x0003880a01007387 */ /* 0x0001e80000100a00 */
[----:B0-----:R-:W3:Y:S04]  /*36160*/  LDL.LU.64 R10, [R1+0x1740] ;  /* 0x00174000010a7983 */ /* 0x001ee80000300a00 */
[----:B------:R-:W3:Y:S01]  /*36170*/  LDL.LU.64 R8, [R1+0x1738] ;  /* 0x0017380001087983 */ /* 0x000ee20000300a00 */
[----:B------:R-:W-:-:S02]  /*36180*/  F2FP.F16.E5M2.UNPACK_B R18, R28.H1 ;  /* 0x0000001cff12723e */ /* 0x000fc400030004ff */
[----:B------:R-:W-:Y:S02]  /*36190*/  F2FP.F16.E5M2.UNPACK_B R19, R19.H1 ;  /* 0x00000013ff13723e */ /* 0x000fe400030004ff */
[----:B------:R-:W-:Y:S02]  /*361a0*/  F2FP.F16.E5M2.UNPACK_B R16, R16.H1 ;  /* 0x00000010ff10723e */ /* 0x000fe400030004ff */
[----:B------:R-:W-:Y:S01]  /*361b0*/  F2FP.F16.E5M2.UNPACK_B R17, R17.H1 ;  /* 0x00000011ff11723e */ /* 0x000fe200030004ff */
[----:B------:R-:W4:Y:S04]  /*361c0*/  LDL.LU R29, [R1+0x12a4] ;  /* 0x0012a400011d7983 */ /* 0x000f280000300800 */
[----:B------:R-:W4:Y:S02]  /*361d0*/  LDL.LU R28, [R1+0x12a0] ;  /* 0x0012a000011c7983 */ /* 0x000f240000300800 */
[C---:B--2---:R-:W-:Y:S08]  /*361e0*/  HMMA.16816.F32 R24, R12.reuse, R16, R24 ;  /* 0x000000100c18723c */ /* 0x044ff00000001818 */
[----:B---3--:R-:W-:-:S15]  /*361f0*/  HMMA.16816.F32 R8, R12, R18, R8 ;  /* 0x000000120c08723c */ /* 0x008fde0000001808 */
[----:B------:R-:W-:-:S04]  /*36200*/  NOP ;  /* 0x0000000000007918 */ /* 0x000fc80000000000 */
[----:B------:R-:W-:Y:S04]  /*36210*/  STL.64 [R1+0x3e0], R8 ;  /* 0x0003e00801007387 */ /* 0x000fe80000100a00 */
[----:B------:R0:W-:Y:S04]  /*36220*/  STL.64 [R1+0x3e8], R10 ;  /* 0x0003e80a01007387 */ /* 0x0001e80000100a00 */
[----:B0-----:R-:W2:Y:S04]  /*36230*/  LDL.LU.64 R10, [R1+0x1730] ;  /* 0x00173000010a7983 */ /* 0x001ea80000300a00 */
[----:B------:R-:W3:Y:S04]  /*36240*/  LDL.LU.64 R8, [R1+0x1728] ;  /* 0x0017280001087983 */ /* 0x000ee80000300a00 */
        /* <DEDUP_REMOVED lines=10> */
[----:B--2---:R-:W-:-:S02]  /*362f0*/  F2FP.F16.E5M2.UNPACK_B R10, R10.H1 ;  /* 0x0000000aff0a723e */ /* 0x004fc400030004ff */
        /* <DEDUP_REMOVED lines=14> */
[----:B------:R-:W3:Y:S04]  /*363e0*/  LDL.LU.64 R24, [R1+0x16f8] ;  /* 0x0016f80001187983 */ /* 0x000ee80000300a00 */
[----:B------:R-:W-:Y:S04]  /*363f0*/  STL.64 [R1+0x16c0], R10 ;  /* 0x0016c00a01007387 */ /* 0x000fe80000100a00 */
[----:B------:R0:W-:Y:S04]  /*36400*/  STL.64 [R1+0x16b8], R8 ;  /* 0x0016b80801007387 */ /* 0x0001e80000100a00 */
[----:B0-----:R-:W2:Y:S04]  /*36410*/  LDL.LU R8, [R1+0x3a0] ;  /* 0x0003a00001087983 */ /* 0x001ea80000300800 */
[----:B------:R-:W2:Y:S04]  /*36420*/  LDL.LU R9, [R1+0x3a4] ;  /* 0x0003a40001097983 */ /* 0x000ea80000300800 */
[----:B------:R-:W2:Y:S04]  /*36430*/  LDL.LU R10, [R1+0x3a8] ;  /* 0x0003a800010a7983 */ /* 0x000ea80000300800 */
[----:B------:R-:W2:Y:S01]  /*36440*/  LDL.LU R11, [R1+0x3ac] ;  /* 0x0003ac00010b7983 */ /* 0x000ea20000300800 */
[----:B------:R-:W-:-:S02]  /*36450*/  F2FP.F16.E5M2.UNPACK_B R6, R5.H1 ;  /* 0x00000005ff06723e */ /* 0x000fc400030004ff */
[----:B------:R-:W-:Y:S02]  /*36460*/  F2FP.F16.E5M2.UNPACK_B R7, R7.H1 ;  /* 0x00000007ff07723e */ /* 0x000fe400030004ff */
[----:B------:R-:W-:Y:S02]  /*36470*/  F2FP.F16.E5M2.UNPACK_B R4, R4.H1 ;  /* 0x00000004ff04723e */ /* 0x000fe400030004ff */
[----:B----4-:R-:W-:-:S03]  /*36480*/  F2FP.F16.E5M2.UNPACK_B R5, R0.H1 ;  /* 0x00000000ff05723e */ /* 0x010fc600030004ff */
[----:B--2---:R-:W-:Y:S01]  /*36490*/  HMMA.16816.F32 R8, R12, R6, R8 ;  /* 0x000000060c08723c */ /* 0x004fe20000001808 */
[----:B------:R-:W-:-:S15]  /*364a0*/  IMAD R22, R22, 0x100, R26 ;  /* 0x0000010016167824 */ /* 0x000fde00078e021a */
[----:B------:R-:W-:-:S03]  /*364b0*/  NOP ;  /* 0x0000000000007918 */ /* 0x000fc60000000000 */
[----:B------:R-:W-:Y:S04]  /*364c0*/  STL.64 [R1+0x590], R8 ;  /* 0x0005900801007387 */ /* 0x000fe80000100a00 */
[----:B------:R0:W-:Y:S02]  /*364d0*/  STL.64 [R1+0x598], R10 ;  /* 0x0005980a01007387 */ /* 0x0001e40000100a00 */
[----:B0-----:R-:W-:Y:S01]  /*364e0*/  HMMA.16816.F32 R8, R12, R4, R16 ;  /* 0x000000040c08723c */ /* 0x001fe20000001810 */
[----:B------:R-:W-:Y:S01]  /*364f0*/  IMAD R23, R23, 0x100, R27 ;  /* 0x0000010017177824 */ /* 0x000fe200078e021b */
[----:B------:R-:W-:Y:S04]  /*36500*/  STL.64 [R1+0x16a0], R6 ;  /* 0x0016a00601007387 */ /* 0x000fe80000100a00 */
[----:B------:R0:W-:-:S13]  /*36510*/  STL.64 [R1+0x1698], R4 ;  /* 0x0016980401007387 */ /* 0x0001da0000100a00 */
[----:B------:R-:W-:Y:S04]  /*36520*/  STL.64 [R1+0x5e0], R8 ;  /* 0x0005e00801007387 */ /* 0x000fe80000100a00 */
[----:B------:R-:W-:Y:S04]  /*36530*/  STL.64 [R1+0x5e8], R10 ;  /* 0x0005e80a01007387 */ /* 0x000fe80000100a00 */
[----:B------:R-:W-:Y:S04]  /*36540*/  STL.64 [R1+0x16f0], R22 ;  /* 0x0016f01601007387 */ /* 0x000fe80000100a00 */
[----:B------:R-:W-:Y:S04]  /*36550*/  STL.64 [R1+0x16e8], R20 ;  /* 0x0016e81401007387 */ /* 0x000fe80000100a00 */
        /* <DEDUP_REMOVED lines=8> */
[----:B------:R-:W4:Y:S04]  /*365e0*/  LDL.LU R6, [R1+0x348] ;  /* 0x0003480001067983 */ /* 0x000f280000300800 */
[----:B------:R-:W4:Y:S01]  /*365f0*/  LDL.LU R7, [R1+0x34c] ;  /* 0x00034c0001077983 */ /* 0x000f220000300800 */
[----:B------:R-:W-:-:S03]  /*36600*/  IMAD R28, R28, 0x100, R29 ;  /* 0x000001001c1c7824 */ /* 0x000fc600078e021d */
[----:B----4-:R-:W-:Y:S04]  /*36610*/  STL.64 [R1+0x16d0], R6 ;  /* 0x0016d00601007387 */ /* 0x010fe80000100a00 */
[----:B--2---:R0:W-:Y:S04]  /*36620*/  STL.64 [R1+0x16c8], R4 ;  /* 0x0016c80401007387 */ /* 0x0041e80000100a00 */
[----:B------:R-:W2:Y:S04]  /*36630*/  LDL.LU R8, [R1+0x350] ;  /* 0x0003500001087983 */ /* 0x000ea80000300800 */
[----:B------:R-:W2:Y:S04]  /*36640*/  LDL.LU R9, [R1+0x354] ;  /* 0x0003540001097983 */ /* 0x000ea80000300800 */
[----:B------:R-:W2:Y:S04]  /*36650*/  LDL.LU R10, [R1+0x358] ;  /* 0x00035800010a7983 */ /* 0x000ea80000300800 */
[----:B------:R-:W2:Y:S04]  /*36660*/  LDL.LU R11, [R1+0x35c] ;  /* 0x00035c00010b7983 */ /* 0x000ea80000300800 */
[----:B------:R-:W4:Y:S04]  /*36670*/  LDL.LU R20, [R1+0x300] ;  /* 0x0003000001147983 */ /* 0x000f280000300800 */
[----:B------:R-:W4:Y:S04]  /*36680*/  LDL.LU R21, [R1+0x304] ;  /* 0x0003040001157983 */ /* 0x000f280000300800 */
[----:B------:R-:W4:Y:S04]  /*36690*/  LDL.LU R22, [R1+0x308] ;  /* 0x0003080001167983 */ /* 0x000f280000300800 */
[----:B------:R-:W4:Y:S04]  /*366a0*/  LDL.LU R23, [R1+0x30c] ;  /* 0x00030c0001177983 */ /* 0x000f280000300800 */
        /* <DEDUP_REMOVED lines=9> */
[----:B--2---:R0:W-:Y:S04]  /*36740*/  STL [R1+0x1668], R29 ;  /* 0x0016681d01007387 */ /* 0x0041e80000100800 */
[----:B0-----:R-:W2:Y:S04]  /*36750*/  LDL.LU R29, [R1+0x12bc] ;  /* 0x0012bc00011d7983 */ /* 0x001ea80000300800 */
[----:B--2---:R0:W-:Y:S04]  /*36760*/  STL [R1+0x166c], R29 ;  /* 0x00166c1d01007387 */ /* 0x0041e80000100800 */
[----:B0-----:R-:W2:Y:S01]  /*36770*/  LDL.LU R29, [R1+0x12b4] ;  /* 0x0012b400011d7983 */ /* 0x001ea20000300800 */
[----:B---3--:R-:W-:-:S03]  /*36780*/  IMAD R0, R25, 0x100, R24 ;  /* 0x0000010019007824 */ /* 0x008fc600078e0218 */
[----:B--2---:R0:W-:Y:S04]  /*36790*/  STL [R1+0x1670], R29 ;  /* 0x0016701d01007387 */ /* 0x0041e80000100800 */
[----:B0-----:R-:W2:Y:S04]  /*367a0*/  LDL.LU R29, [R1+0x12ac] ;  /* 0x0012ac00011d7983 */ /* 0x001ea80000300800 */
        /* <DEDUP_REMOVED lines=10> */
[----:B-----5:R-:W-:-:S02]  /*36850*/  F2FP.F16.E5M2.UNPACK_B R2, R2.H1 ;  /* 0x00000002ff02723e */ /* 0x020fc400030004ff */
[----:B------:R-:W-:-:S07]  /*36860*/  F2FP.F16.E5M2.UNPACK_B R3, R3.H1 ;  /* 0x00000003ff03723e */ /* 0x000fce00030004ff */
[----:B----4-:R-:W-:Y:S01]  /*36870*/  HMMA.16816.F32 R12, R12, R2, R20 ;  /* 0x000000020c0c723c */ /* 0x010fe20000001814 */
[----:B---3--:R-:W-:Y:S04]  /*36880*/  STL.64 [R1+0x1690], R26 ;  /* 0x0016901a01007387 */ /* 0x008fe80000100a00 */
[----:B--2---:R0:W-:Y:S04]  /*36890*/  STL.64 [R1+0x1688], R24 ;  /* 0x0016881801007387 */ /* 0x0041e80000100a00 */
[----:B0-----:R-:W2:Y:S04]  /*368a0*/  LDL.LU R24, [R1+0x320] ;  /* 0x0003200001187983 */ /* 0x001ea80000300800 */
[----:B------:R-:W2:Y:S04]  /*368b0*/  LDL.LU R25, [R1+0x324] ;  /* 0x0003240001197983 */ /* 0x000ea80000300800 */
[----:B------:R-:W2:Y:S04]  /*368c0*/  LDL.LU R26, [R1+0x328] ;  /* 0x00032800011a7983 */ /* 0x000ea80000300800 */
[----:B------:R-:W2:Y:S04]  /*368d0*/  LDL.LU R27, [R1+0x32c] ;  /* 0x00032c00011b7983 */ /* 0x000ea80000300800 */
[----:B------:R-:W3:Y:S04]  /*368e0*/  LDL.LU.64 R22, [R1+0x16f0] ;  /* 0x0016f00001167983 */ /* 0x000ee80000300a00 */
[----:B------:R-:W4:Y:S04]  /*368f0*/  LDL.LU.64 R20, [R1+0x16e8] ;  /* 0x0016e80001147983 */ /* 0x000f280000300a00 */
[----:B------:R0:W-:Y:S04]  /*36900*/  STL.64 [R1+0x5f0], R12 ;  /* 0x0005f00c01007387 */ /* 0x0001e80000100a00 */
[----:B------:R1:W-:Y:S01]  /*36910*/  STL.64 [R1+0x5f8], R14 ;  /* 0x0005f80e01007387 */ /* 0x0003e20000100a00 */
[----:B0-----:R-:W-:-:S02]  /*36920*/  F2FP.F16.E5M2.UNPACK_B R12, R0 ;  /* 0x00000000ff0c723e */ /* 0x001fc400020004ff */
[----:B-1----:R-:W-:Y:S01]  /*36930*/  F2FP.F16.E5M2.UNPACK_B R15, R28 ;  /* 0x0000001cff0f723e */ /* 0x002fe200020004ff */
[----:B------:R-:W5:Y:S01]  /*36940*/  LDL.LU R0, [R1+0x12a8] ;  /* 0x0012a80001007983 */ /* 0x000f620000300800 */
[----:B---3--:R-:W-:Y:S02]  /*36950*/  F2FP.F16.E5M2.UNPACK_B R13, R22 ;  /* 0x00000016ff0d723e */ /* 0x008fe400020004ff */
[----:B------:R-:W-:Y:S01]  /*36960*/  F2FP.F16.E5M2.UNPACK_B R14, R23 ;  /* 0x00000017ff0e723e */ /* 0x000fe200020004ff */
[----:B------:R-:W3:Y:S04]  /*36970*/  LDL.LU R22, [R1+0x12b0] ;  /* 0x0012b00001167983 */ /* 0x000ee80000300800 */
[----:B------:R-:W2:Y:S04]  /*36980*/  LDL.LU R23, [R1+0x12b8] ;  /* 0x0012b80001177983 */ /* 0x000ea80000300800 */
[----:B------:R-:W2:Y:S01]  /*36990*/  LDL.LU R28, [R1+0x12c4] ;  /* 0x0012c400011c7983 */ /* 0x000ea20000300800 */
[----:B----4-:R-:W-:-:S15]  /*369a0*/  HMMA.16816.F32 R16, R12, R20, R16 ;  /* 0x000000140c10723c */ /* 0x010fde0000001810 */
[----:B------:R-:W-:-:S04]  /*369b0*/  NOP ;  /* 0x0000000000007918 */ /* 0x000fc80000000000 */
[----:B------:R-:W-:Y:S04]  /*369c0*/  STL.64 [R1+0x300], R16 ;  /* 0x0003001001007387 */ /* 0x000fe80000100a00 */
[----:B------:R0:W-:Y:S04]  /*369d0*/  STL.64 [R1+0x308], R18 ;  /* 0x0003081201007387 */ /* 0x0001e80000100a00 */
[----:B0-----:R-:W4:Y:S04]  /*369e0*/  LDL.LU.64 R18, [R1+0x16e0] ;  /* 0x0016e00001127983 */ /* 0x001f280000300a00 */
[----:B------:R-:W2:Y:S01]  /*369f0*/  LDL.LU.64 R16, [R1+0x16d8] ;  /* 0x0016d80001107983 */ /* 0x000ea20000300a00 */
[C---:B----4-:R-:W-:Y:S08]  /*36a00*/  HMMA.16816.F32 R4, R12.reuse, R18, R4 ;  /* 0x000000120c04723c */ /* 0x050ff00000001804 */
        /* <DEDUP_REMOVED lines=8> */
[----:B------:R-:W4:Y:S01]  /*36a90*/  LDL.LU.64 R8, [R1+0x16b8] ;  /* 0x0016b80001087983 */ /* 0x000f220000300a00 */
        /* <DEDUP_REMOVED lines=23> */
[----:B------:R-:W4:Y:S01]  /*36c10*/  LDL.LU.64 R24, [R1+0x1688] ;  /* 0x0016880001187983 */ /* 0x000f220000300a00 */
[----:B-----5:R-:W-:Y:S01]  /*36c20*/  IMAD R0, R0, 0x100, R29 ;  /* 0x0000010000007824 */ /* 0x020fe200078e021d */
[----:B----4-:R-:W-:-:S15]  /*36c30*/  HMMA.16816.F32 R24, R12, R4, R24 ;  /* 0x000000040c18723c */ /* 0x010fde0000001818 */
        /* <DEDUP_REMOVED lines=28> */
[----:B0-----:R-:W-:-:S15]  /*36e00*/  HMMA.16816.F32 R4, R12, R20, R8 ;  /* 0x000000140c04723c */ /* 0x001fde0000001808 */
[----:B------:R-:W-:-:S04]  /*36e10*/  NOP ;  /* 0x0000000000007918 */ /* 0x000fc80000000000 */
[----:B------:R-:W-:Y:S04]  /*36e20*/  STL.64 [R1+0x280], R4 ;  /* 0x0002800401007387 */ /* 0x000fe80000100a00 */
[----:B------:R2:W-:Y:S02]  /*36e30*/  STL.64 [R1+0x288], R6 ;  /* 0x0002880601007387 */ /* 0x0005e40000100a00 */
[----:B--2---:R-:W-:Y:S02]  /*36e40*/  HMMA.16816.F32 R4, R12, R18, R24 ;  /* 0x000000120c04723c */ /* 0x004fe40000001818 */
[----:B------:R-:W2:Y:S04]  /*36e50*/  LDL.LU R27, [R1+0x12ec] ;  /* 0x0012ec00011b7983 */ /* 0x000ea80000300800 */
[----:B--2---:R0:W-:-:S13]  /*36e60*/  STL [R1+0x15b4], R27 ;  /* 0x0015b41b01007387 */ /* 0x0041da0000100800 */
[----:B------:R-:W-:Y:S04]  /*36e70*/  STL.64 [R1+0x2e0], R4 ;  /* 0x0002e00401007387 */ /* 0x000fe80000100a00 */
[----:B------:R-:W-:Y:S04]  /*36e80*/  STL.64 [R1+0x2e8], R6 ;  /* 0x0002e80601007387 */ /* 0x000fe80000100a00 */
[----:B------:R-:W2:Y:S04]  /*36e90*/  LDL.LU R24, [R1+0x230] ;  /* 0x0002300001187983 */ /* 0x000ea80000300800 */
[----:B------:R-:W2:Y:S04]  /*36ea0*/  LDL.LU R25, [R1+0x234] ;  /* 0x0002340001197983 */ /* 0x000ea80000300800 */
[----:B------:R-:W3:Y:S04]  /*36eb0*/  LDL.LU R26, [R1+0x238] ;  /* 0x00023800011a7983 */ /* 0x000ee80000300800 */
[----:B0-----:R-:W3:Y:S04]  /*36ec0*/  LDL.LU R27, [R1+0x23c] ;  /* 0x00023c00011b7983 */ /* 0x001ee80000300800 */
[----:B---3--:R-:W-:Y:S04]  /*36ed0*/  STL.64 [R1+0x15c0], R26 ;  /* 0x0015c01a01007387 */ /* 0x008fe80000100a00 */
[----:B--2---:R0:W-:Y:S04]  /*36ee0*/  STL.64 [R1+0x15b8], R24 ;  /* 0x0015b81801007387 */ /* 0x0041e80000100a00 */
[----:B0-----:R-:W2:Y:S04]  /*36ef0*/  LDL.LU R24, [R1+0x240] ;  /* 0x0002400001187983 */ /* 0x001ea80000300800 */
[----:B------:R-:W2:Y:S04]  /*36f00*/  LDL.LU R25, [R1+0x244] ;  /* 0x0002440001197983 */ /* 0x000ea80000300800 */
[----:B------:R-:W3:Y:S04]  /*36f10*/  LDL.LU R26, [R1+0x248] ;  /* 0x00024800011a7983 */ /* 0x000ee80000300800 */
[----:B------:R-:W3:Y:S04]  /*36f20*/  LDL.LU R27, [R1+0x24c] ;  /* 0x00024c00011b7983 */ /* 0x000ee80000300800 */
[----:B------:R-:W4:Y:S04]  /*36f30*/  LDL.LU R20, [R1+0x12cc] ;  /* 0x0012cc0001147983 */ /* 0x000f280000300800 */
[----:B------:R-:W5:Y:S04]  /*36f40*/  LDL.LU R0, [R1+0x12c8] ;  /* 0x0012c80001007983 */ /* 0x000f680000300800 */
        /* <DEDUP_REMOVED lines=24> */
[----:B----4-:R-:W-:Y:S04]  /*370d0*/  STL.64 [R1+0x1630], R22 ;  /* 0x0016301601007387 */ /* 0x010fe80000100a00 */
[----:B------:R0:W-:Y:S04]  /*370e0*/  STL.64 [R1+0x1628], R20 ;  /* 0x0016281401007387 */ /* 0x0001e80000100a00 */
[----:B0-----:R-:W4:Y:S04]  /*370f0*/  LDL.LU R20, [R1+0x2a0] ;  /* 0x0002a00001147983 */ /* 0x001f280000300800 */
[----:B------:R-:W4:Y:S04]  /*37100*/  LDL.LU R21, [R1+0x2a4] ;  /* 0x0002a40001157983 */ /* 0x000f280000300800 */
[----:B------:R-:W4:Y:S04]  /*37110*/  LDL.LU R22, [R1+0x2a8] ;  /* 0x0002a80001167983 */ /* 0x000f280000300800 */
[----:B------:R-:W4:Y:S04]  /*37120*/  LDL.LU R23, [R1+0x2ac] ;  /* 0x0002ac0001177983 */ /* 0x000f280000300800 */
        /* <DEDUP_REMOVED lines=55> */
[----:B------:R-:W5:Y:S01]  /*374a0*/  LDL.LU.64 R20, [R1+0x1618] ;  /* 0x0016180001147983 */ /* 0x000f620000300a00 */
[----:B------:R-:W-:-:S02]  /*374b0*/  IMAD R28, R28, 0x100, R3 ;  /* 0x000001001c1c7824 */ /* 0x000fc400078e0203 */
[----:B-----5:R-:W-:Y:S02]  /*374c0*/  IMAD R0, R0, 0x100, R20 ;  /* 0x0000010000007824 */ /* 0x020fe400078e0214 */
[----:B--2---:R-:W-:Y:S01]  /*374d0*/  IMAD R22, R22, 0x100, R21 ;  /* 0x0000010016167824 */ /* 0x004fe200078e0215 */
[----:B------:R-:W2:Y:S04]  /*374e0*/  LDL.LU R20, [R1+0x1614] ;  /* 0x0016140001147983 */ /* 0x000ea80000300800 */
[----:B------:R-:W2:Y:S01]  /*374f0*/  LDL.LU R21, [R1+0x1610] ;  /* 0x0016100001157983 */ /* 0x000ea20000300800 */
[----:B------:R-:W-:-:S03]  /*37500*/  IMAD R23, R23, 0x100, R2 ;  /* 0x0000010017177824 */ /* 0x000fc600078e0202 */
[----:B------:R-:W3:Y:S04]  /*37510*/  LDL.LU R2, [R1+0x160c] ;  /* 0x00160c0001027983 */ /* 0x000ee80000300800 */
[----:B------:R-:W3:Y:S02]  /*37520*/  LDL.LU R3, [R1+0x1608] ;  /* 0x0016080001037983 */ /* 0x000ee40000300800 */
[----:B---3--:R-:W-:Y:S02]  /*37530*/  HMMA.16816.F32 R12, R12, R2, R24 ;  /* 0x000000020c0c723c */ /* 0x008fe40000001818 */
        /* <DEDUP_REMOVED lines=45> */
[----:B0-----:R-:W2:Y:S04]  /*37810*/  LDL.LU R27, [R1+0x15b4] ;  /* 0x0015b400011b7983 */ /* 0x001ea80000300800 */
        /* <DEDUP_REMOVED lines=12> */
[----:B------:R0:W-:-:S13]  /*378e0*/  STL.64 [R1+0x1548], R4 ;  /* 0x0015480401007387 */ /* 0x0001da0000100a00 */
[----:B------:R-:W-:Y:S04]  /*378f0*/  STL.64 [R1+0x490], R8 ;  /* 0x0004900801007387 */ /* 0x000fe80000100a00 */
[----:B------:R-:W-:Y:S04]  /*37900*/  STL.64 [R1+0x498], R10 ;  /* 0x0004980a01007387 */ /* 0x000fe80000100a00 */
        /* <DEDUP_REMOVED lines=11> */
[----:B---3--:R-:W-:Y:S04]  /*379c0*/  STL.64 [R1+0x1578], R4 ;  /* 0x0015780401007387 */ /* 0x008fe80000100a00 */
[----:B------:R-:W3:Y:S04]  /*379d0*/  LDL.LU R8, [R1+0x1e0] ;  /* 0x0001e00001087983 */ /* 0x000ee80000300800 */
[----:B------:R-:W3:Y:S04]  /*379e0*/  LDL.LU R9, [R1+0x1e4] ;  /* 0x0001e40001097983 */ /* 0x000ee80000300800 */
[----:B------:R-:W4:Y:S04]  /*379f0*/  LDL.LU R10, [R1+0x1e8] ;  /* 0x0001e800010a7983 */ /* 0x000f280000300800 */
[----:B------:R-:W4:Y:S04]  /*37a00*/  LDL.LU R11, [R1+0x1ec] ;  /* 0x0001ec00010b7983 */ /* 0x000f280000300800 */
[----:B------:R-:W5:Y:S04]  /*37a10*/  LDL.LU R21, [R1+0x12f4] ;  /* 0x0012f40001157983 */ /* 0x000f680000300800 */
[----:B------:R-:W5:Y:S04]  /*37a20*/  LDL.LU R22, [R1+0x12f0] ;  /* 0x0012f00001167983 */ /* 0x000f680000300800 */
[----:B------:R-:W5:Y:S04]  /*37a30*/  LDL.LU R2, [R1+0x1300] ;  /* 0x0013000001027983 */ /* 0x000f680000300800 */
[----:B------:R-:W5:Y:S04]  /*37a40*/  LDL.LU R23, [R1+0x12fc] ;  /* 0x0012fc0001177983 */ /* 0x000f680000300800 */
[----:B------:R-:W5:Y:S04]  /*37a50*/  LDL.LU R3, [R1+0x1304] ;  /* 0x0013040001037983 */ /* 0x000f680000300800 */
[----:B------:R-:W5:Y:S01]  /*37a60*/  LDL.LU R28, [R1+0x12f8] ;  /* 0x0012f800011c7983 */ /* 0x000f620000300800 */
[----:B--2---:R-:W-:-:S03]  /*37a70*/  IMAD R0, R29, 0x100, R27 ;  /* 0x000001001d007824 */ /* 0x004fc600078e021b */
        /* <DEDUP_REMOVED lines=11> */
[----:B------:R-:W4:Y:S04]  /*37b30*/  LDL.LU R5, [R1+0x1f4] ;  /* 0x0001f40001057983 */ /* 0x000f280000300800 */
[----:B------:R-:W4:Y:S04]  /*37b40*/  LDL.LU R6, [R1+0x1f8] ;  /* 0x0001f80001067983 */ /* 0x000f280000300800 */
[----:B------:R-:W4:Y:S04]  /*37b50*/  LDL.LU R7, [R1+0x1fc] ;  /* 0x0001fc0001077983 */ /* 0x000f280000300800 */
        /* <DEDUP_REMOVED lines=20> */
[----:B------:R-:W3:Y:S04]  /*37ca0*/  LDL.LU R21, [R1+0x15b0] ;  /* 0x0015b00001157983 */ /* 0x000ee80000300800 */
[----:B------:R-:W5:Y:S04]  /*37cb0*/  LDL.LU R2, [R1+0x15ac] ;  /* 0x0015ac0001027983 */ /* 0x000f680000300800 */
[----:B------:R-:W5:Y:S02]  /*37cc0*/  LDL.LU R3, [R1+0x15a8] ;  /* 0x0015a80001037983 */ /* 0x000f640000300800 */
[----:B-----5:R-:W-:Y:S02]  /*37cd0*/  HMMA.16816.F32 R12, R12, R2, R8 ;  /* 0x000000020c0c723c */ /* 0x020fe40000001808 */
        /* <DEDUP_REMOVED lines=16> */
[----:B0-----:R-:W4:Y:S04]  /*37de0*/  LDL.LU.64 R18, [R1+0x1590] ;  /* 0x0015900001127983 */ /* 0x001f280000300a00 */
[----:B------:R-:W5:Y:S01]  /*37df0*/  LDL.LU.64 R16, [R1+0x1588] ;  /* 0x0015880001107983 */ /* 0x000f620000300a00 */
[C---:B----4-:R-:W-:Y:S08]  /*37e00*/  HMMA.16816.F32 R4, R12.reuse, R18, R4 ;  /* 0x000000120c04723c */ /* 0x050ff00000001804 */
[C---:B-----5:R-:W-:Y:S11]  /*37e10*/  HMMA.16816.F32 R8, R12.reuse, R16, R8 ;  /* 0x000000100c08723c */ /* 0x060ff60000001808 */
[----:B------:R-:W-:Y:S04]  /*37e20*/  STL.64 [R1+0x210], R4 ;  /* 0x0002100401007387 */ /* 0x000fe80000100a00 */
[----:B------:R0:W-:Y:S04]  /*37e30*/  STL.64 [R1+0x218], R6 ;  /* 0x0002180601007387 */ /* 0x0001e80000100a00 */
[----:B0-----:R-:W3:Y:S04]  /*37e40*/  LDL.LU.64 R6, [R1+0x1580] ;  /* 0x0015800001067983 */ /* 0x001ee80000300a00 */
[----:B------:R-:W3:Y:S04]  /*37e50*/  LDL.LU.64 R4, [R1+0x1578] ;  /* 0x0015780001047983 */ /* 0x000ee80000300a00 */
[----:B------:R-:W-:Y:S04]  /*37e60*/  STL.64 [R1+0x220], R8 ;  /* 0x0002200801007387 */ /* 0x000fe80000100a00 */
[----:B------:R0:W-:Y:S04]  /*37e70*/  STL.64 [R1+0x228], R10 ;  /* 0x0002280a01007387 */ /* 0x0001e80000100a00 */
[----:B0-----:R-:W3:Y:S04]  /*37e80*/  LDL.LU.64 R10, [R1+0x1570] ;  /* 0x00157000010a7983 */ /* 0x001ee80000300a00 */
[----:B------:R-:W4:Y:S01]  /*37e90*/  LDL.LU.64 R8, [R1+0x1568] ;  /* 0x0015680001087983 */ /* 0x000f220000300a00 */
[----:B---3--:R-:W-:-:S15]  /*37ea0*/  HMMA.16816.F32 R4, R12, R10, R4 ;  /* 0x0000000a0c04723c */ /* 0x008fde0000001804 */
        /* <DEDUP_REMOVED lines=10> */
[----:B------:R-:W3:Y:S04]  /*37f50*/  LDL.LU.64 R4, [R1+0x1548] ;  /* 0x0015480001047983 */ /* 0x000ee80000300a00 */
        /* <DEDUP_REMOVED lines=18> */
[----:B------:R0:W-:Y:S04]  /*38080*/  STL.64 [R1+0x14f0], R6 ;  /* 0x0014f00601007387 */ /* 0x0001e80000100a00 */
[----:B0-----:R-:W3:Y:S04]  /*38090*/  LDL.LU R6, [R1+0x1314] ;  /* 0x0013140001067983 */ /* 0x001ee80000300800 */
[----:B------:R-:W5:Y:S04]  /*380a0*/  LDL.LU R7, [R1+0x1320] ;  /* 0x0013200001077983 */ /* 0x000f680000300800 */
[----:B------:R0:W-:Y:S04]  /*380b0*/  STL.64 [R1+0x14e8], R4 ;  /* 0x0014e80401007387 */ /* 0x0001e80000100a00 */
[----:B0-----:R-:W2:Y:S01]  /*380c0*/  LDL.LU R5, [R1+0x130c] ;  /* 0x00130c0001057983 */ /* 0x001ea20000300800 */
[----:B------:R-:W-:-:S03]  /*380d0*/  IMAD R28, R29, 0x100, R28 ;  /* 0x000001001d1c7824 */ /* 0x000fc600078e021c */
[----:B------:R-:W-:Y:S04]  /*380e0*/  STL [R1+0x14c0], R2 ;  /* 0x0014c00201007387 */ /* 0x000fe80000100800 */
[----:B------:R-:W-:Y:S01]  /*380f0*/  STL [R1+0x14bc], R3 ;  /* 0x0014bc0301007387 */ /* 0x000fe20000100800 */
[----:B---3--:R-:W-:Y:S02]  /*38100*/  IMAD R22, R22, 0x100, R6 ;  /* 0x0000010016167824 */ /* 0x008fe400078e0206 */
[----:B-----5:R-:W-:Y:S02]  /*38110*/  IMAD R23, R23, 0x100, R7 ;  /* 0x0000010017177824 */ /* 0x020fe400078e0207 */
[----:B--2---:R-:W-:Y:S02]  /*38120*/  IMAD R0, R0, 0x100, R5 ;  /* 0x0000010000007824 */ /* 0x004fe400078e0205 */
[----:B----4-:R-:W-:Y:S01]  /*38130*/  HMMA.16816.F32 R4, R12, R2, R8 ;  /* 0x000000020c04723c */ /* 0x010fe20000001808 */
[----:B------:R-:W-:-:S02]  /*38140*/  F2FP.F16.E5M2.UNPACK_B R13, R22 ;  /* 0x00000016ff0d723e */ /* 0x000fc400020004ff */
[----:B------:R-:W-:Y:S02]  /*38150*/  F2FP.F16.E5M2.UNPACK_B R14, R23 ;  /* 0x00000017ff0e723e */ /* 0x000fe400020004ff */
[----:B------:R-:W-:Y:S02]  /*38160*/  F2FP.F16.E5M2.UNPACK_B R12, R0 ;  /* 0x00000000ff0c723e */ /* 0x000fe400020004ff */
[----:B------:R-:W-:-:S12]  /*38170*/  F2FP.F16.E5M2.UNPACK_B R15, R28 ;  /* 0x0000001cff0f723e */ /* 0x000fd800020004ff */
[----:B------:R-:W-:Y:S04]  /*38180*/  STL.64 [R1+0x480], R4 ;  /* 0x0004800401007387 */ /* 0x000fe80000100a00 */
[----:B------:R0:W-:Y:S02]  /*38190*/  STL.64 [R1+0x488], R6 ;  /* 0x0004880601007387 */ /* 0x0001e40000100a00 */
[----:B0-----:R-:W-:Y:S02]  /*381a0*/  HMMA.16816.F32 R4, R12, R20, R24 ;  /* 0x000000140c04723c */ /* 0x001fe40000001818 */
[----:B------:R-:W-:Y:S04]  /*381b0*/  STL [R1+0x14c4], R21 ;  /* 0x0014c41501007387 */ /* 0x000fe80000100800 */
[----:B------:R-:W2:-:S13]  /*381c0*/  LDL.LU R26, [R1+0x134c] ;  /* 0x00134c00011a7983 */ /* 0x000e9a0000300800 */
[----:B------:R-:W-:Y:S04]  /*381d0*/  STL.64 [R1+0x90], R4 ;  /* 0x0000900401007387 */ /* 0x000fe80000100a00 */
[----:B------:R-:W-:Y:S04]  /*381e0*/  STL.64 [R1+0x98], R6 ;  /* 0x0000980601007387 */ /* 0x000fe80000100a00 */
[----:B------:R-:W2:Y:S04]  /*381f0*/  LDL.LU R27, [R1+0x1348] ;  /* 0x00134800011b7983 */ /* 0x000ea80000300800 */
[----:B--2---:R0:W-:Y:S04]  /*38200*/  STL.64 [R1+0x1460], R26 ;  /* 0x0014601a01007387 */ /* 0x0041e80000100a00 */
[----:B------:R-:W2:Y:S04]  /*38210*/  LDL.LU R24, [R1+0xe0] ;  /* 0x0000e00001187983 */ /* 0x000ea80000300800 */
[----:B------:R-:W2:Y:S04]  /*38220*/  LDL.LU R25, [R1+0xe4] ;  /* 0x0000e40001197983 */ /* 0x000ea80000300800 */
[----:B0-----:R-:W3:Y:S04]  /*38230*/  LDL.LU R26, [R1+0xe8] ;  /* 0x0000e800011a7983 */ /* 0x001ee80000300800 */
        /* <DEDUP_REMOVED lines=9> */
[----:B------:R-:W2:Y:S04]  /*382d0*/  LDL.LU R2, [R1+0x1334] ;  /* 0x0013340001027983 */ /* 0x000ea80000300800 */
        /* <DEDUP_REMOVED lines=21> */
[----:B------:R-:W2:Y:S04]  /*38430*/  LDL.LU R8, [R1+0x170] ;  /* 0x0001700001087983 */ /* 0x000ea80000300800 */
[----:B------:R-:W2:Y:S04]  /*38440*/  LDL.LU R9, [R1+0x174] ;  /* 0x0001740001097983 */ /* 0x000ea80000300800 */
[----:B------:R-:W2:Y:S04]  /*38450*/  LDL.LU R10, [R1+0x178] ;  /* 0x00017800010a7983 */ /* 0x000ea80000300800 */
[----:B------:R-:W2:Y:S04]  /*38460*/  LDL.LU R11, [R1+0x17c] ;  /* 0x00017c00010b7983 */ /* 0x000ea80000300800 */
[----:B0-----:R-:W2:Y:S04]  /*38470*/  LDL.LU R4, [R1+0x180] ;  /* 0x0001800001047983 */ /* 0x001ea80000300800 */
        /* <DEDUP_REMOVED lines=23> */
[C---:B------:R-:W-:Y:S08]  /*385f0*/  HMMA.16816.F32 R4, R12.reuse, R18, R4 ;  /* 0x000000120c04723c */ /* 0x040ff00000001804 */
[C---:B------:R-:W-:Y:S01]  /*38600*/  HMMA.16816.F32 R8, R12.reuse, R16, R8 ;  /* 0x000000100c08723c */ /* 0x040fe20000001808 */
        /* <DEDUP_REMOVED lines=15> */
[----:B------:R-:W3:Y:S04]  /*38700*/  LDL.LU.64 R4, [R1+0x1518] ;  /* 0x0015180001047983 */ /* 0x000ee80000300a00 */
        /* <DEDUP_REMOVED lines=28> */
[----:B--2---:R-:W-:-:S02]  /*388d0*/  IMAD R22, R22, 0x100, R2 ;  /* 0x0000010016167824 */ /* 0x004fc400078e0202 */
[----:B-----5:R-:W-:Y:S02]  /*388e0*/  IMAD R0, R0, 0x100, R21 ;  /* 0x0000010000007824 */ /* 0x020fe400078e0215 */
[----:B------:R-:W-:Y:S01]  /*388f0*/  IMAD R23, R23, 0x100, R3 ;  /* 0x0000010017177824 */ /* 0x000fe200078e0203 */
[----:B------:R-:W2:Y:S04]  /*38900*/  LDL.LU R21, [R1+0x14c4] ;  /* 0x0014c40001157983 */ /* 0x000ea80000300800 */
[----:B------:R-:W3:Y:S04]  /*38910*/  LDL.LU R2, [R1+0x14c0] ;  /* 0x0014c00001027983 */ /* 0x000ee80000300800 */
[----:B------:R-:W3:Y:S01]  /*38920*/  LDL.LU R3, [R1+0x14bc] ;  /* 0x0014bc0001037983 */ /* 0x000ee20000300800 */
[----:B------:R-:W-:-:S03]  /*38930*/  IMAD R28, R28, 0x100, R29 ;  /* 0x000001001c1c7824 */ /* 0x000fc600078e021d */
[----:B------:R-:W4:Y:S01]  /*38940*/  LDL.LU R29, [R1+0x14b8] ;  /* 0x0014b800011d7983 */ /* 0x000f220000300800 */
[----:B---3--:R-:W-:Y:S03]  /*38950*/  HMMA.16816.F32 R12, R12, R2, R24 ;  /* 0x000000020c0c723c */ /* 0x008fe60000001818 */
        /* <DEDUP_REMOVED lines=45> */
[----:B------:R-:W-:Y:S04]  /*38c30*/  STL.64 [R1+0x1418], R10 ;  /* 0x0014180a01007387 */ /* 0x000fe80000100a00 */
[----:B------:R0:W-:Y:S04]  /*38c40*/  STL.64 [R1+0x1410], R8 ;  /* 0x0014100801007387 */ /* 0x0001e80000100a00 */
[----:B0-----:R-:W5:Y:S04]  /*38c50*/  LDL.LU R8, [R1+0xd0] ;  /* 0x0000d00001087983 */ /* 0x001f680000300800 */
[----:B------:R-:W5:Y:S04]  /*38c60*/  LDL.LU R9, [R1+0xd4] ;  /* 0x0000d40001097983 */ /* 0x000f680000300800 */
[----:B------:R-:W5:Y:S04]  /*38c70*/  LDL.LU R10, [R1+0xd8] ;  /* 0x0000d800010a7983 */ /* 0x000f680000300800 */
[----:B------:R-:W5:Y:S02]  /*38c80*/  LDL.LU R11, [R1+0xdc] ;  /* 0x0000dc00010b7983 */ /* 0x000f640000300800 */
[----:B-----5:R-:W-:-:S15]  /*38c90*/  HMMA.16816.F32 R8, R12, R6, R8 ;  /* 0x000000060c08723c */ /* 0x020fde0000001808 */
[----:B------:R-:W-:-:S04]  /*38ca0*/  NOP ;  /* 0x0000000000007918 */ /* 0x000fc80000000000 */
[----:B------:R-:W-:Y:S04]  /*38cb0*/  STL.64 [R1+0x2a0], R8 ;  /* 0x0002a00801007387 */ /* 0x000fe80000100a00 */
[----:B------:R3:W-:Y:S02]  /*38cc0*/  STL.64 [R1+0x2a8], R10 ;  /* 0x0002a80a01007387 */ /* 0x0007e40000100a00 */
[----:B---3--:R-:W-:Y:S02]  /*38cd0*/  HMMA.16816.F32 R8, R12, R4, R16 ;  /* 0x000000040c08723c */ /* 0x008fe40000001810 */
[----:B------:R-:W-:Y:S04]  /*38ce0*/  STL.64 [R1+0x13f8], R6 ;  /* 0x0013f80601007387 */ /* 0x000fe80000100a00 */
[----:B------:R0:W-:Y:S01]  /*38cf0*/  STL.64 [R1+0x13f0], R4 ;  /* 0x0013f00401007387 */ /* 0x0001e20000100a00 */
[----:B--2---:R-:W-:-:S12]  /*38d00*/  IMAD R0, R27, 0x100, R26 ;  /* 0x000001001b007824 */ /* 0x004fd800078e021a */
[----:B------:R1:W-:Y:S04]  /*38d10*/  STL.64 [R1+0x320], R8 ;  /* 0x0003200801007387 */ /* 0x0003e80000100a00 */
[----:B------:R2:W-:Y:S04]  /*38d20*/  STL.64 [R1+0x328], R10 ;  /* 0x0003280a01007387 */ /* 0x0005e80000100a00 */
[----:B------:R-:W3:Y:S04]  /*38d30*/  LDL.LU R24, [R1] ;  /* 0x0000000001187983 */ /* 0x000ee80000300800 */
[----:B------:R-:W3:Y:S04]  /*38d40*/  LDL.LU R25, [R1+0x4] ;  /* 0x0000040001197983 */ /* 0x000ee80000300800 */
[----:B------:R-:W5:Y:S04]  /*38d50*/  LDL.LU R26, [R1+0x8] ;  /* 0x00000800011a7983 */ /* 0x000f680000300800 */
[----:B------:R-:W5:Y:S04]  /*38d60*/  LDL.LU R27, [R1+0xc] ;  /* 0x00000c00011b7983 */ /* 0x000f680000300800 */
[----:B0-----:R-:W3:Y:S01]  /*38d70*/  LDL.LU R4, [R1+0x20] ;  /* 0x0000200001047983 */ /* 0x001ee20000300800 */
[----:B----4-:R-:W-:-:S03]  /*38d80*/  IMAD.MOV.U32 R5, RZ, RZ, R29 ;  /* 0x000000ffff057224 */ /* 0x010fc600078e001d */
[----:B------:R-:W4:Y:S04]  /*38d90*/  LDL.LU R29, [R1+0x1458] ;  /* 0x00145800011d7983 */ /* 0x000f280000300800 */
[----:B------:R-:W3:Y:S04]  /*38da0*/  LDL.LU R6, [R1+0x28] ;  /* 0x0000280001067983 */ /* 0x000ee80000300800 */
[----:B------:R-:W3:Y:S04]  /*38db0*/  LDL.LU R7, [R1+0x2c] ;  /* 0x00002c0001077983 */ /* 0x000ee80000300800 */
[----:B-1----:R-:W3:Y:S04]  /*38dc0*/  LDL.LU R8, [R1+0x40] ;  /* 0x0000400001087983 */ /* 0x002ee80000300800 */
[----:B------:R-:W3:Y:S04]  /*38dd0*/  LDL.LU R9, [R1+0x44] ;  /* 0x0000440001097983 */ /* 0x000ee80000300800 */
[----:B--2---:R-:W2:Y:S04]  /*38de0*/  LDL.LU R10, [R1+0x48] ;  /* 0x00004800010a7983 */ /* 0x004ea80000300800 */
[----:B------:R-:W2:Y:S04]  /*38df0*/  LDL.LU R2, [R1+0x1354] ;  /* 0x0013540001027983 */ /* 0x000ea80000300800 */
[----:B------:R-:W2:Y:S04]  /*38e00*/  LDL.LU R22, [R1+0x1350] ;  /* 0x0013500001167983 */ /* 0x000ea80000300800 */
[----:B------:R-:W3:Y:S04]  /*38e10*/  LDL.LU R3, [R1+0x1360] ;  /* 0x0013600001037983 */ /* 0x000ee80000300800 */
[----:B------:R-:W3:Y:S04]  /*38e20*/  LDL.LU R23, [R1+0x135c] ;  /* 0x00135c0001177983 */ /* 0x000ee80000300800 */
[----:B------:R-:W5:Y:S01]  /*38e30*/  LDL.LU R28, [R1+0x1364] ;  /* 0x00136400011c7983 */ /* 0x000f620000300800 */
[----:B----4-:R-:W-:-:S03]  /*38e40*/  IMAD.MOV.U32 R11, RZ, RZ, R29 ;  /* 0x000000ffff0b7224 */ /* 0x010fc600078e001d */
[----:B------:R-:W4:Y:S04]  /*38e50*/  LDL.LU R29, [R1+0x1358] ;  /* 0x00135800011d7983 */ /* 0x000f280000300800 */
[----:B------:R-:W4:Y:S04]  /*38e60*/  LDL.LU R16, [R1+0x60] ;  /* 0x0000600001107983 */ /* 0x000f280000300800 */
[----:B------:R-:W4:Y:S04]  /*38e70*/  LDL.LU R17, [R1+0x64] ;  /* 0x0000640001117983 */ /* 0x000f280000300800 */
[----:B------:R-:W4:Y:S04]  /*38e80*/  LDL.LU R18, [R1+0x68] ;  /* 0x0000680001127983 */ /* 0x000f280000300800 */
[----:B------:R-:W4:Y:S01]  /*38e90*/  LDL.LU R19, [R1+0x6c] ;  /* 0x00006c0001137983 */ /* 0x000f220000300800 */
[----:B--2---:R-:W-:-:S02]  /*38ea0*/  IMAD R22, R22, 0x100, R2 ;  /* 0x0000010016167824 */ /* 0x004fc400078e0202 */
[----:B---3--:R-:W-:Y:S01]  /*38eb0*/  IMAD R23, R23, 0x100, R3 ;  /* 0x0000010017177824 */ /* 0x008fe200078e0203 */
[----:B----4-:R-:W-:Y:S04]  /*38ec0*/  STL.64 [R1+0x1448], R18 ;  /* 0x0014481201007387 */ /* 0x010fe80000100a00 */
        /* <DEDUP_REMOVED lines=15> */
[----:B------:R-:W4:Y:S04]  /*38fc0*/  LDL.LU R6, [R1+0x38] ;  /* 0x0000380001067983 */ /* 0x000f280000300800 */
[----:B------:R-:W4:Y:S04]  /*38fd0*/  LDL.LU R7, [R1+0x3c] ;  /* 0x00003c0001077983 */ /* 0x000f280000300800 */
[----:B-----5:R-:W-:Y:S04]  /*38fe0*/  STL.64 [R1+0x13e8], R26 ;  /* 0x0013e81a01007387 */ /* 0x020fe80000100a00 */
[----:B------:R0:W-:Y:S04]  /*38ff0*/  STL.64 [R1+0x13e0], R24 ;  /* 0x0013e01801007387 */ /* 0x0001e80000100a00 */
[----:B0-----:R-:W5:Y:S04]  /*39000*/  LDL.LU R24, [R1+0x10] ;  /* 0x0000100001187983 */ /* 0x001f680000300800 */
[----:B------:R-:W5:Y:S04]  /*39010*/  LDL.LU R25, [R1+0x14] ;  /* 0x0000140001197983 */ /* 0x000f680000300800 */
[----:B------:R-:W5:Y:S04]  /*39020*/  LDL.LU R26, [R1+0x18] ;  /* 0x00001800011a7983 */ /* 0x000f680000300800 */
[----:B------:R-:W5:Y:S04]  /*39030*/  LDL.LU R27, [R1+0x1c] ;  /* 0x00001c00011b7983 */ /* 0x000f680000300800 */
[----:B------:R-:W2:Y:S04]  /*39040*/  LDL.LU R2, [R1+0x1454] ;  /* 0x0014540001027983 */ /* 0x000ea80000300800 */
[----:B------:R-:W2:Y:S01]  /*39050*/  LDL.LU R3, [R1+0x1450] ;  /* 0x0014500001037983 */ /* 0x000ea20000300800 */
[----:B------:R-:W-:Y:S01]  /*39060*/  IMAD R28, R29, 0x100, R28 ;  /* 0x000001001d1c7824 */ /* 0x000fe200078e021c */
[----:B--2---:R-:W-:Y:S02]  /*39070*/  HMMA.16816.F32 R12, R12, R2, R16 ;  /* 0x000000020c0c723c */ /* 0x004fe40000001810 */
[----:B------:R-:W2:Y:S04]  /*39080*/  LDL.LU.64 R18, [R1+0x1448] ;  /* 0x0014480001127983 */ /* 0x000ea80000300a00 */
[----:B------:R-:W2:Y:S04]  /*39090*/  LDL.LU.64 R16, [R1+0x1440] ;  /* 0x0014400001107983 */ /* 0x000ea80000300a00 */
[----:B------:R-:W3:Y:S09]  /*390a0*/  LDL.LU R29, [R1+0xc5c] ;  /* 0x000c5c00011d7983 */ /* 0x000ef20000300800 */
[----:B------:R0:W-:Y:S04]  /*390b0*/  STL.64 [R1+0x390], R12 ;  /* 0x0003900c01007387 */ /* 0x0001e80000100a00 */
[----:B------:R1:W-:Y:S01]  /*390c0*/  STL.64 [R1+0x398], R14 ;  /* 0x0003980e01007387 */ /* 0x0003e20000100a00 */
[----:B0-----:R-:W-:-:S02]  /*390d0*/  F2FP.F16.E5M2.UNPACK_B R12, R0 ;  /* 0x00000000ff0c723e */ /* 0x001fc400020004ff */
        /* <DEDUP_REMOVED lines=17> */
[----:B------:R-:W-:Y:S04]  /*391f0*/  STL.64 [R1+0x50], R8 ;  /* 0x0000500801007387 */ /* 0x000fe80000100a00 */
[----:B------:R0:W-:Y:S04]  /*39200*/  STL.64 [R1+0x58], R10 ;  /* 0x0000580a01007387 */ /* 0x0001e80000100a00 */
[----:B0-----:R-:W2:Y:S04]  /*39210*/  LDL.LU.64 R10, [R1+0x1428] ;  /* 0x00142800010a7983 */ /* 0x001ea80000300a00 */
[----:B------:R-:W2:Y:S04]  /*39220*/  LDL.LU.64 R8, [R1+0x1420] ;  /* 0x0014200001087983 */ /* 0x000ea80000300a00 */
        /* <DEDUP_REMOVED lines=9> */
[----:B------:R-:W2:Y:S01]  /*392c0*/  LDL.LU R17, [R1+0xf18] ;  /* 0x000f180001117983 */ /* 0x000ea20000300800 */
[----:B----4-:R-:W-:-:S15]  /*392d0*/  HMMA.16816.F32 R4, R12, R10, R4 ;  /* 0x0000000a0c04723c */ /* 0x010fde0000001804 */
[----:B------:R-:W-:-:S04]  /*392e0*/  NOP ;  /* 0x0000000000007918 */ /* 0x000fc80000000000 */
[----:B------:R-:W-:Y:S04]  /*392f0*/  STL.64 [R1+0x30], R4 ;  /* 0x0000300401007387 */ /* 0x000fe80000100a00 */
        /* <DEDUP_REMOVED lines=18> */
[----:B------:R-:W2:Y:S01]  /*39420*/  LDL.LU.64 R24, [R1+0x13d0] ;  /* 0x0013d00001187983 */ /* 0x000ea20000300a00 */
[----:B------:R-:W-:-:S12]  /*39430*/  USHF.L.U32 UR13, UR12, 0x7, URZ ;  /* 0x000000070c0d7899 */ /* 0x000fd800080006ff */
[----:B------:R-:W-:Y:S04]  /*39440*/  STL.64 [R1+0x340], R4 ;  /* 0x0003400401007387 */ /* 0x000fe80000100a00 */
[----:B------:R2:W-:Y:S01]  /*39450*/  STL.64 [R1+0x348], R6 ;  /* 0x0003480601007387 */ /* 0x0005e20000100a00 */
[----:B----4-:R-:W-:Y:S01]  /*39460*/  IADD3 R11, P4, PT, R11, UR13, RZ ;  /* 0x0000000d0b0b7c10 */ /* 0x010fe2000ff9e0ff */
[----:B------:R-:W-:Y:S02]  /*39470*/  USHF.R.S32.HI UR14, URZ, 0x1f, UR13 ;  /* 0x0000001fff0e7899 */ /* 0x000fe4000801140d */
[----:B------:R-:W-:Y:S02]  /*39480*/  IADD3 R16, P3, PT, R16, UR13, RZ ;  /* 0x0000000d10107c10 */ /* 0x000fe4000ff7e0ff */
[----:B------:R-:W-:-:S02]  /*39490*/  IADD3 R17, P2, PT, R17, UR13, RZ ;  /* 0x0000000d11117c10 */ /* 0x000fc4000ff5e0ff */
[----:B---3--:R-:W-:Y:S02]  /*394a0*/  IADD3 R18, P1, PT, R18, UR13, RZ ;  /* 0x0000000d12127c10 */ /* 0x008fe4000ff3e0ff */
[----:B------:R-:W-:Y:S02]  /*394b0*/  IADD3 R19, P0, PT, R19, UR13, RZ ;  /* 0x0000000d13137c10 */ /* 0x000fe4000ff1e0ff */
[----:B------:R-:W-:Y:S02]  /*394c0*/  IADD3 R20, P6, PT, R20, UR13, RZ ;  /* 0x0000000d14147c10 */ /* 0x000fe4000ffde0ff */
[----:B------:R-:W-:Y:S02]  /*394d0*/  IADD3 R21, P5, PT, R21, UR13, RZ ;  /* 0x0000000d15157c10 */ /* 0x000fe4000ffbe0ff */
[----:B------:R-:W-:Y:S02]  /*394e0*/  IADD3.X R28, PT, PT, R28, UR14, RZ, P4, !PT ;  /* 0x0000000e1c1c7c10 */ /* 0x000fe4000a7fe4ff */
[----:B------:R-:W-:Y:S01]  /*394f0*/  IADD3 R23, P4, PT, R23, UR13, RZ ;  /* 0x0000000d17177c10 */ /* 0x000fe2000ff9e0ff */
[----:B--2---:R-:W-:-:S15]  /*39500*/  HMMA.16816.F32 R4, R12, R2, R24 ;  /* 0x000000020c04723c */ /* 0x004fde0000001818 */
[----:B------:R-:W-:-:S04]  /*39510*/  NOP ;  /* 0x0000000000007918 */ /* 0x000fc80000000000 */
[----:B------:R-:W-:Y:S04]  /*39520*/  STL.64 [R1+0x3b0], R4 ;  /* 0x0003b00401007387 */ /* 0x000fe80000100a00 */
[----:B------:R-:W-:Y:S04]  /*39530*/  STL.64 [R1+0x3b8], R6 ;  /* 0x0003b80601007387 */ /* 0x000fe80000100a00 */
        /* <DEDUP_REMOVED lines=9> */
[----:B------:R-:W2:Y:S01]  /*395d0*/  LDL.LU R12, [R1+0xef0] ;  /* 0x000ef000010c7983 */ /* 0x000ea20000300800 */
[----:B------:R-:W-:-:S02]  /*395e0*/  IADD3.X R22, PT, PT, R22, UR14, RZ, P3, !PT ;  /* 0x0000000e16167c10 */ /* 0x000fc40009ffe4ff */
[----:B------:R-:W-:-:S03]  /*395f0*/  IADD3 R0, P3, PT, R0, UR13, RZ ;  /* 0x0000000d00007c10 */ /* 0x000fc6000ff7e0ff */
[----:B------:R-:W-:Y:S04]  /*39600*/  STL [R1+0xa5c], R22 ;  /* 0x000a5c1601007387 */ /* 0x000fe80000100800 */
[----:B--2---:R0:W-:Y:S04]  /*39610*/  STL [R1+0x13c4], R12 ;  /* 0x0013c40c01007387 */ /* 0x0041e80000100800 */
[----:B------:R-:W-:Y:S04]  /*39620*/  STL [R1+0xf00], R0 ;  /* 0x000f000001007387 */ /* 0x000fe80000100800 */
[----:B0-----:R-:W2:Y:S01]  /*39630*/  LDL.LU R12, [R1+0xc58] ;  /* 0x000c5800010c7983 */ /* 0x001ea20000300800 */
[----:B------:R-:W-:-:S05]  /*39640*/  IADD3.X R29, PT, PT, R29, UR14, RZ, P2, !PT ;  /* 0x0000000e1d1d7c10 */ /* 0x000fca00097fe4ff */
[----:B------:R-:W-:Y:S04]  /*39650*/  STL [R1+0xc5c], R29 ;  /* 0x000c5c1d01007387 */ /* 0x000fe80000100800 */
        /* <DEDUP_REMOVED lines=30> */
[----:B--2---:R-:W-:-:S05]  /*39840*/  IADD3 R12, P2, PT, R12, UR13, RZ ;  /* 0x0000000d0c0c7c10 */ /* 0x004fca000ff5e0ff */
[----:B------:R0:W-:Y:S04]  /*39850*/  STL [R1+0xef8], R12 ;  /* 0x000ef80c01007387 */ /* 0x0001e80000100800 */
[----:B0-----:R-:W2:Y:S02]  /*39860*/  LDL.LU R12, [R1+0x13c8] ;  /* 0x0013c800010c7983 */ /* 0x001ea40000300800 */
[----:B--2---:R-:W-:-:S05]  /*39870*/  IADD3.X R12, PT, PT, R12, UR14, RZ, P1, !PT ;  /* 0x0000000e0c0c7c10 */ /* 0x004fca0008ffe4ff */
[----:B------:R0:W-:Y:S04]  /*39880*/  STL [R1+0xc58], R12 ;  /* 0x000c580c01007387 */ /* 0x0001e80000100800 */
[----:B0-----:R-:W2:Y:S01]  /*39890*/  LDL.LU R12, [R1+0x13c4] ;  /* 0x0013c400010c7983 */ /* 0x001ea20000300800 */
[----:B---3--:R-:W-:Y:S02]  /*398a0*/  IADD3.X R13, PT, PT, R13, UR14, RZ, P0, !PT ;  /* 0x0000000e0d0d7c10 */ /* 0x008fe400087fe4ff */
[----:B----4-:R-:W-:Y:S02]  /*398b0*/  IADD3 R14, P0, PT, R14, UR13, RZ ;  /* 0x0000000d0e0e7c10 */ /* 0x010fe4000ff1e0ff */
[----:B-----5:R-:W-:Y:S02]  /*398c0*/  IADD3.X R15, PT, PT, R15, UR14, RZ, P6, !PT ;  /* 0x0000000e0f0f7c10 */ /* 0x020fe4000b7fe4ff */
[----:B------:R-:W-:-:S02]  /*398d0*/  IADD3 R2, P6, PT, R2, UR13, RZ ;  /* 0x0000000d02027c10 */ /* 0x000fc4000ffde0ff */
[----:B------:R-:W-:Y:S02]  /*398e0*/  IADD3.X R3, PT, PT, R3, UR14, RZ, P5, !PT ;  /* 0x0000000e03037c10 */ /* 0x000fe4000affe4ff */
[----:B------:R-:W-:Y:S02]  /*398f0*/  IADD3 R24, P5, PT, R24, UR13, RZ ;  /* 0x0000000d18187c10 */ /* 0x000fe4000ffbe0ff */
[----:B------:R-:W-:Y:S02]  /*39900*/  IADD3.X R25, PT, PT, R25, UR14, RZ, P4, !PT ;  /* 0x0000000e19197c10 */ /* 0x000fe4000a7fe4ff */
[----:B------:R-:W-:Y:S02]  /*39910*/  IADD3 R26, P4, PT, R26, UR13, RZ ;  /* 0x0000000d1a1a7c10 */ /* 0x000fe4000ff9e0ff */
[----:B------:R-:W-:Y:S02]  /*39920*/  IADD3.X R27, PT, PT, R27, UR14, RZ, P3, !PT ;  /* 0x0000000e1b1b7c10 */ /* 0x000fe40009ffe4ff */
        /* <DEDUP_REMOVED lines=14> */
[----:B--2---:R-:W-:-:S05]  /*39a10*/  IADD3 R12, P1, PT, R12, UR13, RZ ;  /* 0x0000000d0c0c7c10 */ /* 0x004fca000ff3e0ff */
[----:B------:R0:W-:Y:S04]  /*39a20*/  STL [R1+0xef0], R12 ;  /* 0x000ef00c01007387 */ /* 0x0001e80000100800 */
        /* <DEDUP_REMOVED lines=8> */
[----:B------:R-:W-:-:S03]  /*39ab0*/  IADD3.X R7, PT, PT, R7, UR14, RZ, P1, !PT ;  /* 0x0000000e07077c10 */ /* 0x000fc60008ffe4ff */
[----:B------:R-:W-:Y:S01]  /*39ac0*/  STL [R1+0xefc], R27 ;  /* 0x000efc1b01007387 */ /* 0x000fe20000100800 */
[----:B------:R-:W-:-:S03]  /*39ad0*/  IADD3 R8, P1, PT, R8, UR13, RZ ;  /* 0x0000000d08087c10 */ /* 0x000fc6000ff3e0ff */
        /* <DEDUP_REMOVED lines=16> */
[----:B0-----:R-:W2:Y:S01]  /*39be0*/  LDL.LU R12, [R1+0xea4] ;  /* 0x000ea400010c7983 */ /* 0x001ea20000300800 */
[----:B------:R-:W-:-:S02]  /*39bf0*/  IADD3 R22, P2, PT, R22, UR13, RZ ;  /* 0x0000000d16167c10 */ /* 0x000fc4000ff5e0ff */
[----:B------:R-:W-:-:S03]  /*39c00*/  IADD3.X R0, PT, PT, R0, UR14, RZ, P1, !PT ;  /* 0x0000000e00007c10 */ /* 0x000fc60008ffe4ff */
[----:B------:R-:W-:Y:S04]  /*39c10*/  STL [R1+0xe88], R22 ;  /* 0x000e881601007387 */ /* 0x000fe80000100800 */
[----:B--2---:R0:W-:Y:S04]  /*39c20*/  STL [R1+0x13bc], R12 ;  /* 0x0013bc0c01007387 */ /* 0x0041e80000100800 */
[----:B------:R-:W-:Y:S04]  /*39c30*/  STL [R1+0xeb4], R0 ;  /* 0x000eb40001007387 */ /* 0x000fe80000100800 */
[----:B0-----:R-:W2:Y:S01]  /*39c40*/  LDL.LU R12, [R1+0xe78] ;  /* 0x000e7800010c7983 */ /* 0x001ea20000300800 */
[----:B------:R-:W-:-:S05]  /*39c50*/  IADD3 R29, P1, PT, R29, UR13, RZ ;  /* 0x0000000d1d1d7c10 */ /* 0x000fca000ff3e0ff */
        /* <DEDUP_REMOVED lines=31> */
[----:B--2---:R-:W-:-:S05]  /*39e50*/  IADD3.X R12, PT, PT, R12, UR14, RZ, P0, !PT ;  /* 0x0000000e0c0c7c10 */ /* 0x004fca00087fe4ff */
[----:B------:R0:W-:Y:S04]  /*39e60*/  STL [R1+0xeac], R12 ;  /* 0x000eac0c01007387 */ /* 0x0001e80000100800 */
[----:B0-----:R-:W2:Y:S02]  /*39e70*/  LDL.LU R12, [R1+0x13c0] ;  /* 0x0013c000010c7983 */ /* 0x001ea40000300800 */
[----:B--2---:R-:W-:-:S05]  /*39e80*/  IADD3 R12, P0, PT, R12, UR13, RZ ;  /* 0x0000000d0c0c7c10 */ /* 0x004fca000ff1e0ff */
[----:B------:R0:W-:Y:S04]  /*39e90*/  STL [R1+0xe78], R12 ;  /* 0x000e780c01007387 */ /* 0x0001e80000100800 */
[----:B0-----:R-:W2:Y:S01]  /*39ea0*/  LDL.LU R12, [R1+0x13bc] ;  /* 0x0013bc00010c7983 */ /* 0x001ea20000300800 */
[----:B----4-:R-:W-:Y:S02]  /*39eb0*/  IADD3.X R14, PT, PT, R14, UR14, RZ, P5, !PT ;  /* 0x0000000e0e0e7c10 */ /* 0x010fe4000affe4ff */
[----:B-----5:R-:W-:Y:S02]  /*39ec0*/  IADD3 R15, P5, PT, R15, UR13, RZ ;  /* 0x0000000d0f0f7c10 */ /* 0x020fe4000ffbe0ff */
[----:B---3--:R-:W-:Y:S02]  /*39ed0*/  IADD3.X R2, PT, PT, R2, UR14, RZ, P4, !PT ;  /* 0x0000000e02027c10 */ /* 0x008fe4000a7fe4ff */
        /* <DEDUP_REMOVED lines=19> */
[----:B--2---:R-:W-:Y:S02]  /*3a010*/  IADD3.X R12, PT, PT, R12, UR14, RZ, P6, !PT ;  /* 0x0000000e0c0c7c10 */ /* 0x004fe4000b7fe4ff */
[----:B------:R-:W-:-:S03]  /*3a020*/  IADD3 R13, P6, PT, R13, UR13, RZ ;  /* 0x0000000d0d0d7c10 */ /* 0x000fc6000ffde0ff */
        /* <DEDUP_REMOVED lines=568> */
[----:B------:R-:W-:Y:S01]  /*3c3b0*/  IADD3.X R6, PT, PT, R6, UR14, RZ, P5, !PT ;  /* 0x0000000e06067c10 */ /* 0x000fe2000affe4ff */
[----:B------:R-:W-:Y:S01]  /*3c3c0*/  USHF.L.U32 UR7, UR11, 0x7, URZ ;  /* 0x000000070b077899 */ /* 0x000fe200080006ff */
[----:B------:R-:W-:Y:S02]  /*3c3d0*/  IADD3 R7, P5, PT, R7, UR13, RZ ;  /* 0x0000000d07077c10 */ /* 0x000fe4000ffbe0ff */
[----:B------:R-:W-:Y:S02]  /*3c3e0*/  IADD3.X R10, PT, PT, R10, UR14, RZ, P3, !PT ;  /* 0x0000000e0a0a7c10 */ /* 0x000fe40009ffe4ff */
[----:B------:R-:W-:Y:S02]  /*3c3f0*/  IADD3 R11, P3, PT, R11, UR13, RZ ;  /* 0x0000000d0b0b7c10 */ /* 0x000fe4000ff7e0ff */
[----:B------:R-:W-:Y:S02]  /*3c400*/  IADD3.X R16, PT, PT, R16, UR14, RZ, P2, !PT ;  /* 0x0000000e10107c10 */ /* 0x000fe400097fe4ff */
[----:B------:R-:W-:-:S02]  /*3c410*/  IADD3.X R18, PT, PT, R18, UR14, RZ, P1, !PT ;  /* 0x0000000e12127c10 */ /* 0x000fc40008ffe4ff */
[----:B------:R-:W-:Y:S02]  /*3c420*/  IADD3 R17, P2, PT, R17, UR7, RZ ;  /* 0x0000000711117c10 */ /* 0x000fe4000ff5e0ff */
[----:B------:R-:W-:Y:S02]  /*3c430*/  IADD3.X R19, PT, PT, R19, UR14, RZ, P0, !PT ;  /* 0x0000000e13137c10 */ /* 0x000fe400087fe4ff */
[----:B------:R-:W-:Y:S02]  /*3c440*/  IADD3.X R20, PT, PT, R20, UR14, RZ, P6, !PT ;  /* 0x0000000e14147c10 */ /* 0x000fe4000b7fe4ff */
[----:B------:R-:W-:Y:S02]  /*3c450*/  IADD3.X R21, PT, PT, R21, UR14, RZ, P5, !PT ;  /* 0x0000000e15157c10 */ /* 0x000fe4000affe4ff */
[----:B------:R-:W-:Y:S02]  /*3c460*/  IADD3.X R23, PT, PT, R23, UR14, RZ, P3, !PT ;  /* 0x0000000e17177c10 */ /* 0x000fe40009ffe4ff */
[----:B--2---:R-:W-:-:S02]  /*3c470*/  IADD3.X R12, PT, PT, R12, UR14, RZ, P4, !PT ;  /* 0x0000000e0c0c7c10 */ /* 0x004fc4000a7fe4ff */
        /* <DEDUP_REMOVED lines=24> */
[----:B------:R-:W-:Y:S04]  /*3c600*/  STL [R1+0xff4], R18 ;  /* 0x000ff41201007387 */ /* 0x000fe80000100800 */
[----:B------:R-:W-:Y:S04]  /*3c610*/  STL [R1+0xffc], R19 ;  /* 0x000ffc1301007387 */ /* 0x000fe80000100800 */
[----:B------:R-:W-:Y:S04]  /*3c620*/  STL [R1+0x1004], R20 ;  /* 0x0010041401007387 */ /* 0x000fe80000100800 */
[----:B------:R-:W-:Y:S04]  /*3c630*/  STL [R1+0x100c], R21 ;  /* 0x00100c1501007387 */ /* 0x000fe80000100800 */
[----:B------:R-:W-:Y:S04]  /*3c640*/  STL [R1+0x1014], R28 ;  /* 0x0010141c01007387 */ /* 0x000fe80000100800 */
[----:B------:R-:W-:Y:S04]  /*3c650*/  STL [R1+0x101c], R23 ;  /* 0x00101c1701007387 */ /* 0x000fe80000100800 */
[----:B0-----:R-:W2:Y:S01]  /*3c660*/  LDL.LU R12, [R1+0xb98] ;  /* 0x000b9800010c7983 */ /* 0x001ea20000300800 */
[----:B------:R-:W-:-:S04]  /*3c670*/  UIADD3 UR5, UPT, UPT, UR10, 0x7f, URZ ;  /* 0x0000007f0a057890 */ /* 0x000fc8000fffe0ff */
[----:B------:R-:W-:-:S04]  /*3c680*/  USHF.R.S32.HI UR6, URZ, 0x1f, UR5 ;  /* 0x0000001fff067899 */ /* 0x000fc80008011405 */
[----:B------:R-:W-:Y:S02]  /*3c690*/  ULEA.HI UR6, UR6, UR5, URZ, 0x7 ;  /* 0x0000000506067291 */ /* 0x000fe4000f8f38ff */
[----:B------:R-:W-:Y:S02]  /*3c6a0*/  USHF.R.S32.HI UR5, URZ, 0x1f, UR7 ;  /* 0x0000001fff057899 */ /* 0x000fe40008011407 */
[----:B------:R-:W-:-:S04]  /*3c6b0*/  IADD3 R0, P1, PT, R0, UR7, RZ ;  /* 0x0000000700007c10 */ /* 0x000fc8000ff3e0ff */
[----:B------:R-:W-:-:S05]  /*3c6c0*/  IADD3.X R22, PT, PT, R22, UR5, RZ, P2, !PT ;  /* 0x0000000516167c10 */ /* 0x000fca00097fe4ff */
        /* <DEDUP_REMOVED lines=39> */
[----:B--2---:R-:W-:-:S05]  /*3c940*/  IADD3 R12, P5, PT, R12, UR7, RZ ;  /* 0x000000070c0c7c10 */ /* 0x004fca000ffbe0ff */
[----:B------:R0:W-:Y:S04]  /*3c950*/  STL [R1+0xb9c], R12 ;  /* 0x000b9c0c01007387 */ /* 0x0001e80000100800 */
[----:B0-----:R-:W2:Y:S01]  /*3c960*/  LDL.LU R12, [R1+0x1384] ;  /* 0x00138400010c7983 */ /* 0x001ea20000300800 */
[----:B---3--:R-:W-:Y:S02]  /*3c970*/  IADD3 R13, P0, PT, R13, UR7, RZ ;  /* 0x000000070d0d7c10 */ /* 0x008fe4000ff1e0ff */
[----:B----4-:R-:W-:Y:S02]  /*3c980*/  IADD3.X R14, PT, PT, R14, UR5, RZ, P1, !PT ;  /* 0x000000050e0e7c10 */ /* 0x010fe40008ffe4ff */
[----:B-----5:R-:W-:Y:S02]  /*3c990*/  IADD3 R15, P1, PT, R15, UR7, RZ ;  /* 0x000000070f0f7c10 */ /* 0x020fe4000ff3e0ff */
[----:B------:R-:W-:-:S02]  /*3c9a0*/  IADD3.X R2, PT, PT, R2, UR5, RZ, P2, !PT ;  /* 0x0000000502027c10 */ /* 0x000fc400097fe4ff */
[----:B------:R-:W-:Y:S02]  /*3c9b0*/  IADD3 R3, P2, PT, R3, UR7, RZ ;  /* 0x0000000703037c10 */ /* 0x000fe4000ff5e0ff */
[----:B------:R-:W-:Y:S02]  /*3c9c0*/  IADD3.X R24, PT, PT, R24, UR5, RZ, P3, !PT ;  /* 0x0000000518187c10 */ /* 0x000fe40009ffe4ff */
[----:B------:R-:W-:Y:S02]  /*3c9d0*/  IADD3 R25, P3, PT, R25, UR7, RZ ;  /* 0x0000000719197c10 */ /* 0x000fe4000ff7e0ff */
[----:B------:R-:W-:Y:S02]  /*3c9e0*/  IADD3.X R26, PT, PT, R26, UR5, RZ, P5, !PT ;  /* 0x000000051a1a7c10 */ /* 0x000fe4000affe4ff */
[----:B------:R-:W-:Y:S02]  /*3c9f0*/  IADD3 R27, P5, PT, R27, UR7, RZ ;  /* 0x000000071b1b7c10 */ /* 0x000fe4000ffbe0ff */
        /* <DEDUP_REMOVED lines=12> */
[----:B--2---:R-:W-:-:S05]  /*3cac0*/  IADD3 R12, P4, PT, R12, UR7, RZ ;  /* 0x000000070c0c7c10 */ /* 0x004fca000ff9e0ff */
[----:B------:R0:W-:Y:S04]  /*3cad0*/  STL [R1+0xb98], R12 ;  /* 0x000b980c01007387 */ /* 0x0001e80000100800 */
        /* <DEDUP_REMOVED lines=289> */
[----:B------:R-:W-:-:S02]  /*3dcf0*/  IADD3.X R23, PT, PT, R23, UR5, RZ, P0, !PT ;  /* 0x0000000517177c10 */ /* 0x000fc400087fe4ff */
[----:B------:R-:W-:Y:S02]  /*3dd00*/  IADD3.X R22, PT, PT, R22, UR5, RZ, P1, !PT ;  /* 0x0000000516167c10 */ /* 0x000fe40008ffe4ff */
[----:B------:R-:W-:Y:S02]  /*3dd10*/  IADD3.X R29, PT, PT, R29, UR5, RZ, P3, !PT ;  /* 0x000000051d1d7c10 */ /* 0x000fe40009ffe4ff */
[----:B------:R-:W-:Y:S01]  /*3dd20*/  IADD3.X R0, PT, PT, R0, UR5, RZ, P2, !PT ;  /* 0x0000000500007c10 */ /* 0x000fe200097fe4ff */
[----:B------:R-:W-:Y:S02]  /*3dd30*/  UIADD3 UR4, UPT, UPT, UR4, 0x1, URZ ;  /* 0x0000000104047890 */ /* 0x000fe4000fffe0ff */
[----:B------:R-:W-:-:S04]  /*3dd40*/  USHF.R.S32.HI UR6, URZ, 0x7, UR6 ;  /* 0x00000007ff067899 */ /* 0x000fc80008011406 */
[----:B------:R-:W-:Y:S01]  /*3dd50*/  UISETP.NE.U32.AND UP0, UPT, UR4, UR6, UPT ;  /* 0x000000060400728c */ /* 0x000fe2000bf05070 */
[----:B--2---:R-:W-:-:S05]  /*3dd60*/  IADD3 R12, P5, PT, R12, UR7, RZ ;  /* 0x000000070c0c7c10 */ /* 0x004fca000ffbe0ff */
[----:B------:R1:W-:Y:S04]  /*3dd70*/  STL [R1+0xbf4], R12 ;  /* 0x000bf40c01007387 */ /* 0x0003e80000100800 */
[----:B------:R1:W-:Y:S04]  /*3dd80*/  STL [R1+0xc18], R13 ;  /* 0x000c180d01007387 */ /* 0x0003e80000100800 */
[----:B------:R1:W-:Y:S04]  /*3dd90*/  STL [R1+0xbec], R14 ;  /* 0x000bec0e01007387 */ /* 0x0003e80000100800 */
[----:B------:R1:W-:Y:S04]  /*3dda0*/  STL [R1+0xc10], R15 ;  /* 0x000c100f01007387 */ /* 0x0003e80000100800 */
[----:B------:R1:W-:Y:S04]  /*3ddb0*/  STL [R1+0xbe4], R2 ;  /* 0x000be40201007387 */ /* 0x0003e80000100800 */
[----:B------:R1:W-:Y:S04]  /*3ddc0*/  STL [R1+0xc08], R3 ;  /* 0x000c080301007387 */ /* 0x0003e80000100800 */
[----:B------:R1:W-:Y:S01]  /*3ddd0*/  STL [R1+0xbdc], R24 ;  /* 0x000bdc1801007387 */ /* 0x0003e20000100800 */
[----:B------:R-:W-:-:S03]  /*3dde0*/  IADD3.X R5, PT, PT, R5, UR5, RZ, P5, !PT ;  /* 0x0000000505057c10 */ /* 0x000fc6000affe4ff */
[----:B------:R1:W-:Y:S01]  /*3ddf0*/  STL [R1+0xc00], R25 ;  /* 0x000c001901007387 */ /* 0x0003e20000100800 */
[----:B------:R-:W-:-:S03]  /*3de00*/  IADD3 R6, P5, PT, R6, UR7, RZ ;  /* 0x0000000706067c10 */ /* 0x000fc6000ffbe0ff */
[----:B------:R1:W-:Y:S04]  /*3de10*/  STL [R1+0xbd4], R26 ;  /* 0x000bd41a01007387 */ /* 0x0003e80000100800 */
        /* <DEDUP_REMOVED lines=21> */
[----:B------:R-:W-:Y:S05]  /*3df70*/  BRA.U UP0, `(.L_x_1) ;  /* 0xfffffd2100247547 */ /* 0x000fea000b83ffff */
.L_x_0:
[----:B-1----:R-:W2:Y:S01]  /*3df80*/  LDL.LU R4, [R1+0x3d4] ;  /* 0x0003d40001047983 */ /* 0x002ea20000300800 */
[----:B------:R-:W0:Y:S01]  /*3df90*/  S2UR UR5, SR_CgaCtaId ;  /* 0x00000000000579c3 */ /* 0x000e220000008800 */
[----:B------:R-:W-:Y:S01]  /*3dfa0*/  UMOV UR4, 0x400 ;  /* 0x0000040000047882 */ /* 0x000fe20000000000 */
[----:B------:R-:W1:Y:S01]  /*3dfb0*/  LDCU UR7, c[0x0][0x39c] ;  /* 0x00007380ff0777ac */ /* 0x000e620008000800 */
[----:B------:R-:W4:Y:S01]  /*3dfc0*/  LDCU UR6, c[0x0][0x39c] ;  /* 0x00007380ff0677ac */ /* 0x000f220008000800 */
[----:B------:R-:W5:Y:S01]  /*3dfd0*/  LDCU UR16, c[0x0][0x3b8] ;  /* 0x00007700ff1077ac */ /* 0x000f620008000800 */
[----:B------:R-:W3:Y:S01]  /*3dfe0*/  LDCU UR38, c[0x0][0x3b4] ;  /* 0x00007680ff2677ac */ /* 0x000ee20008000800 */
[----:B------:R-:W0:Y:S01]  /*3dff0*/  LDCU UR27, c[0x0][0x3b8] ;  /* 0x00007700ff1b77ac */ /* 0x000e220008000800 */
        /* <DEDUP_REMOVED lines=61> */
[----:B--2---:R2:W-:Y:S04]  /*3e3d0*/  STL [R1+0x1610], R4 ;  /* 0x0016100401007387 */ /* 0x0045e80000100800 */
[----:B--2---:R-:W2:Y:S01]  /*3e3e0*/  LDL.LU R4, [R1+0x3ec] ;  /* 0x0003ec0001047983 */ /* 0x004ea20000300800 */
[----:B------:R-:W-:Y:S06]  /*3e3f0*/  BAR.SYNC.DEFER_BLOCKING 0x0 ;  /* 0x0000000000007b1d */ /* 0x000fec0000010000 */
[----:B--2---:R2:W-:Y:S04]  /*3e400*/  STL [R1+0x1618], R4 ;  /* 0x0016180401007387 */ /* 0x0045e80000100800 */
[----:B--2---:R-:W2:Y:S04]  /*3e410*/  LDL.LU R4, [R1+0x3e4] ;  /* 0x0003e40001047983 */ /* 0x004ea80000300800 */
[----:B--2---:R2:W-:Y:S04]  /*3e420*/  STL [R1+0x1620], R4 ;  /* 0x0016200401007387 */ /* 0x0045e80000100800 */
[----:B--2---:R-:W2:Y:S04]  /*3e430*/  LDL.LU R4, [R1+0x38c] ;  /* 0x00038c0001047983 */ /* 0x004ea80000300800 */
[----:B--2---:R2:W-:Y:S04]  /*3e440*/  STL [R1+0x1628], R4 ;  /* 0x0016280401007387 */ /* 0x0045e80000100800 */
[----:B--2---:R-:W2:Y:S04]  /*3e450*/  LDL.LU R4, [R1+0x384] ;  /* 0x0003840001047983 */ /* 0x004ea80000300800 */
[----:B------:R-:W2:Y:S04]  /*3e460*/  LDL.LU R29, [R1+0x4ac] ;  /* 0x0004ac00011d7983 */ /* 0x000ea80000300800 */
[----:B--2---:R2:W-:Y:S04]  /*3e470*/  STL [R1+0x1608], R29 ;  /* 0x0016081d01007387 */ /* 0x0045e80000100800 */
[----:B--2---:R-:W2:Y:S04]  /*3e480*/  LDL.LU R29, [R1+0x3d8] ;  /* 0x0003d800011d7983 */ /* 0x004ea80000300800 */
        /* <DEDUP_REMOVED lines=22> */
[----:B---3--:R-:W3:Y:S04]  /*3e5f0*/  LDL.LU R16, [R1+0x5f0] ;  /* 0x0005f00001107983 */ /* 0x008ee80000300800 */
        /* <DEDUP_REMOVED lines=11> */
[----:B------:R0:W-:Y:S04]  /*3e6b0*/  STL [R1+0x14d8], R2 ;  /* 0x0014d80201007387 */ /* 0x0001e80000100800 */
[----:B0-----:R-:W3:Y:S04]  /*3e6c0*/  LDL.LU R2, [R1+0x4a8] ;  /* 0x0004a80001027983 */ /* 0x001ee80000300800 */
[----:B------:R0:W-:Y:S04]  /*3e6d0*/  STL [R1+0x14c0], R5 ;  /* 0x0014c00501007387 */ /* 0x0001e80000100800 */
[----:B0-----:R-:W3:Y:S04]  /*3e6e0*/  LDL.LU R5, [R1+0x4a4] ;  /* 0x0004a40001057983 */ /* 0x001ee80000300800 */
[----:B------:R0:W-:Y:S04]  /*3e6f0*/  STL [R1+0x14bc], R6 ;  /* 0x0014bc0601007387 */ /* 0x0001e80000100800 */
[----:B0-----:R-:W3:Y:S01]  /*3e700*/  LDL.LU R6, [R1+0x4a0] ;  /* 0x0004a00001067983 */ /* 0x001ee20000300800 */
[----:B--2---:R-:W-:-:S03]  /*3e710*/  F2FP.SATFINITE.E5M2.F32.PACK_AB_MERGE_C R4, R4, R29, RZ ;  /* 0x0000001d0404723e */ /* 0x004fc600048060ff */
[----:B------:R-:W2:Y:S04]  /*3e720*/  LDL.LU R29, [R1+0x162c] ;  /* 0x00162c00011d7983 */ /* 0x000ea80000300800 */
[----:B------:R0:W-:Y:S04]  /*3e730*/  STL [R1+0x170], R4 ;  /* 0x0001700401007387 */ /* 0x0001e80000100800 */
[----:B0-----:R-:W2:Y:S02]  /*3e740*/  LDL.LU R4, [R1+0x1628] ;  /* 0x0016280001047983 */ /* 0x001ea40000300800 */
[----:B--2---:R-:W-:-:S02]  /*3e750*/  F2FP.SATFINITE.E5M2.F32.PACK_AB_MERGE_C R4, R4, R29, RZ ;  /* 0x0000001d0404723e */ /* 0x004fc400048060ff */
        /* <DEDUP_REMOVED lines=16> */
[----:B------:R-:W2:Y:S01]  /*3e860*/  LDL.LU R29, [R1+0x1608] ;  /* 0x00160800011d7983 */ /* 0x000ea20000300800 */
[----:B---3--:R-:W-:-:S03]  /*3e870*/  F2FP.SATFINITE.E5M2.F32.PACK_AB_MERGE_C R6, R5, R6, RZ ;  /* 0x000000060506723e */ /* 0x008fc600048060ff */
[----:B------:R0:W-:Y:S04]  /*3e880*/  STL [R1+0x168], R4 ;  /* 0x0001680401007387 */ /* 0x0001e80000100800 */
[----:B------:R-:W-:Y:S01]  /*3e890*/  STL [R1+0x310], R6 ;  /* 0x0003100601007387 */ /* 0x000fe20000100800 */
[----:B0-----:R-:W-:Y:S02]  /*3e8a0*/  F2FP.SATFINITE.E5M2.F32.PACK_AB_MERGE_C R4, R27, R28, RZ ;  /* 0x0000001c1b04723e */ /* 0x001fe400048060ff */
[----:B--2---:R-:W-:Y:S02]  /*3e8b0*/  F2FP.SATFINITE.E5M2.F32.PACK_AB_MERGE_C R5, R29, R2, RZ ;  /* 0x000000021d05723e */ /* 0x004fe400048060ff */
[----:B------:R-:W-:-:S03]  /*3e8c0*/  F2FP.SATFINITE.E5M2.F32.PACK_AB_MERGE_C R2, R25, R26, RZ ;  /* 0x0000001a1902723e */ /* 0x000fc600048060ff */
[----:B------:R0:W-:Y:S04]  /*3e8d0*/  STL [R1+0x314], R5 ;  /* 0x0003140501007387 */ /* 0x0001e80000100800 */
[----:B------:R2:W-:Y:S04]  /*3e8e0*/  STL [R1+0x1cc], R4 ;  /* 0x0001cc0401007387 */ /* 0x0005e80000100800 */
[----:B------:R3:W-:Y:S01]  /*3e8f0*/  STL [R1+0x1d8], R2 ;  /* 0x0001d80201007387 */ /* 0x0007e20000100800 */
[----:B0-----:R-:W-:Y:S02]  /*3e900*/  F2FP.SATFINITE.E5M2.F32.PACK_AB_MERGE_C R5, R23, R24, RZ ;  /* 0x000000181705723e */ /* 0x001fe400048060ff */
[----:B--2---:R-:W-:-:S03]  /*3e910*/  F2FP.SATFINITE.E5M2.F32.PACK_AB_MERGE_C R4, R21, R22, RZ ;  /* 0x000000161504723e */ /* 0x004fc600048060ff */
[----:B------:R0:W-:Y:S01]  /*3e920*/  STL [R1+0x1c8], R5 ;  /* 0x0001c80501007387 */ /* 0x0001e20000100800 */
[----:B---3--:R-:W-:-:S03]  /*3e930*/  F2FP.SATFINITE.E5M2.F32.PACK_AB_MERGE_C R2, R19, R20, RZ ;  /* 0x000000141302723e */ /* 0x008fc600048060ff */
        /* <DEDUP_REMOVED lines=12> */
[----:B------:R-:W-:Y:S04]  /*3ea00*/  STL [R1+0x154], R4 ;  /* 0x0001540401007387 */ /* 0x000fe80000100800 */
[----:B------:R-:W2:Y:S01]  /*3ea10*/  LDL.LU R6, [R1+0x354] ;  /* 0x0003540001067983 */ /* 0x000ea20000300800 */
[----:B0-----:R-:W-:-:S03]  /*3ea20*/  F2FP.SATFINITE.E5M2.F32.PACK_AB_MERGE_C R5, R0, R3, RZ ;  /* 0x000000030005723e */ /* 0x001fc600048060ff */
[----:B------:R-:W-:Y:S04]  /*3ea30*/  STL [R1+0x14], R2 ;  /* 0x0000140201007387 */ /* 0x000fe80000100800 */
[----:B------:R-:W3:Y:S04]  /*3ea40*/  LDL.LU R10, [R1+0x35c] ;  /* 0x00035c00010a7983 */ /* 0x000ee80000300800 */
[----:B---3--:R0:W-:Y:S04]  /*3ea50*/  STL [R1+0x1604], R10 ;  /* 0x0016040a01007387 */ /* 0x0081e80000100800 */
[----:B0-----:R-:W2:Y:S04]  /*3ea60*/  LDL.LU R10, [R1+0x350] ;  /* 0x00035000010a7983 */ /* 0x001ea80000300800 */
[----:B------:R-:W3:Y:S04]  /*3ea70*/  LDL.LU R4, [R1+0x5d8] ;  /* 0x0005d80001047983 */ /* 0x000ee80000300800 */
[----:B---3--:R0:W-:Y:S04]  /*3ea80*/  STL [R1+0x15c4], R4 ;  /* 0x0015c40401007387 */ /* 0x0081e80000100800 */
[----:B0-----:R-:W3:Y:S04]  /*3ea90*/  LDL.LU R4, [R1+0x5c8] ;  /* 0x0005c80001047983 */ /* 0x001ee80000300800 */
        /* <DEDUP_REMOVED lines=16> */
[----:B------:R-:W2:Y:S04]  /*3eba0*/  LDL.LU R2, [R1+0x5dc] ;  /* 0x0005dc0001027983 */ /* 0x000ea80000300800 */
[----:B--2---:R0:W-:Y:S04]  /*3ebb0*/  STL [R1+0x15cc], R2 ;  /* 0x0015cc0201007387 */ /* 0x0041e80000100800 */
[----:B0-----:R-:W2:Y:S04]  /*3ebc0*/  LDL.LU R2, [R1+0x5c0] ;  /* 0x0005c00001027983 */ /* 0x001ea80000300800 */
        /* <DEDUP_REMOVED lines=9> */
[----:B0-----:R-:W2:Y:S01]  /*3ec60*/  LDL.LU R2, [R1+0x3c8] ;  /* 0x0003c80001027983 */ /* 0x001ea20000300800 */
[----:B------:R-:W-:-:S03]  /*3ec70*/  F2FP.SATFINITE.E5M2.F32.PACK_AB_MERGE_C R6, R6, R10, RZ ;  /* 0x0000000a0606723e */ /* 0x000fc600048060ff */
[----:B--2---:R0:W-:Y:S04]  /*3ec80*/  STL [R1+0x15fc], R2 ;  /* 0x0015fc0201007387 */ /* 0x0041e80000100800 */
        /* <DEDUP_REMOVED lines=25> */
[----:B------:R0:W-:Y:S04]  /*3ee20*/  STL [R1+0x14c4], R5 ;  /* 0x0014c40501007387 */ /* 0x0001e80000100800 */
[----:B0-----:R-:W2:Y:S04]  /*3ee30*/  LDL.LU R5, [R1+0x5d4] ;  /* 0x0005d40001057983 */ /* 0x001ea80000300800 */
[----:B------:R-:W3:Y:S04]  /*3ee40*/  LDL.LU R10, [R1+0x1604] ;  /* 0x00160400010a7983 */ /* 0x000ee80000300800 */
[----:B------:R0:W-:Y:S04]  /*3ee50*/  STL [R1+0x14c8], R6 ;  /* 0x0014c80601007387 */ /* 0x0001e80000100800 */
[----:B0-----:R-:W2:Y:S01]  /*3ee60*/  LDL.LU R6, [R1+0x5d0] ;  /* 0x0005d00001067983 */ /* 0x001ea20000300800 */
[----:B---3--:R-:W-:-:S03]  /*3ee70*/  F2FP.SATFINITE.E5M2.F32.PACK_AB_MERGE_C R10, R10, R4, RZ ;  /* 0x000000040a0a723e */ /* 0x008fc600048060ff */
[----:B------:R-:W2:Y:S04]  /*3ee80*/  LDL.LU R4, [R1+0x1600] ;  /* 0x0016000001047983 */ /* 0x000ea80000300800 */
        /* <DEDUP_REMOVED lines=29> */
[----:B0-----:R-:W3:Y:S01]  /*3f060*/  LDL.LU R4, [R1+0x15c8] ;  /* 0x0015c80001047983 */ /* 0x001ee20000300800 */
[----:B------:R-:W-:Y:S02]  /*3f070*/  F2FP.SATFINITE.E5M2.F32.PACK_AB_MERGE_C R5, R5, R6, RZ ;  /* 0x000000060505723e */ /* 0x000fe400048060ff */
[----:B---3--:R-:W-:-:S02]  /*3f080*/  F2FP.SATFINITE.E5M2.F32.PACK_AB_MERGE_C R10, R10, R4, RZ ;  /* 0x000000040a0a723e */ /* 0x008fc400048060ff */
[----:B------:R-:W2:Y:S01]  /*3f090*/  LDL.LU R4, [R1+0x15c4] ;  /* 0x0015c40001047983 */ /* 0x000ea20000300800 */
[----:B------:R-:W-:Y:S02]  /*3f0a0*/  F2FP.SATFINITE.E5M2.F32.PACK_AB_MERGE_C R9, R9, R29, RZ ;  /* 0x0000001d0909723e */ /* 0x000fe400048060ff */
[----:B------:R-:W-:Y:S01]  /*3f0b0*/  F2FP.SATFINITE.E5M2.F32.PACK_AB_MERGE_C R25, R25, R28, RZ ;  /* 0x0000001c1919723e */ /* 0x000fe200048060ff */
[----:B------:R-:W-:Y:S01]  /*3f0c0*/  STL [R1+0x17c], R10 ;  /* 0x00017c0a01007387 */ /* 0x000fe20000100800 */
[----:B------:R-:W-:Y:S02]  /*3f0d0*/  F2FP.SATFINITE.E5M2.F32.PACK_AB_MERGE_C R8, R8, R27, RZ ;  /* 0x0000001b0808723e */ /* 0x000fe400048060ff */
[----:B------:R-:W-:Y:S01]  /*3f0e0*/  F2FP.SATFINITE.E5M2.F32.PACK_AB_MERGE_C R24, R24, R26, RZ ;  /* 0x0000001a1818723e */ /* 0x000fe200048060ff */
[----:B------:R0:W-:Y:S01]  /*3f0f0*/  STL [R1+0x308], R5 ;  /* 0x0003080501007387 */ /* 0x0001e20000100800 */
[----:B------:R-:W-:Y:S02]  /*3f100*/  F2FP.SATFINITE.E5M2.F32.PACK_AB_MERGE_C R7, R7, R23, RZ ;  /* 0x000000170707723e */ /* 0x000fe400048060ff */
[----:B------:R-:W-:Y:S01]  /*3f110*/  F2FP.SATFINITE.E5M2.F32.PACK_AB_MERGE_C R23, R21, R22, RZ ;  /* 0x000000161517723e */ /* 0x000fe200048060ff */
[----:B------:R-:W-:Y:S01]  /*3f120*/  STL [R1+0x14d0], R9 ;  /* 0x0014d00901007387 */ /* 0x000fe20000100800 */
[----:B0-----:R-:W-:-:S02]  /*3f130*/  F2FP.SATFINITE.E5M2.F32.PACK_AB_MERGE_C R5, R15, R16, RZ ;  /* 0x000000100f05723e */ /* 0x001fc400048060ff */
[----:B--2---:R-:W-:Y:S02]  /*3f140*/  F2FP.SATFINITE.E5M2.F32.PACK_AB_MERGE_C R2, R2, R4, RZ ;  /* 0x000000040202723e */ /* 0x004fe400048060ff */
[----:B------:R-:W-:-:S03]  /*3f150*/  F2FP.SATFINITE.E5M2.F32.PACK_AB_MERGE_C R4, R19, R20, RZ ;  /* 0x000000141304723e */ /* 0x000fc600048060ff */
[----:B------:R0:W-:Y:S04]  /*3f160*/  STL [R1+0x30c], R2 ;  /* 0x00030c0201007387 */ /* 0x0001e80000100800 */
[----:B------:R-:W-:Y:S04]  /*3f170*/  STL [R1+0x14a0], R25 ;  /* 0x0014a01901007387 */ /* 0x000fe80000100800 */
[----:B------:R-:W-:Y:S01]  /*3f180*/  STL [R1+0x14d4], R8 ;  /* 0x0014d40801007387 */ /* 0x000fe20000100800 */
[----:B0-----:R-:W-:-:S03]  /*3f190*/  F2FP.SATFINITE.E5M2.F32.PACK_AB_MERGE_C R2, R17, R18, RZ ;  /* 0x000000121102723e */ /* 0x001fc600048060ff */
[----:B------:R-:W-:Y:S04]  /*3f1a0*/  STL [R1+0x14a4], R24 ;  /* 0x0014a41801007387 */ /* 0x000fe80000100800 */
[----:B------:R-:W-:Y:S04]  /*3f1b0*/  STL [R1+0x14e0], R7 ;  /* 0x0014e00701007387 */ /* 0x000fe80000100800 */
[----:B------:R-:W-:Y:S04]  /*3f1c0*/  STL [R1+0x14a8], R23 ;  /* 0x0014a81701007387 */ /* 0x000fe80000100800 */
[----:B------:R0:W-:Y:S04]  /*3f1d0*/  STL [R1+0x280], R4 ;  /* 0x0002800401007387 */ /* 0x0001e80000100800 */
[----:B------:R2:W-:Y:S01]  /*3f1e0*/  STL [R1+0x284], R2 ;  /* 0x0002840201007387 */ /* 0x0005e20000100800 */
[----:B0-----:R-:W-:-:S03]  /*3f1f0*/  F2FP.SATFINITE.E5M2.F32.PACK_AB_MERGE_C R4, R13, R14, RZ ;  /* 0x0000000e0d04723e */ /* 0x001fc600048060ff */
[----:B------:R-:W-:Y:S04]  /*3f200*/  STL [R1+0x158], R5 ;  /* 0x0001580501007387 */ /* 0x000fe80000100800 */
[----:B------:R-:W-:Y:S04]  /*3f210*/  STL [R1+0x164], R4 ;  /* 0x0001640401007387 */ /* 0x000fe80000100800 */
[----:B------:R-:W3:Y:S01]  /*3f220*/  LDL.LU R23, [R1+0x42c] ;  /* 0x00042c0001177983 */ /* 0x000ee20000300800 */
[----:B--2---:R-:W-:Y:S02]  /*3f230*/  F2FP.SATFINITE.E5M2.F32.PACK_AB_MERGE_C R2, R11, R12, RZ ;  /* 0x0000000c0b02723e */ /* 0x004fe400048060ff */
[----:B------:R-:W-:-:S03]  /*3f240*/  F2FP.SATFINITE.E5M2.F32.PACK_AB_MERGE_C R0, R0, R3, RZ ;  /* 0x000000030000723e */ /* 0x000fc600048060ff */
[----:B------:R-:W-:Y:S04]  /*3f250*/  STL [R1+0x144], R2 ;  /* 0x0001440201007387 */ /* 0x000fe80000100800 */
[----:B---3--:R0:W-:Y:S04]  /*3f260*/  STL [R1+0x154c], R23 ;  /* 0x00154c1701007387 */ /* 0x0081e80000100800 */
[----:B------:R-:W-:Y:S04]  /*3f270*/  STL [R1+0x160], R0 ;  /* 0x0001600001007387 */ /* 0x000fe80000100800 */
        /* <DEDUP_REMOVED lines=61> */
[----:B0-----:R-:W2:Y:S04]  /*3f650*/  LDL.LU R7, [R1+0x5a0] ;  /* 0x0005a00001077983 */ /* 0x001ea80000300800 */
        /* <DEDUP_REMOVED lines=90> */
[----:B------:R2:W-:Y:S01]  /*3fc00*/  STL [R1+0x130], R23 ;  /* 0x0001301701007387 */ /* 0x0005e20000100800 */
[----:B------:R-:W-:Y:S02]  /*3fc10*/  F2FP.SATFINITE.E5M2.F32.PACK_AB_MERGE_C R6, R5, R6, RZ ;  /* 0x000000060506723e */ /* 0x000fe400048060ff */
[----:B------:R-:W-:Y:S02]  /*3fc20*/  F2FP.SATFINITE.E5M2.F32.PACK_AB_MERGE_C R2, R2, R4, RZ ;  /* 0x000000040202723e */ /* 0x000fe400048060ff */
[----:B------:R-:W-:Y:S02]  /*3fc30*/  F2FP.SATFINITE.E5M2.F32.PACK_AB_MERGE_C R5, R28, R29, RZ ;  /* 0x0000001d1c05723e */ /* 0x000fe400048060ff */
[----:B------:R-:W-:Y:S02]  /*3fc40*/  F2FP.SATFINITE.E5M2.F32.PACK_AB_MERGE_C R4, R26, R27, RZ ;  /* 0x0000001b1a04723e */ /* 0x000fe400048060ff */
[----:B--2---:R-:W-:Y:S02]  /*3fc50*/  F2FP.SATFINITE.E5M2.F32.PACK_AB_MERGE_C R23, R24, R7, RZ ;  /* 0x000000071817723e */ /* 0x004fe400048060ff */
[----:B------:R-:W-:-:S03]  /*3fc60*/  F2FP.SATFINITE.E5M2.F32.PACK_AB_MERGE_C R7, R10, R9, RZ ;  /* 0x000000090a07723e */ /* 0x000fc600048060ff */
[----:B------:R-:W-:Y:S04]  /*3fc70*/  STL [R1+0x12c], R23 ;  /* 0x00012c1701007387 */ /* 0x000fe80000100800 */
[----:B------:R-:W-:Y:S04]  /*3fc80*/  STL [R1+0x128], R8 ;  /* 0x0001280801007387 */ /* 0x000fe80000100800 */
[----:B------:R-:W-:Y:S04]  /*3fc90*/  STL [R1+0x248], R7 ;  /* 0x0002480701007387 */ /* 0x000fe80000100800 */
[----:B------:R-:W-:Y:S04]  /*3fca0*/  STL [R1+0x24c], R6 ;  /* 0x00024c0601007387 */ /* 0x000fe80000100800 */
[----:B------:R0:W-:Y:S04]  /*3fcb0*/  STL [R1+0x7c], R2 ;  /* 0x00007c0201007387 */ /* 0x0001e80000100800 */
[----:B------:R2:W-:Y:S01]  /*3fcc0*/  STL [R1+0xa4], R5 ;  /* 0x0000a40501007387 */ /* 0x0005e20000100800 */
[----:B0-----:R-:W-:-:S02]  /*3fcd0*/  F2FP.SATFINITE.E5M2.F32.PACK_AB_MERGE_C R2, R21, R22, RZ ;  /* 0x000000161502723e */ /* 0x001fc400048060ff */
[----:B------:R-:W-:Y:S01]  /*3fce0*/  F2FP.SATFINITE.E5M2.F32.PACK_AB_MERGE_C R22, R19, R20, RZ ;  /* 0x000000141316723e */ /* 0x000fe200048060ff */
[----:B------:R0:W-:Y:S04]  /*3fcf0*/  STL [R1+0x74], R4 ;  /* 0x0000740401007387 */ /* 0x0001e80000100800 */
[----:B------:R-:W-:Y:S01]  /*3fd00*/  STL [R1+0x14ac], R22 ;  /* 0x0014ac1601007387 */ /* 0x000fe20000100800 */
[----:B--2---:R-:W-:-:S03]  /*3fd10*/  F2FP.SATFINITE.E5M2.F32.PACK_AB_MERGE_C R5, R13, R14, RZ ;  /* 0x0000000e0d05723e */ /* 0x004fc600048060ff */
[----:B------:R2:W-:Y:S01]  /*3fd20*/  STL [R1+0xa0], R2 ;  /* 0x0000a00201007387 */ /* 0x0005e20000100800 */
[----:B0-----:R-:W-:-:S05]  /*3fd30*/  F2FP.SATFINITE.E5M2.F32.PACK_AB_MERGE_C R4, R17, R18, RZ ;  /* 0x000000121104723e */ /* 0x001fca00048060ff */
[----:B------:R0:W-:Y:S01]  /*3fd40*/  STL [R1+0x78], R4 ;  /* 0x0000780401007387 */ /* 0x0001e20000100800 */
[----:B--2---:R-:W-:-:S05]  /*3fd50*/  F2FP.SATFINITE.E5M2.F32.PACK_AB_MERGE_C R2, R15, R16, RZ ;  /* 0x000000100f02723e */ /* 0x004fca00048060ff */
[----:B------:R2:W-:Y:S01]  /*3fd60*/  STL [R1+0x1f8], R2 ;  /* 0x0001f80201007387 */ /* 0x0005e20000100800 */
[----:B0-----:R-:W-:-:S03]  /*3fd70*/  F2FP.SATFINITE.E5M2.F32.PACK_AB_MERGE_C R4, R11, R12, RZ ;  /* 0x0000000c0b04723e */ /* 0x001fc600048060ff */
[----:B------:R-:W-:Y:S01]  /*3fd80*/  STL [R1+0x1f4], R5 ;  /* 0x0001f40501007387 */ /* 0x000fe20000100800 */
[----:B--2---:R-:W-:-:S03]  /*3fd90*/  F2FP.SATFINITE.E5M2.F32.PACK_AB_MERGE_C R2, R0, R3, RZ ;  /* 0x000000030002723e */ /* 0x004fc600048060ff */
[----:B------:R-:W2:Y:S04]  /*3fda0*/  LDL.LU R3, [R1+0x370] ;  /* 0x0003700001037983 */ /* 0x000ea80000300800 */
[----:B------:R-:W-:Y:S04]  /*3fdb0*/  STL [R1+0xd4], R4 ;  /* 0x0000d40401007387 */ /* 0x000fe80000100800 */
[----:B------:R-:W2:Y:S04]  /*3fdc0*/  LDL.LU R0, [R1+0x374] ;  /* 0x0003740001007983 */ /* 0x000ea80000300800 */
[----:B------:R-:W-:Y:S04]  /*3fdd0*/  STL [R1+0x110], R2 ;  /* 0x0001100201007387 */ /* 0x000fe80000100800 */
        /* <DEDUP_REMOVED lines=31> */
[----:B0-----:R-:W3:Y:S04]  /*3ffd0*/  LDL.LU R28, [R1+0x378] ;  /* 0x00037800011c7983 */ /* 0x001ee80000300800 */
[----:B------:R-:W2:Y:S01]  /*3ffe0*/  LDL.LU R27, [R1+0x1a4] ;  /* 0x0001a400011b7983 */ /* 0x000ea20000300800 */
        /* <DEDUP_REMOVED lines=23> */
[----:B---3--:R-:W-:-:S03]  /*40160*/  F2FP.SATFINITE.E5M2.F32.PACK_AB_MERGE_C R29, R29, R28, RZ ;  /* 0x0000001c1d1d723e */ /* 0x008fc600048060ff */
[----:B------:R-:W3:Y:S04]  /*40170*/  LDL.LU R14, [R1+0x448] ;  /* 0x00044800010e7983 */ /* 0x000ee80000300800 */
[----:B------:R-:W3:Y:S04]  /*40180*/  LDL.LU R13, [R1+0x44c] ;  /* 0x00044c00010d7983 */ /* 0x000ee80000300800 */
[----:B------:R-:W2:Y:S04]  /*40190*/  LDL.LU R12, [R1+0x80] ;  /* 0x00008000010c7983 */ /* 0x000ea80000300800 */
[----:B------:R-:W2:Y:S04]  /*401a0*/  LDL.LU R11, [R1+0x84] ;  /* 0x00008400010b7983 */ /* 0x000ea80000300800 */
[----:B------:R-:W2:Y:S04]  /*401b0*/  LDL.LU R3, [R1+0x88] ;  /* 0x0000880001037983 */ /* 0x000ea80000300800 */
[----:B------:R0:W-:Y:S04]  /*401c0*/  STL [R1+0xac], R0 ;  /* 0x0000ac0001007387 */ /* 0x0001e80000100800 */
[----:B0-----:R-:W2:Y:S04]  /*401d0*/  LDL.LU R0, [R1+0x8c] ;  /* 0x00008c0001007983 */ /* 0x001ea80000300800 */
        /* <DEDUP_REMOVED lines=25> */
[----:B------:R0:W-:Y:S04]  /*40370*/  STL [R1], R29 ;  /* 0x0000001d01007387 */ /* 0x0001e80000100800 */
[----:B0-----:R-:W2:Y:S02]  /*40380*/  LDL.LU R29, [R1+0x1510] ;  /* 0x00151000011d7983 */ /* 0x001ea40000300800 */
[----:B--2---:R-:W-:-:S02]  /*40390*/  F2FP.SATFINITE.E5M2.F32.PACK_AB_MERGE_C R29, R29, R28, RZ ;  /* 0x0000001c1d1d723e */ /* 0x004fc400048060ff */
[----:B------:R-:W2:Y:S04]  /*403a0*/  LDL.LU R28, [R1+0x150c] ;  /* 0x00150c00011c7983 */ /* 0x000ea80000300800 */
[----:B------:R0:W-:Y:S04]  /*403b0*/  STL [R1+0x1498], R29 ;  /* 0x0014981d01007387 */ /* 0x0001e80000100800 */
[----:B0-----:R-:W3:Y:S01]  /*403c0*/  LDL.LU R29, [R1+0x1a0] ;  /* 0x0001a000011d7983 */ /* 0x001ee20000300800 */
[----:B------:R-:W-:Y:S02]  /*403d0*/  F2FP.SATFINITE.E5M2.F32.PACK_AB_MERGE_C R26, R26, R8, RZ ;  /* 0x000000081a1a723e */ /* 0x000fe400048060ff */
[----:B------:R-:W0:Y:S01]  /*403e0*/  S2R R8, SR_TID.X ;  /* 0x0000000000087919 */ /* 0x000e220000002100 */
[----:B--2---:R-:W-:-:S02]  /*403f0*/  F2FP.SATFINITE.E5M2.F32.PACK_AB_MERGE_C R28, R28, R27, RZ ;  /* 0x0000001b1c1c723e */ /* 0x004fc400048060ff */
[----:B------:R-:W3:Y:S01]  /*40400*/  LDL.LU R27, [R1+0x1508] ;  /* 0x00150800011b7983 */ /* 0x000ee20000300800 */
[----:B------:R-:W-:-:S03]  /*40410*/  F2FP.SATFINITE.E5M2.F32.PACK_AB_MERGE_C R22, R23, R22, RZ ;  /* 0x000000161716723e */ /* 0x000fc600048060ff */
[----:B------:R-:W-:Y:S01]  /*40420*/  STL [R1+0x149c], R28 ;  /* 0x00149c1c01007387 */ /* 0x000fe20000100800 */
[----:B------:R-:W-:Y:S02]  /*40430*/  F2FP.SATFINITE.E5M2.F32.PACK_AB_MERGE_C R6, R6, R10, RZ ;  /* 0x0000000a0606723e */ /* 0x000fe400048060ff */
[----:B------:R-:W-:Y:S02]  /*40440*/  F2FP.SATFINITE.E5M2.F32.PACK_AB_MERGE_C R5, R4, R5, RZ ;  /* 0x000000050405723e */ /* 0x000fe400048060ff */
[----:B------:R-:W-:Y:S02]  /*40450*/  F2FP.SATFINITE.E5M2.F32.PACK_AB_MERGE_C R4, R21, R2, RZ ;  /* 0x000000021504723e */ /* 0x000fe400048060ff */
[----:B------:R-:W-:Y:S02]  /*40460*/  F2FP.SATFINITE.E5M2.F32.PACK_AB_MERGE_C R2, R19, R20, RZ ;  /* 0x000000141302723e */ /* 0x000fe400048060ff */
[----:B------:R-:W-:Y:S02]  /*40470*/  F2FP.SATFINITE.E5M2.F32.PACK_AB_MERGE_C R19, R11, R12, RZ ;  /* 0x0000000c0b13723e */ /* 0x000fe400048060ff */
[----:B---3--:R-:W-:-:S05]  /*40480*/  F2FP.SATFINITE.E5M2.F32.PACK_AB_MERGE_C R27, R27, R29, RZ ;  /* 0x0000001d1b1b723e */ /* 0x008fca00048060ff */
[----:B------:R-:W-:Y:S04]  /*40490*/  STL [R1+0x14b0], R27 ;  /* 0x0014b01b01007387 */ /* 0x000fe80000100800 */
[----:B------:R-:W-:Y:S04]  /*404a0*/  STL [R1+0x14b4], R26 ;  /* 0x0014b41a01007387 */ /* 0x000fe80000100800 */
[----:B0-----:R0:W-:Y:S04]  /*404b0*/  STL [R1+0x14e8], R8 ;  /* 0x0014e80801007387 */ /* 0x0011e80000100800 */
[----:B------:R-:W-:Y:S01]  /*404c0*/  STL [R1+0x1b0], R22 ;  /* 0x0001b01601007387 */ /* 0x000fe20000100800 */
[----:B0-----:R-:W-:-:S02]  /*404d0*/  F2FP.SATFINITE.E5M2.F32.PACK_AB_MERGE_C R8, R24, R7, RZ ;  /* 0x000000071808723e */ /* 0x001fc400048060ff */
[----:B------:R-:W-:-:S03]  /*404e0*/  F2FP.SATFINITE.E5M2.F32.PACK_AB_MERGE_C R7, R9, R25, RZ ;  /* 0x000000190907723e */ /* 0x000fc600048060ff */
[----:B------:R-:W-:Y:S04]  /*404f0*/  STL [R1+0x1b4], R8 ;  /* 0x0001b40801007387 */ /* 0x000fe80000100800 */
[----:B------:R-:W-:Y:S04]  /*40500*/  STL [R1+0x70], R7 ;  /* 0x0000700701007387 */ /* 0x000fe80000100800 */
[----:B------:R-:W-:Y:S04]  /*40510*/  STL [R1+0x1c], R6 ;  /* 0x00001c0601007387 */ /* 0x000fe80000100800 */
[----:B------:R0:W-:Y:S04]  /*40520*/  STL [R1+0x18], R5 ;  /* 0x0000180501007387 */ /* 0x0001e80000100800 */
[----:B------:R2:W-:Y:S04]  /*40530*/  STL [R1+0x10], R4 ;  /* 0x0000100401007387 */ /* 0x0005e80000100800 */
[----:B------:R3:W-:Y:S01]  /*40540*/  STL [R1+0xc], R2 ;  /* 0x00000c0201007387 */ /* 0x0007e20000100800 */
[----:B0-----:R-:W-:-:S02]  /*40550*/  F2FP.SATFINITE.E5M2.F32.PACK_AB_MERGE_C R5, R17, R18, RZ ;  /* 0x000000121105723e */ /* 0x001fc400048060ff */
[----:B--2---:R-:W-:-:S03]  /*40560*/  F2FP.SATFINITE.E5M2.F32.PACK_AB_MERGE_C R4, R15, R16, RZ ;  /* 0x000000100f04723e */ /* 0x004fc600048060ff */
[----:B------:R-:W-:Y:S01]  /*40570*/  STL [R1+0x8], R5 ;  /* 0x0000080501007387 */ /* 0x000fe20000100800 */
[----:B---3--:R-:W-:-:S03]  /*40580*/  F2FP.SATFINITE.E5M2.F32.PACK_AB_MERGE_C R2, R13, R14, RZ ;  /* 0x0000000e0d02723e */ /* 0x008fc600048060ff */
[----:B------:R-:W-:Y:S04]  /*40590*/  STL [R1+0x200], R4 ;  /* 0x0002000401007387 */ /* 0x000fe80000100800 */
[----:B------:R-:W-:Y:S04]  /*405a0*/  STL [R1+0x14b8], R19 ;  /* 0x0014b81301007387 */ /* 0x000fe80000100800 */
[----:B------:R-:W-:Y:S04]  /*405b0*/  STL [R1+0x204], R2 ;  /* 0x0002040201007387 */ /* 0x000fe80000100800 */
[----:B------:R-:W2:Y:S04]  /*405c0*/  LDL.LU R17, [R1+0xb4] ;  /* 0x0000b40001117983 */ /* 0x000ea80000300800 */
[----:B------:R-:W3:Y:S04]  /*405d0*/  LDL.LU R20, [R1+0xbc] ;  /* 0x0000bc0001147983 */ /* 0x000ee80000300800 */
[----:B---3--:R0:W-:Y:S04]  /*405e0*/  STL [R1+0x1504], R20 ;  /* 0x0015041401007387 */ /* 0x0081e80000100800 */
[----:B0-----:R-:W2:Y:S04]  /*405f0*/  LDL.LU R20, [R1+0xb0] ;  /* 0x0000b00001147983 */ /* 0x001ea80000300800 */
[----:B------:R-:W3:Y:S04]  /*40600*/  LDL.LU R16, [R1+0x104] ;  /* 0x0001040001107983 */ /* 0x000ee80000300800 */
[----:B---3--:R0:W-:Y:S04]  /*40610*/  STL [R1+0x1500], R16 ;  /* 0x0015001001007387 */ /* 0x0081e80000100800 */
[----:B0-----:R-:W3:Y:S04]  /*40620*/  LDL.LU R16, [R1+0xb8] ;  /* 0x0000b80001107983 */ /* 0x001ee80000300800 */
[----:B------:R-:W2:Y:S04]  /*40630*/  LDL.LU R18, [R1+0x10c] ;  /* 0x00010c0001127983 */ /* 0x000ea80000300800 */
[----:B--2---:R0:W-:Y:S04]  /*40640*/  STL [R1+0x14fc], R18 ;  /* 0x0014fc1201007387 */ /* 0x0041e80000100800 */
[----:B0-----:R-:W2:Y:S04]  /*40650*/  LDL.LU R18, [R1+0x100] ;  /* 0x0001000001127983 */ /* 0x001ea80000300800 */
[----:B------:R-:W2:Y:S04]  /*40660*/  LDL.LU R19, [R1+0xf8] ;  /* 0x0000f80001137983 */ /* 0x000ea80000300800 */
[----:B--2---:R0:W-:Y:S04]  /*40670*/  STL [R1+0x14f4], R19 ;  /* 0x0014f41301007387 */ /* 0x0041e80000100800 */
[----:B0-----:R-:W2:Y:S04]  /*40680*/  LDL.LU R19, [R1+0xf0] ;  /* 0x0000f00001137983 */ /* 0x001ea80000300800 */
        /* <DEDUP_REMOVED lines=10> */
[----:B------:R-:W2:Y:S01]  /*40730*/  LDL.LU R27, [R1+0x2ac] ;  /* 0x0002ac00011b7983 */ /* 0x000ea20000300800 */
[----:B------:R-:W-:-:S02]  /*40740*/  F2FP.SATFINITE.E5M2.F32.PACK_AB_MERGE_C R21, R0, R3, RZ ;  /* 0x000000030015723e */ /* 0x000fc400048060ff */
[----:B------:R-:W-:Y:S01]  /*40750*/  F2FP.SATFINITE.E5M2.F32.PACK_AB_MERGE_C R17, R17, R20, RZ ;  /* 0x000000141111723e */ /* 0x000fe200048060ff */
        /* <DEDUP_REMOVED lines=20> */
[----:B------:R-:W3:Y:S02]  /*408a0*/  LDL.LU R20, [R1+0x1504] ;  /* 0x0015040001147983 */ /* 0x000ee40000300800 */
[----:B---3--:R-:W-:-:S02]  /*408b0*/  F2FP.SATFINITE.E5M2.F32.PACK_AB_MERGE_C R20, R20, R16, RZ ;  /* 0x000000101414723e */ /* 0x008fc400048060ff */
[----:B------:R-:W3:Y:S02]  /*408c0*/  LDL.LU R16, [R1+0x1500] ;  /* 0x0015000001107983 */ /* 0x000ee40000300800 */
[----:B---3--:R-:W-:Y:S02]  /*408d0*/  F2FP.SATFINITE.E5M2.F32.PACK_AB_MERGE_C R16, R16, R18, RZ ;  /* 0x000000121010723e */ /* 0x008fe400048060ff */
[----:B------:R-:W3:Y:S02]  /*408e0*/  LDL.LU R18, [R1+0x14fc] ;  /* 0x0014fc0001127983 */ /* 0x000ee40000300800 */
[----:B---3--:R-:W-:Y:S02]  /*408f0*/  F2FP.SATFINITE.E5M2.F32.PACK_AB_MERGE_C R18, R18, R19, RZ ;  /* 0x000000131212723e */ /* 0x008fe400048060ff */
[----:B------:R-:W2:Y:S02]  /*40900*/  LDL.LU R19, [R1+0x14f8] ;  /* 0x0014f80001137983 */ /* 0x000ea40000300800 */
[----:B--2---:R-:W-:-:S02]  /*40910*/  F2FP.SATFINITE.E5M2.F32.PACK_AB_MERGE_C R21, R21, R19, RZ ;  /* 0x000000131515723e */ /* 0x004fc400048060ff */
[----:B------:R-:W2:Y:S01]  /*40920*/  LDL.LU R19, [R1+0x14f4] ;  /* 0x0014f40001137983 */ /* 0x000ea20000300800 */
[----:B------:R-:W-:-:S03]  /*40930*/  F2FP.SATFINITE.E5M2.F32.PACK_AB_MERGE_C R7, R11, R7, RZ ;  /* 0x000000070b07723e */ /* 0x000fc600048060ff */
[----:B------:R2:W-:Y:S01]  /*40940*/  STL [R1+0x198], R21 ;  /* 0x0001981501007387 */ /* 0x0005e20000100800 */
[----:B------:R-:W-:Y:S02]  /*40950*/  F2FP.SATFINITE.E5M2.F32.PACK_AB_MERGE_C R2, R2, R4, RZ ;  /* 0x000000040202723e */ /* 0x000fe400048060ff */
[----:B------:R-:W-:Y:S02]  /*40960*/  F2FP.SATFINITE.E5M2.F32.PACK_AB_MERGE_C R8, R8, R27, RZ ;  /* 0x0000001b0808723e */ /* 0x000fe400048060ff */
[----:B--2---:R-:W-:Y:S02]  /*40970*/  F2FP.SATFINITE.E5M2.F32.PACK_AB_MERGE_C R21, R26, R19, RZ ;  /* 0x000000131a15723e */ /* 0x004fe400048060ff */
[----:B------:R-:W2:Y:S04]  /*40980*/  LDL.LU R19, [R1+0x40] ;  /* 0x0000400001137983 */ /* 0x000ea80000300800 */
[----:B------:R0:W-:Y:S04]  /*40990*/  STL [R1+0x19c], R21 ;  /* 0x00019c1501007387 */ /* 0x0001e80000100800 */
[----:B------:R-:W2:Y:S04]  /*409a0*/  LDL.LU R11, [R1+0x44] ;  /* 0x00004400010b7983 */ /* 0x000ea80000300800 */
[----:B------:R3:W-:Y:S04]  /*409b0*/  STL [R1+0x2d4], R7 ;  /* 0x0002d40701007387 */ /* 0x0007e80000100800 */
[----:B0-----:R-:W2:Y:S04]  /*409c0*/  LDL.LU R21, [R1+0x48] ;  /* 0x0000480001157983 */ /* 0x001ea80000300800 */
[----:B---3--:R-:W3:Y:S04]  /*409d0*/  LDL.LU R7, [R1+0x30] ;  /* 0x0000300001077983 */ /* 0x008ee80000300800 */
[----:B------:R0:W-:Y:S04]  /*409e0*/  STL [R1+0x2f0], R2 ;  /* 0x0002f00201007387 */ /* 0x0001e80000100800 */
[----:B------:R-:W3:Y:S04]  /*409f0*/  LDL.LU R4, [R1+0x34] ;  /* 0x0000340001047983 */ /* 0x000ee80000300800 */
[----:B0-----:R-:W2:Y:S04]  /*40a00*/  LDL.LU R2, [R1+0x38] ;  /* 0x0000380001027983 */ /* 0x001ea80000300800 */
[----:B------:R-:W2:Y:S04]  /*40a10*/  LDL.LU R26, [R1+0x3c] ;  /* 0x00003c00011a7983 */ /* 0x000ea80000300800 */
[----:B------:R-:W2:Y:S04]  /*40a20*/  LDL.LU R27, [R1+0x14f0] ;  /* 0x0014f000011b7983 */ /* 0x000ea80000300800 */
[----:B------:R0:W-:Y:S04]  /*40a30*/  STL [R1+0x2d0], R8 ;  /* 0x0002d00801007387 */ /* 0x0001e80000100800 */
[----:B0-----:R-:W2:Y:S01]  /*40a40*/  LDL.LU R8, [R1+0x14ec] ;  /* 0x0014ec0001087983 */ /* 0x001ea20000300800 */
[----:B------:R-:W-:-:S02]  /*40a50*/  F2FP.SATFINITE.E5M2.F32.PACK_AB_MERGE_C R28, R9, R28, RZ ;  /* 0x0000001c091c723e */ /* 0x000fc400048060ff */
[----:B------:R-:W-:Y:S02]  /*40a60*/  F2FP.SATFINITE.E5M2.F32.PACK_AB_MERGE_C R5, R5, R6, RZ ;  /* 0x000000060505723e */ /* 0x000fe400048060ff */
[----:B--2---:R-:W-:Y:S02]  /*40a70*/  F2FP.SATFINITE.E5M2.F32.PACK_AB_MERGE_C R27, R27, R8, RZ ;  /* 0x000000081b1b723e */ /* 0x004fe400048060ff */
[----:B------:R-:W2:Y:S04]  /*40a80*/  LDL.LU R8, [R1+0x14e8] ;  /* 0x0014e80001087983 */ /* 0x000ea80000300800 */
[----:B------:R-:W3:Y:S04]  /*40a90*/  LDL.LU R9, [R1+0x170] ;  /* 0x0001700001097983 */ /* 0x000ee80000300800 */
[----:B------:R0:W-:Y:S04]  /*40aa0*/  STL [R1+0x2ec], R27 ;  /* 0x0002ec1b01007387 */ /* 0x0001e80000100800 */
[----:B------:R-:W-:Y:S01]  /*40ab0*/  STL [R1+0x2c8], R28 ;  /* 0x0002c81c01007387 */ /* 0x000fe20000100800 */
[----:B0-----:R-:W-:-:S02]  /*40ac0*/  F2FP.SATFINITE.E5M2.F32.PACK_AB_MERGE_C R27, R22, R29, RZ ;  /* 0x0000001d161b723e */ /* 0x001fc400048060ff */
[----:B------:R-:W-:-:S03]  /*40ad0*/  F2FP.SATFINITE.E5M2.F32.PACK_AB_MERGE_C R22, R10, R23, RZ ;  /* 0x000000170a16723e */ /* 0x000fc600048060ff */
[----:B------:R-:W-:Y:S04]  /*40ae0*/  STL [R1+0x2e0], R27 ;  /* 0x0002e01b01007387 */ /* 0x000fe80000100800 */
[----:B------:R-:W4:Y:S01]  /*40af0*/  LDL.LU R10, [R1+0x20] ;  /* 0x00002000010a7983 */ /* 0x000f220000300800 */
[----:B------:R-:W-:-:S03]  /*40b00*/  F2FP.SATFINITE.E5M2.F32.PACK_AB_MERGE_C R13, R12, R13, RZ ;  /* 0x0000000d0c0d723e */ /* 0x000fc600048060ff */
[----:B------:R-:W-:Y:S01]  /*40b10*/  STL [R1+0x320], R22 ;  /* 0x0003201601007387 */ /* 0x000fe20000100800 */
[----:B------:R-:W-:-:S03]  /*40b20*/  F2FP.SATFINITE.E5M2.F32.PACK_AB_MERGE_C R12, R0, R3, RZ ;  /* 0x00000003000c723e */ /* 0x000fc600048060ff */
[----:B------:R-:W4:Y:S04]  /*40b30*/  LDL.LU R6, [R1+0x24] ;  /* 0x0000240001067983 */ /* 0x000f280000300800 */
[----:B------:R0:W-:Y:S01]  /*40b40*/  STL [R1+0x324], R5 ;  /* 0x0003240501007387 */ /* 0x0001e20000100800 */
[----:B------:R-:W-:Y:S02]  /*40b50*/  F2FP.SATFINITE.E5M2.F32.PACK_AB_MERGE_C R15, R15, R24, RZ ;  /* 0x000000180f0f723e */ /* 0x000fe400048060ff */
[----:B------:R-:W-:Y:S01]  /*40b60*/  F2FP.SATFINITE.E5M2.F32.PACK_AB_MERGE_C R14, R14, R25, RZ ;  /* 0x000000190e0e723e */ /* 0x000fe200048060ff */
[----:B0-----:R-:W4:Y:S04]  /*40b70*/  LDL.LU R5, [R1+0x28] ;  /* 0x0000280001057983 */ /* 0x001f280000300800 */
[----:B------:R-:W4:Y:S04]  /*40b80*/  LDL.LU R27, [R1+0x2c] ;  /* 0x00002c00011b7983 */ /* 0x000f280000300800 */
[----:B------:R-:W4:Y:S01]  /*40b90*/  LDL.LU R28, [R1+0x178] ;  /* 0x00017800011c7983 */ /* 0x000f220000300800 */
[----:B------:R-:W-:-:S03]  /*40ba0*/  F2FP.SATFINITE.E5M2.F32.PACK_AB_MERGE_C R11, R11, R19, RZ ;  /* 0x000000130b0b723e */ /* 0x000fc600048060ff */
[----:B------:R-:W4:Y:S04]  /*40bb0*/  LDL.LU R29, [R1+0x174] ;  /* 0x00017400011d7983 */ /* 0x000f280000300800 */
[----:B------:R-:W4:Y:S04]  /*40bc0*/  LDL.LU R22, [R1+0x168] ;  /* 0x0001680001167983 */ /* 0x000f280000300800 */
[----:B------:R-:W4:Y:S04]  /*40bd0*/  LDL.LU R23, [R1+0x15c] ;  /* 0x00015c0001177983 */ /* 0x000f280000300800 */
[----:B------:R-:W4:Y:S04]  /*40be0*/  LDL.LU R24, [R1+0x154] ;  /* 0x0001540001187983 */ /* 0x000f280000300800 */
[----:B------:R-:W4:Y:S01]  /*40bf0*/  LDL.LU R25, [R1+0x14] ;  /* 0x0000140001197983 */ /* 0x000f220000300800 */
[----:B--2---:R-:W-:-:S05]  /*40c00*/  IMAD.SHL.U32 R0, R8, 0x200, RZ ;  /* 0x0000020008007824 */ /* 0x004fca00078e00ff */
[----:B------:R-:W-:Y:S02]  /*40c10*/  LOP3.LUT R19, R0, 0x1000, RZ, 0xc0, !PT ;  /* 0x0000100000137812 */ /* 0x000fe400078ec0ff */
[----:B------:R-:W2:Y:S01]  /*40c20*/  LDL.LU R0, [R1+0x4c] ;  /* 0x00004c0001007983 */ /* 0x000ea20000300800 */
[----:B---3--:R-:W-:Y:S01]  /*40c30*/  F2FP.SATFINITE.E5M2.F32.PACK_AB_MERGE_C R4, R4, R7, RZ ;  /* 0x000000070404723e */ /* 0x008fe200048060ff */
[----:B------:R-:W-:Y:S01]  /*40c40*/  IMAD.SHL.U32 R3, R8, 0x8, RZ ;  /* 0x0000000808037824 */ /* 0x000fe200078e00ff */
[----:B------:R-:W-:Y:S01]  /*40c50*/  ULEA UR4, UR5, UR4, 0x18 ;  /* 0x0000000405047291 */ /* 0x000fe2000f8ec0ff */
[----:B--2---:R-:W-:Y:S02]  /*40c60*/  F2FP.SATFINITE.E5M2.F32.PACK_AB_MERGE_C R0, R0, R21, RZ ;  /* 0x000000150000723e */ /* 0x004fe400048060ff */
[----:B------:R-:W2:Y:S04]  /*40c70*/  LDL.LU R21, [R1+0x14e4] ;  /* 0x0014e40001157983 */ /* 0x000ea80000300800 */
[----:B------:R-:W3:Y:S04]  /*40c80*/  LDL.LU R7, [R1+0x14e0] ;  /* 0x0014e00001077983 */ /* 0x000ee80000300800 */
[----:B------:R0:W-:Y:S04]  /*40c90*/  STL [R1+0x194], R4 ;  /* 0x0001940401007387 */ /* 0x0001e80000100800 */
[----:B0-----:R-:W2:Y:S01]  /*40ca0*/  LDL.LU R4, [R1+0x14dc] ;  /* 0x0014dc0001047983 */ /* 0x001ea20000300800 */
[----:B------:R-:W-:-:S02]  /*40cb0*/  F2FP.SATFINITE.E5M2.F32.PACK_AB_MERGE_C R26, R26, R2, RZ ;  /* 0x000000021a1a723e */ /* 0x000fc400048060ff */
[----:B------:R-:W-:Y:S01]  /*40cc0*/  LOP3.LUT R3, R3, 0x80, RZ, 0xc0, !PT ;  /* 0x0000008003037812 */ /* 0x000fe200078ec0ff */
[----:B------:R-:W3:Y:S03]  /*40cd0*/  LDL.LU R2, [R1+0x14d8] ;  /* 0x0014d80001027983 */ /* 0x000ee60000300800 */
[----:B------:R-:W-:Y:S01]  /*40ce0*/  IADD3 R3, PT, PT, R3, UR4, R19 ;  /* 0x0000000403037c10 */ /* 0x000fe2000fffe013 */
[----:B------:R0:W-:Y:S01]  /*40cf0*/  STL [R1+0x190], R26 ;  /* 0x0001901a01007387 */ /* 0x0001e20000100800 */
[C---:B------:R-:W-:Y:S02]  /*40d00*/  IMAD.SHL.U32 R19, R8.reuse, 0x10, RZ ;  /* 0x0000001008137824 */ /* 0x040fe400078e00ff */
[----:B0-----:R-:W-:Y:S01]  /*40d10*/  IMAD.SHL.U32 R26, R8, 0x100, RZ ;  /* 0x00000100081a7824 */ /* 0x001fe200078e00ff */
[----:B--2---:R-:W-:Y:S02]  /*40d20*/  LOP3.LUT R8, R4, 0xffff, RZ, 0xc0, !PT ;  /* 0x0000ffff04087812 */ /* 0x004fe400078ec0ff */
[----:B------:R-:W2:Y:S01]  /*40d30*/  LDL.LU R4, [R1+0x16c] ;  /* 0x00016c0001047983 */ /* 0x000ea20000300800 */
[----:B------:R-:W-:-:S02]  /*40d40*/  LOP3.LUT R9, R9, 0xffff, RZ, 0xc0, !PT ;  /* 0x0000ffff09097812 */ /* 0x000fc400078ec0ff */
[----:B----4-:R-:W-:-:S03]  /*40d50*/  F2FP.SATFINITE.E5M2.F32.PACK_AB_MERGE_C R6, R6, R10, RZ ;  /* 0x0000000a0606723e */ /* 0x010fc600048060ff */
[----:B------:R-:W-:Y:S01]  /*40d60*/  STL [R1+0x34], R9 ;  /* 0x0000340901007387 */ /* 0x000fe20000100800 */
[----:B---3--:R-:W-:-:S03]  /*40d70*/  PRMT R2, R8, 0x3340, R2 ;  /* 0x0000334008027816 */ /* 0x008fc60000000002 */
[----:B------:R0:W-:Y:S01]  /*40d80*/  STL [R1+0x40], R8 ;  /* 0x0000400801007387 */ /* 0x0001e20000100800 */
[----:B------:R-:W-:Y:S02]  /*40d90*/  F2FP.SATFINITE.E5M2.F32.PACK_AB_MERGE_C R27, R27, R5, RZ ;  /* 0x000000051b1b723e */ /* 0x000fe400048060ff */
[----:B--2---:R-:W-:-:S05]  /*40da0*/  LOP3.LUT R4, R4, 0xffff, RZ, 0xc0, !PT ;  /* 0x0000ffff04047812 */ /* 0x004fca00078ec0ff */
[----:B------:R2:W-:Y:S04]  /*40db0*/  STL [R1+0x30], R4 ;  /* 0x0000300401007387 */ /* 0x0005e80000100800 */
[----:B0-----:R-:W3:Y:S01]  /*40dc0*/  LDL.LU R8, [R1+0x14d4] ;  /* 0x0014d40001087983 */ /* 0x001ee20000300800 */
[----:B--2---:R-:W-:-:S03]  /*40dd0*/  PRMT R4, R9, 0x3340, R4 ;  /* 0x0000334009047816 */ /* 0x004fc60000000004 */
[----:B------:R-:W2:Y:S04]  /*40de0*/  LDL.LU R9, [R1+0x14d0] ;  /* 0x0014d00001097983 */ /* 0x000ea80000300800 */
[----:B------:R-:W4:Y:S04]  /*40df0*/  LDL.LU R10, [R1+0x14cc] ;  /* 0x0014cc00010a7983 */ /* 0x000f280000300800 */
[----:B------:R0:W-:Y:S04]  /*40e00*/  STL [R1+0x2c4], R6 ;  /* 0x0002c40601007387 */ /* 0x0001e80000100800 */
[----:B0-----:R-:W2:Y:S04]  /*40e10*/  LDL.LU R6, [R1+0x14c8] ;  /* 0x0014c80001067983 */ /* 0x001ea80000300800 */
[----:B------:R-:W3:Y:S01]  /*40e20*/  LDL.LU R5, [R1+0x14c4] ;  /* 0x0014c40001057983 */ /* 0x000ee20000300800 */
[----:B------:R-:W-:-:S02]  /*40e30*/  LOP3.LUT R26, R26, 0xe000, RZ, 0xc0, !PT ;  /* 0x0000e0001a1a7812 */ /* 0x000fc400078ec0ff */
[----:B------:R-:W-:Y:S02]  /*40e40*/  LOP3.LUT R19, R19, 0x70, RZ, 0xc0, !PT ;  /* 0x0000007013137812 */ /* 0x000fe400078ec0ff */
[----:B------:R-:W-:Y:S02]  /*40e50*/  PRMT R2, R4, 0x5410, R2 ;  /* 0x0000541004027816 */ /* 0x000fe40000000002 */
[----:B------:R-:W-:Y:S02]  /*40e60*/  IADD3 R3, PT, PT, R19, R3, R26 ;  /* 0x0000000313037210 */ /* 0x000fe40007ffe01a */
[----:B------:R-:W-:-:S03]  /*40e70*/  LOP3.LUT R26, R28, 0xffff, RZ, 0xc0, !PT ;  /* 0x0000ffff1c1a7812 */ /* 0x000fc600078ec0ff */
[----:B------:R-:W-:Y:S01]  /*40e80*/  STL [R1+0x1480], R3 ;  /* 0x0014800301007387 */ /* 0x000fe20000100800 */
[----:B------:R-:W-:-:S03]  /*40e90*/  LOP3.LUT R19, R29, 0xffff, RZ, 0xc0, !PT ;  /* 0x0000ffff1d137812 */ /* 0x000fc600078ec0ff */
[----:B------:R-:W-:Y:S04]  /*40ea0*/  STL [R1+0x2d8], R27 ;  /* 0x0002d81b01007387 */ /* 0x000fe80000100800 */
[----:B------:R0:W-:Y:S01]  /*40eb0*/  STL [R1+0x1fc], R2 ;  /* 0x0001fc0201007387 */ /* 0x0001e20000100800 */
[----:B------:R-:W-:-:S03]  /*40ec0*/  LOP3.LUT R24, R24, 0xffff, RZ, 0xc0, !PT ;  /* 0x0000ffff18187812 */ /* 0x000fc600078ec0ff */
[----:B------:R-:W-:Y:S01]  /*40ed0*/  STL [R1+0x2c], R26 ;  /* 0x00002c1a01007387 */ /* 0x000fe20000100800 */
[----:B0-----:R-:W-:-:S03]  /*40ee0*/  LOP3.LUT R2, R22, 0xffff, RZ, 0xc0, !PT ;  /* 0x0000ffff16027812 */ /* 0x001fc600078ec0ff */
[----:B------:R-:W-:Y:S01]  /*40ef0*/  STL [R1+0x28], R19 ;  /* 0x0000281301007387 */ /* 0x000fe20000100800 */
[----:B------:R-:W-:-:S03]  /*40f00*/  LOP3.LUT R22, R23, 0xffff, RZ, 0xc0, !PT ;  /* 0x0000ffff17167812 */ /* 0x000fc600078ec0ff */
[----:B------:R0:W-:Y:S04]  /*40f10*/  STL [R1+0x24], R2 ;  /* 0x0000240201007387 */ /* 0x0001e80000100800 */
[----:B------:R-:W5:Y:S04]  /*40f20*/  LDL.LU R28, [R1+0x11c] ;  /* 0x00011c00011c7983 */ /* 0x000f680000300800 */
[----:B------:R-:W5:Y:S04]  /*40f30*/  LDL.LU R29, [R1+0x118] ;  /* 0x00011800011d7983 */ /* 0x000f680000300800 */
[----:B------:R-:W-:Y:S04]  /*40f40*/  STL [R1+0x20], R22 ;  /* 0x0000201601007387 */ /* 0x000fe80000100800 */
[----:B------:R-:W-:Y:S01]  /*40f50*/  STL [R1+0x4c], R24 ;  /* 0x00004c1801007387 */ /* 0x000fe20000100800 */
[----:B--2---:R-:W-:-:S02]  /*40f60*/  LOP3.LUT R4, R6, 0xffff, RZ, 0xc0, !PT ;  /* 0x0000ffff06047812 */ /* 0x004fc400078ec0ff */
[----:B---3--:R-:W-:Y:S02]  /*40f70*/  LOP3.LUT R23, R5, 0xffff, RZ, 0xc0, !PT ;  /* 0x0000ffff05177812 */ /* 0x008fe400078ec0ff */
[----:B------:R-:W2:Y:S04]  /*40f80*/  LDL.LU R5, [R1+0x14c0] ;  /* 0x0014c00001057983 */ /* 0x000ea80000300800 */
[----:B------:R-:W3:Y:S01]  /*40f90*/  LDL.LU R6, [R1+0x14bc] ;  /* 0x0014bc0001067983 */ /* 0x000ee20000300800 */
[----:B------:R-:W-:Y:S02]  /*40fa0*/  LOP3.LUT R27, R25, 0xffff, RZ, 0xc0, !PT ;  /* 0x0000ffff191b7812 */ /* 0x000fe400078ec0ff */
[----:B----4-:R-:W-:Y:S02]  /*40fb0*/  LOP3.LUT R3, R10, 0xffff, RZ, 0xc0, !PT ;  /* 0x0000ffff0a037812 */ /* 0x010fe400078ec0ff */
[----:B------:R-:W-:Y:S01]  /*40fc0*/  LOP3.LUT R10, R9, 0xffff, RZ, 0xc0, !PT ;  /* 0x0000ffff090a7812 */ /* 0x000fe200078ec0ff */
[----:B------:R-:W-:Y:S01]  /*40fd0*/  STL [R1+0x14], R27 ;  /* 0x0000141b01007387 */ /* 0x000fe20000100800 */
[----:B------:R-:W-:-:S02]  /*40fe0*/  LOP3.LUT R25, R8, 0xffff, RZ, 0xc0, !PT ;  /* 0x0000ffff08197812 */ /* 0x000fc400078ec0ff */
[----:B------:R-:W-:Y:S01]  /*40ff0*/  LOP3.LUT R7, R7, 0xffff, RZ, 0xc0, !PT ;  /* 0x0000ffff07077812 */ /* 0x000fe200078ec0ff */
[----:B------:R4:W-:Y:S04]  /*41000*/  STL [R1+0x3c], R4 ;  /* 0x00003c0401007387 */ /* 0x0009e80000100800 */
[----:B------:R-:W-:Y:S04]  /*41010*/  STL [R1+0x48], R23 ;  /* 0x0000481701007387 */ /* 0x000fe80000100800 */
[----:B------:R1:W-:Y:S01]  /*41020*/  STL [R1+0x8c], R10 ;  /* 0x00008c0a01007387 */ /* 0x0003e20000100800 */
[----:B0-----:R-:W-:-:S03]  /*41030*/  PRMT R2, R2, 0x3340, R1 ;  /* 0x0000334002027816 */ /* 0x001fc60000000001 */
[----:B------:R-:W-:Y:S04]  /*41040*/  STL [R1+0x5c], R25 ;  /* 0x00005c1901007387 */ /* 0x000fe80000100800 */
[----:B------:R-:W-:Y:S01]  /*41050*/  STL [R1+0x58], R7 ;  /* 0x0000580701007387 */ /* 0x000fe20000100800 */
[----:B------:R-:W-:-:S03]  /*41060*/  PRMT R8, R22, 0x3340, R27 ;  /* 0x0000334016087816 */ /* 0x000fc6000000001b */
[----:B------:R0:W-:Y:S01]  /*41070*/  STL [R1+0x1484], R3 ;  /* 0x0014840301007387 */ /* 0x0001e20000100800 */
[----:B----4-:R-:W-:Y:S02]  /*41080*/  PRMT R4, R4, 0x3340, R1 ;  /* 0x0000334004047816 */ /* 0x010fe40000000001 */
[----:B------:R-:W-:Y:S02]  /*41090*/  PRMT R9, R24, 0x3340, R23 ;  /* 0x0000334018097816 */ /* 0x000fe40000000017 */
[----:B-1----:R-:W-:Y:S02]  /*410a0*/  PRMT R10, R10, 0x3340, R25 ;  /* 0x000033400a0a7816 */ /* 0x002fe40000000019 */
[----:B------:R-:W-:Y:S02]  /*410b0*/  PRMT R4, R8, 0x5410, R4 ;  /* 0x0000541008047816 */ /* 0x000fe40000000004 */
[----:B--2---:R-:W-:Y:S02]  /*410c0*/  PRMT R5, R3, 0x3340, R5 ;  /* 0x0000334003057816 */ /* 0x004fe40000000005 */
[----:B0-----:R-:W2:Y:S01]  /*410d0*/  LDL.LU R3, [R1+0x7c] ;  /* 0x00007c0001037983 */ /* 0x001ea20000300800 */
[----:B---3--:R-:W-:-:S02]  /*410e0*/  PRMT R6, R7, 0x3340, R6 ;  /* 0x0000334007067816 */ /* 0x008fc40000000006 */
[----:B------:R-:W-:Y:S02]  /*410f0*/  PRMT R7, R26, 0x3340, R19 ;  /* 0x000033401a077816 */ /* 0x000fe40000000013 */
[----:B------:R-:W3:Y:S02]  /*41100*/  LDL.LU R19, [R1+0x14b8] ;  /* 0x0014b80001137983 */ /* 0x000ee40000300800 */
[----:B------:R-:W-:Y:S02]  /*41110*/  PRMT R2, R7, 0x5410, R2 ;  /* 0x0000541007027816 */ /* 0x000fe40000000002 */
[----:B------:R-:W4:Y:S04]  /*41120*/  LDL.LU R26, [R1+0x14b4] ;  /* 0x0014b400011a7983 */ /* 0x000f280000300800 */
[----:B------:R-:W3:Y:S04]  /*41130*/  LDL.LU R27, [R1+0x14b0] ;  /* 0x0014b000011b7983 */ /* 0x000ee80000300800 */
[----:B------:R-:W3:Y:S04]  /*41140*/  LDL.LU R22, [R1+0x14ac] ;  /* 0x0014ac0001167983 */ /* 0x000ee80000300800 */
[----:B------:R-:W4:Y:S04]  /*41150*/  LDL.LU R23, [R1+0x14a8] ;  /* 0x0014a80001177983 */ /* 0x000f280000300800 */
[----:B------:R-:W4:Y:S04]  /*41160*/  LDL.LU R24, [R1+0x14a4] ;  /* 0x0014a40001187983 */ /* 0x000f280000300800 */
[----:B------:R-:W4:Y:S04]  /*41170*/  LDL.LU R25, [R1+0x14a0] ;  /* 0x0014a00001197983 */ /* 0x000f280000300800 */
[----:B------:R-:W4:Y:S04]  /*41180*/  LDL.LU R7, [R1+0xdc] ;  /* 0x0000dc0001077983 */ /* 0x000f280000300800 */
[----:B------:R0:W-:Y:S01]  /*41190*/  STL [R1+0x1e4], R2 ;  /* 0x0001e40201007387 */ /* 0x0001e20000100800 */
[----:B------:R-:W-:-:S03]  /*411a0*/  PRMT R9, R9, 0x5410, R5 ;  /* 0x0000541009097816 */ /* 0x000fc60000000005 */
[----:B0-----:R-:W4:Y:S04]  /*411b0*/  LDL.LU R2, [R1+0x74] ;  /* 0x0000740001027983 */ /* 0x001f280000300800 */
[----:B------:R-:W4:Y:S04]  /*411c0*/  LDL.LU R8, [R1+0x124] ;  /* 0x0001240001087983 */ /* 0x000f280000300800 */
[----:B------:R0:W-:Y:S04]  /*411d0*/  STL [R1+0x1e8], R4 ;  /* 0x0001e80401007387 */ /* 0x0001e80000100800 */
[----:B0-----:R-:W4:Y:S04]  /*411e0*/  LDL.LU R4, [R1+0x114] ;  /* 0x0001140001047983 */ /* 0x001f280000300800 */
[----:B------:R-:W4:Y:S01]  /*411f0*/  LDL.LU R5, [R1+0x120] ;  /* 0x0001200001057983 */ /* 0x000f220000300800 */
[----:B------:R-:W-:-:S02]  /*41200*/  PRMT R6, R10, 0x5410, R6 ;  /* 0x000054100a067816 */ /* 0x000fc40000000006 */
[----:B-----5:R-:W-:Y:S01]  /*41210*/  LOP3.LUT R28, R28, 0xffff, RZ, 0xc0, !PT ;  /* 0x0000ffff1c1c7812 */ /* 0x020fe200078ec0ff */
[----:B------:R-:W-:Y:S01]  /*41220*/  STL [R1+0x1ec], R9 ;  /* 0x0001ec0901007387 */ /* 0x000fe20000100800 */
[----:B------:R-:W-:-:S03]  /*41230*/  LOP3.LUT R29, R29, 0xffff, RZ, 0xc0, !PT ;  /* 0x0000ffff1d1d7812 */ /* 0x000fc600078ec0ff */
[----:B------:R3:W-:Y:S01]  /*41240*/  STL [R1+0x1f0], R6 ;  /* 0x0001f00601007387 */ /* 0x0007e20000100800 */
[----:B--2---:R-:W-:Y:S02]  /*41250*/  LOP3.LUT R3, R3, 0xffff, RZ, 0xc0, !PT ;  /* 0x0000ffff03037812 */ /* 0x004fe400078ec0ff */
[----:B---3--:R-:W-:Y:S02]  /*41260*/  LOP3.LUT R6, R22, 0xffff, RZ, 0xc0, !PT ;  /* 0x0000ffff16067812 */ /* 0x008fe400078ec0ff */
[----:B----4-:R-:W-:Y:S02]  /*41270*/  LOP3.LUT R23, R23, 0xffff, RZ, 0xc0, !PT ;  /* 0x0000ffff17177812 */ /* 0x010fe400078ec0ff */
[----:B------:R-:W-:Y:S02]  /*41280*/  LOP3.LUT R24, R24, 0xffff, RZ, 0xc0, !PT ;  /* 0x0000ffff18187812 */ /* 0x000fe400078ec0ff */
[----:B------:R-:W-:Y:S02]  /*41290*/  LOP3.LUT R25, R25, 0xffff, RZ, 0xc0, !PT ;  /* 0x0000ffff19197812 */ /* 0x000fe400078ec0ff */
[----:B------:R-:W-:-:S02]  /*412a0*/  LOP3.LUT R8, R8, 0xffff, RZ, 0xc0, !PT ;  /* 0x0000ffff08087812 */ /* 0x000fc400078ec0ff */
[----:B------:R-:W-:-:S03]  /*412b0*/  LOP3.LUT R10, R2, 0xffff, RZ, 0xc0, !PT ;  /* 0x0000ffff020a7812 */ /* 0x000fc600078ec0ff */
[----:B------:R0:W-:Y:S04]  /*412c0*/  STL [R1+0x80], R8 ;  /* 0x0000800801007387 */ /* 0x0001e80000100800 */
[----:B------:R-:W-:Y:S01]  /*412d0*/  STL [R1+0x60], R28 ;  /* 0x0000601c01007387 */ /* 0x000fe20000100800 */
[----:B------:R-:W-:Y:S02]  /*412e0*/  LOP3.LUT R4, R4, 0xffff, RZ, 0xc0, !PT ;  /* 0x0000ffff04047812 */ /* 0x000fe400078ec0ff */
[----:B------:R-:W-:Y:S02]  /*412f0*/  LOP3.LUT R9, R5, 0xffff, RZ, 0xc0, !PT ;  /* 0x0000ffff05097812 */ /* 0x000fe400078ec0ff */
[----:B------:R-:W-:-:S03]  /*41300*/  LOP3.LUT R5, R7, 0xffff, RZ, 0xc0, !PT ;  /* 0x0000ffff07057812 */ /* 0x000fc600078ec0ff */
[----:B------:R-:W-:Y:S04]  /*41310*/  STL [R1+0x88], R9 ;  /* 0x0000880901007387 */ /* 0x000fe80000100800 */
[----:B------:R-:W-:Y:S04]  /*41320*/  STL [R1+0x54], R4 ;  /* 0x0000540401007387 */ /* 0x000fe80000100800 */
[----:B------:R-:W-:Y:S04]  /*41330*/  STL [R1+0x84], R29 ;  /* 0x0000841d01007387 */ /* 0x000fe80000100800 */
[----:B------:R-:W-:Y:S01]  /*41340*/  STL [R1+0x64], R5 ;  /* 0x0000640501007387 */ /* 0x000fe20000100800 */
[----:B------:R-:W-:-:S03]  /*41350*/  PRMT R2, R23, 0x3340, R1 ;  /* 0x0000334017027816 */ /* 0x000fc60000000001 */
[----:B------:R-:W2:Y:S01]  /*41360*/  LDL.LU R22, [R1+0x78] ;  /* 0x0000780001167983 */ /* 0x000ea20000300800 */
[----:B------:R-:W-:-:S03]  /*41370*/  PRMT R7, R25, 0x3340, R24 ;  /* 0x0000334019077816 */ /* 0x000fc60000000018 */
[----:B------:R-:W-:Y:S04]  /*41380*/  STL [R1+0x94], R3 ;  /* 0x0000940301007387 */ /* 0x000fe80000100800 */
[----:B------:R1:W-:Y:S04]  /*41390*/  STL [R1+0x90], R10 ;  /* 0x0000900a01007387 */ /* 0x0003e80000100800 */
[----:B------:R-:W-:Y:S01]  /*413a0*/  STL [R1+0x7c], R6 ;  /* 0x00007c0601007387 */ /* 0x000fe20000100800 */
[----:B0-----:R-:W-:-:S03]  /*413b0*/  PRMT R8, R8, 0x3340, R28 ;  /* 0x0000334008087816 */ /* 0x001fc6000000001c */
[----:B------:R-:W-:Y:S01]  /*413c0*/  STL [R1+0x1488], R23 ;  /* 0x0014881701007387 */ /* 0x000fe20000100800 */
[----:B-1----:R-:W-:-:S03]  /*413d0*/  PRMT R10, R3, 0x3340, R10 ;  /* 0x00003340030a7816 */ /* 0x002fc6000000000a */
[----:B------:R-:W-:Y:S01]  /*413e0*/  STL [R1+0x1490], R25 ;  /* 0x0014901901007387 */ /* 0x000fe20000100800 */
[----:B------:R-:W-:-:S03]  /*413f0*/  PRMT R3, R7, 0x5410, R2 ;  /* 0x0000541007037816 */ /* 0x000fc60000000002 */
[----:B------:R0:W-:Y:S01]  /*41400*/  STL [R1+0x148c], R24 ;  /* 0x00148c1801007387 */ /* 0x0001e20000100800 */
[----:B------:R-:W-:Y:S02]  /*41410*/  PRMT R9, R9, 0x3340, R29 ;  /* 0x0000334009097816 */ /* 0x000fe4000000001d */
[----:B------:R-:W-:Y:S01]  /*41420*/  PRMT R4, R4, 0x3340, R1 ;  /* 0x0000334004047816 */ /* 0x000fe20000000001 */
[----:B0-----:R-:W3:Y:S04]  /*41430*/  LDL.LU R24, [R1+0xa0] ;  /* 0x0000a00001187983 */ /* 0x001ee80000300800 */
[----:B------:R-:W4:Y:S04]  /*41440*/  LDL.LU R28, [R1+0x149c] ;  /* 0x00149c00011c7983 */ /* 0x000f280000300800 */
[----:B------:R-:W5:Y:S04]  /*41450*/  LDL.LU R29, [R1+0x1498] ;  /* 0x00149800011d7983 */ /* 0x000f680000300800 */
[----:B------:R-:W5:Y:S04]  /*41460*/  LDL.LU R7, [R1+0xa4] ;  /* 0x0000a40001077983 */ /* 0x000f680000300800 */
[----:B------:R-:W5:Y:S01]  /*41470*/  LDL.LU R2, [R1] ;  /* 0x0000000001027983 */ /* 0x000f620000300800 */
[----:B------:R-:W-:-:S03]  /*41480*/  PRMT R8, R8, 0x5410, R4 ;  /* 0x0000541008087816 */ /* 0x000fc60000000004 */
[----:B------:R0:W-:Y:S04]  /*41490*/  STL [R1+0x1dc], R3 ;  /* 0x0001dc0301007387 */ /* 0x0001e80000100800 */
[----:B0-----:R-:W5:Y:S04]  /*414a0*/  LDL.LU R3, [R1+0x1cc] ;  /* 0x0001cc0001037983 */ /* 0x001f680000300800 */
[----:B------:R-:W5:Y:S04]  /*414b0*/  LDL.LU R25, [R1+0x1c8] ;  /* 0x0001c80001197983 */ /* 0x000f680000300800 */
[----:B------:R-:W5:Y:S04]  /*414c0*/  LDL.LU R23, [R1+0x1c4] ;  /* 0x0001c40001177983 */ /* 0x000f680000300800 */
[----:B------:R-:W5:Y:S01]  /*414d0*/  LDL.LU R4, [R1+0x4] ;  /* 0x0000040001047983 */ /* 0x000f620000300800 */
[----:B------:R-:W-:-:S02]  /*414e0*/  PRMT R5, R5, 0x3340, R1 ;  /* 0x0000334005057816 */ /* 0x000fc40000000001 */
[----:B------:R-:W-:Y:S01]  /*414f0*/  PRMT R6, R6, 0x3340, R1 ;  /* 0x0000334006067816 */ /* 0x000fe20000000001 */
[----:B------:R0:W-:Y:S01]  /*41500*/  STL [R1+0x1bc], R8 ;  /* 0x0001bc0801007387 */ /* 0x0001e20000100800 */
[----:B------:R-:W-:Y:S02]  /*41510*/  LOP3.LUT R17, R17, 0xffff, RZ, 0xc0, !PT ;  /* 0x0000ffff11117812 */ /* 0x000fe400078ec0ff */
[----:B0-----:R-:W-:Y:S02]  /*41520*/  PRMT R8, R9, 0x5410, R5 ;  /* 0x0000541009087816 */ /* 0x001fe40000000005 */
[----:B------:R-:W-:-:S03]  /*41530*/  PRMT R5, R10, 0x5410, R6 ;  /* 0x000054100a057816 */ /* 0x000fc60000000006 */
[----:B------:R-:W-:Y:S01]  /*41540*/  STL [R1+0x1b8], R8 ;  /* 0x0001b80801007387 */ /* 0x000fe20000100800 */
[----:B------:R-:W-:-:S03]  /*41550*/  LOP3.LUT R10, R19, 0xffff, RZ, 0xc0, !PT ;  /* 0x0000ffff130a7812 */ /* 0x000fc600078ec0ff */
[----:B------:R0:W-:Y:S01]  /*41560*/  STL [R1+0x1e0], R5 ;  /* 0x0001e00501007387 */ /* 0x0001e20000100800 */
[----:B------:R-:W-:Y:S02]  /*41570*/  LOP3.LUT R27, R27, 0xffff, RZ, 0xc0, !PT ;  /* 0x0000ffff1b1b7812 */ /* 0x000fe400078ec0ff */
[----:B------:R-:W-:Y:S02]  /*41580*/  LOP3.LUT R6, R16, 0xffff, RZ, 0xc0, !PT ;  /* 0x0000ffff10067812 */ /* 0x000fe400078ec0ff */
[----:B------:R-:W-:-:S04]  /*41590*/  LOP3.LUT R26, R26, 0xffff, RZ, 0xc0, !PT ;  /* 0x0000ffff1a1a7812 */ /* 0x000fc800078ec0ff */
[----:B0-----:R-:W-:Y:S02]  /*415a0*/  PRMT R5, R26, 0x3340, R1 ;  /* 0x000033401a057816 */ /* 0x001fe40000000001 */
[----:B------:R-:W-:Y:S02]  /*415b0*/  LOP3.LUT R16, R21, 0xffff, RZ, 0xc0, !PT ;  /* 0x0000ffff15107812 */ /* 0x000fe400078ec0ff */
[----:B--2---:R-:W-:Y:S02]  /*415c0*/  LOP3.LUT R22, R22, 0xffff, RZ, 0xc0, !PT ;  /* 0x0000ffff16167812 */ /* 0x004fe400078ec0ff */
[----:B---3--:R-:W-:Y:S02]  /*415d0*/  LOP3.LUT R24, R24, 0xffff, RZ, 0xc0, !PT ;  /* 0x0000ffff18187812 */ /* 0x008fe400078ec0ff */
[----:B----4-:R-:W-:Y:S02]  /*415e0*/  LOP3.LUT R28, R28, 0xffff, RZ, 0xc0, !PT ;  /* 0x0000ffff1c1c7812 */ /* 0x010fe400078ec0ff */
[----:B-----5:R-:W-:-:S02]  /*415f0*/  LOP3.LUT R7, R7, 0xffff, RZ, 0xc0, !PT ;  /* 0x0000ffff07077812 */ /* 0x020fc400078ec0ff */
[----:B------:R-:W-:-:S03]  /*41600*/  LOP3.LUT R9, R2, 0xffff, RZ, 0xc0, !PT ;  /* 0x0000ffff02097812 */ /* 0x000fc600078ec0ff */
[----:B------:R0:W-:Y:S01]  /*41610*/  STL [R1+0x50], R7 ;  /* 0x0000500701007387 */ /* 0x0001e20000100800 */
[----:B------:R-:W-:Y:S02]  /*41620*/  LOP3.LUT R29, R29, 0xffff, RZ, 0xc0, !PT ;  /* 0x0000ffff1d1d7812 */ /* 0x000fe400078ec0ff */
[----:B------:R-:W-:Y:S01]  /*41630*/  PRMT R2, R22, 0x3340, R1 ;  /* 0x0000334016027816 */ /* 0x000fe20000000001 */
[----:B------:R-:W-:Y:S01]  /*41640*/  STL [R1+0x44], R24 ;  /* 0x0000441801007387 */ /* 0x000fe20000100800 */
[----:B0-----:R-:W-:-:S04]  /*41650*/  PRMT R7, R7, 0x3340, R24 ;  /* 0x0000334007077816 */ /* 0x001fc80000000018 */
[----:B------:R-:W-:Y:S02]  /*41660*/  PRMT R2, R7, 0x5410, R2 ;  /* 0x0000541007027816 */ /* 0x000fe40000000002 */
[----:B------:R-:W-:Y:S02]  /*41670*/  LOP3.LUT R8, R4, 0xffff, RZ, 0xc0, !PT ;  /* 0x0000ffff04087812 */ /* 0x000fe400078ec0ff */
[----:B------:R-:W-:-:S03]  /*41680*/  PRMT R4, R27, 0x3340, R1 ;  /* 0x000033401b047816 */ /* 0x000fc60000000001 */
[----:B------:R0:W-:Y:S04]  /*41690*/  STL [R1+0x4], R8 ;  /* 0x0000040801007387 */ /* 0x0001e80000100800 */
[----:B------:R1:W-:Y:S04]  /*416a0*/  STL [R1], R9 ;  /* 0x0000000901007387 */ /* 0x0003e80000100800 */
[----:B------:R2:W-:Y:S01]  /*416b0*/  STL [R1+0xdc], R10 ;  /* 0x0000dc0a01007387 */ /* 0x0005e20000100800 */
[----:B0-----:R-:W-:-:S03]  /*416c0*/  PRMT R8, R8, 0x3340, R29 ;  /* 0x0000334008087816 */ /* 0x001fc6000000001d */
[----:B------:R-:W-:Y:S01]  /*416d0*/  STL [R1+0xbc], R17 ;  /* 0x0000bc1101007387 */ /* 0x000fe20000100800 */
[----:B-1----:R-:W-:-:S03]  /*416e0*/  PRMT R9, R9, 0x3340, R28 ;  /* 0x0000334009097816 */ /* 0x002fc6000000001c */
[----:B------:R0:W-:Y:S01]  /*416f0*/  STL [R1+0xb8], R6 ;  /* 0x0000b80601007387 */ /* 0x0001e20000100800 */
[----:B--2---:R-:W-:-:S03]  /*41700*/  PRMT R10, R10, 0x3340, R17 ;  /* 0x000033400a0a7816 */ /* 0x004fc60000000011 */
[----:B------:R-:W-:Y:S01]  /*41710*/  STL [R1+0x1494], R22 ;  /* 0x0014941601007387 */ /* 0x000fe20000100800 */
[----:B------:R-:W-:Y:S02]  /*41720*/  PRMT R7, R8, 0x5410, R4 ;  /* 0x0000541008077816 */ /* 0x000fe40000000004 */
[----:B------:R-:W-:Y:S02]  /*41730*/  PRMT R4, R9, 0x5410, R5 ;  /* 0x0000541009047816 */ /* 0x000fe40000000005 */
[----:B0-----:R-:W-:Y:S01]  /*41740*/  PRMT R6, R6, 0x3340, R1 ;  /* 0x0000334006067816 */ /* 0x001fe20000000001 */
[----:B------:R0:W-:Y:S01]  /*41750*/  STL [R1+0x1a0], R2 ;  /* 0x0001a00201007387 */ /* 0x0001e20000100800 */
[----:B------:R-:W-:Y:S02]  /*41760*/  LOP3.LUT R3, R3, 0xffff, RZ, 0xc0, !PT ;  /* 0x0000ffff03037812 */ /* 0x000fe400078ec0ff */
[----:B------:R-:W-:Y:S01]  /*41770*/  LOP3.LUT R9, R25, 0xffff, RZ, 0xc0, !PT ;  /* 0x0000ffff19097812 */ /* 0x000fe200078ec0ff */
[----:B------:R1:W-:Y:S01]  /*41780*/  STL [R1+0x1a4], R7 ;  /* 0x0001a40701007387 */ /* 0x0003e20000100800 */
[----:B------:R-:W-:-:S02]  /*41790*/  LOP3.LUT R5, R23, 0xffff, RZ, 0xc0, !PT ;  /* 0x0000ffff17057812 */ /* 0x000fc400078ec0ff */
[----:B0-----:R-:W-:Y:S01]  /*417a0*/  PRMT R2, R10, 0x5410, R6 ;  /* 0x000054100a027816 */ /* 0x001fe20000000006 */
[----:B------:R0:W-:Y:S04]  /*417b0*/  STL [R1+0x1a8], R4 ;  /* 0x0001a80401007387 */ /* 0x0001e80000100800 */
[----:B------:R-:W-:Y:S04]  /*417c0*/  STL [R1+0x1ac], R2 ;  /* 0x0001ac0201007387 */ /* 0x000fe80000100800 */
[----:B------:R-:W2:Y:S04]  /*417d0*/  LDL.LU R22, [R1+0x1d4] ;  /* 0x0001d40001167983 */ /* 0x000ea80000300800 */
[----:B------:R-:W-:Y:S01]  /*417e0*/  STL [R1+0x15c], R3 ;  /* 0x00015c0301007387 */ /* 0x000fe20000100800 */
[----:B-1----:R-:W-:-:S03]  /*417f0*/  LOP3.LUT R7, R15, 0xffff, RZ, 0xc0, !PT ;  /* 0x0000ffff0f077812 */ /* 0x002fc600078ec0ff */
[----:B------:R-:W-:Y:S04]  /*41800*/  STL [R1+0x154], R9 ;  /* 0x0001540901007387 */ /* 0x000fe80000100800 */
[----:B------:R-:W-:Y:S01]  /*41810*/  STL [R1+0x150], R5 ;  /* 0x0001500501007387 */ /* 0x000fe20000100800 */
[----:B------:R-:W-:-:S03]  /*41820*/  LOP3.LUT R10, R20, 0xffff, RZ, 0xc0, !PT ;  /* 0x0000ffff140a7812 */ /* 0x000fc600078ec0ff */
[----:B------:R-:W3:Y:S01]  /*41830*/  LDL.LU R17, [R1+0x18c] ;  /* 0x00018c0001117983 */ /* 0x000ee20000300800 */
[----:B------:R-:W-:-:S03]  /*41840*/  LOP3.LUT R23, R13, 0xffff, RZ, 0xc0, !PT ;  /* 0x0000ffff0d177812 */ /* 0x000fc600078ec0ff */
[----:B------:R-:W4:Y:S01]  /*41850*/  LDL.LU R25, [R1+0x188] ;  /* 0x0001880001197983 */ /* 0x000f220000300800 */
[----:B------:R-:W-:-:S03]  /*41860*/  LOP3.LUT R8, R14, 0xffff, RZ, 0xc0, !PT ;  /* 0x0000ffff0e087812 */ /* 0x000fc600078ec0ff */
[----:B------:R-:W5:Y:S04]  /*41870*/  LDL.LU R19, [R1+0x184] ;  /* 0x0001840001137983 */ /* 0x000f680000300800 */
[----:B------:R-:W5:Y:S04]  /*41880*/  LDL.LU R21, [R1+0x17c] ;  /* 0x00017c0001157983 */ /* 0x000f680000300800 */
[----:B------:R-:W5:Y:S04]  /*41890*/  LDL.LU R20, [R1+0x1c0] ;  /* 0x0001c00001147983 */ /* 0x000f680000300800 */
[----:B------:R-:W5:Y:S01]  /*418a0*/  LDL.LU R15, [R1+0x180] ;  /* 0x00018000010f7983 */ /* 0x000f620000300800 */
[----:B------:R-:W-:-:S03]  /*418b0*/  LOP3.LUT R14, R11, 0xffff, RZ, 0xc0, !PT ;  /* 0x0000ffff0b0e7812 */ /* 0x000fc600078ec0ff */
[----:B------:R1:W-:Y:S04]  /*418c0*/  STL [R1+0x98], R7 ;  /* 0x0000980701007387 */ /* 0x0003e80000100800 */
[----:B------:R-:W5:Y:S04]  /*418d0*/  LDL.LU R13, [R1+0x1d0] ;  /* 0x0001d000010d7983 */ /* 0x000f680000300800 */
[----:B------:R1:W-:Y:S04]  /*418e0*/  STL [R1+0x78], R23 ;  /* 0x0000781701007387 */ /* 0x0003e80000100800 */
[----:B------:R-:W-:Y:S04]  /*418f0*/  STL [R1+0xa0], R8 ;  /* 0x0000a00801007387 */ /* 0x000fe80000100800 */
[----:B------:R-:W5:Y:S01]  /*41900*/  LDL.LU R11, [R1+0x1d8] ;  /* 0x0001d800010b7983 */ /* 0x000f620000300800 */
[----:B0-----:R-:W-:-:S02]  /*41910*/  LOP3.LUT R4, R0, 0xffff, RZ, 0xc0, !PT ;  /* 0x0000ffff00047812 */ /* 0x001fc400078ec0ff */
[----:B-1----:R-:W-:-:S03]  /*41920*/  PRMT R7, R7, 0x3340, R23 ;  /* 0x0000334007077816 */ /* 0x002fc60000000017 */
[----:B------:R0:W-:Y:S01]  /*41930*/  STL [R1+0x9c], R4 ;  /* 0x00009c0401007387 */ /* 0x0001e20000100800 */
[----:B------:R-:W-:-:S03]  /*41940*/  PRMT R9, R3, 0x3340, R9 ;  /* 0x0000334003097816 */ /* 0x000fc60000000009 */
[----:B------:R-:W5:Y:S04]  /*41950*/  LDL.LU R24, [R1+0x158] ;  /* 0x0001580001187983 */ /* 0x000f680000300800 */
[----:B------:R-:W5:Y:S04]  /*41960*/  LDL.LU R23, [R1+0x144] ;  /* 0x0001440001177983 */ /* 0x000f680000300800 */
[----:B------:R-:W5:Y:S01]  /*41970*/  LDL.LU R3, [R1+0x140] ;  /* 0x0001400001037983 */ /* 0x000f620000300800 */
[----:B------:R-:W-:Y:S02]  /*41980*/  LOP3.LUT R18, R18, 0xffff, RZ, 0xc0, !PT ;  /* 0x0000ffff12127812 */ /* 0x000fe400078ec0ff */
[----:B------:R-:W-:-:S02]  /*41990*/  PRMT R6, R16, 0x3340, R10 ;  /* 0x0000334010067816 */ /* 0x000fc4000000000a */
[--C-:B------:R-:W-:Y:S02]  /*419a0*/  PRMT R0, R18, 0x3340, R1.reuse ;  /* 0x0000334012007816 */ /* 0x100fe40000000001 */
[----:B------:R-:W-:Y:S02]  /*419b0*/  LOP3.LUT R12, R12, 0xffff, RZ, 0xc0, !PT ;  /* 0x0000ffff0c0c7812 */ /* 0x000fe400078ec0ff */
[--C-:B------:R-:W-:Y:S02]  /*419c0*/  PRMT R2, R14, 0x3340, R1.reuse ;  /* 0x000033400e027816 */ /* 0x100fe40000000001 */
[----:B------:R-:W-:Y:S02]  /*419d0*/  PRMT R0, R6, 0x5410, R0 ;  /* 0x0000541006007816 */ /* 0x000fe40000000000 */
[----:B0-----:R-:W-:Y:S02]  /*419e0*/  PRMT R4, R4, 0x3340, R1 ;  /* 0x0000334004047816 */ /* 0x001fe40000000001 */
[----:B------:R-:W-:-:S02]  /*419f0*/  PRMT R8, R8, 0x3340, R12 ;  /* 0x0000334008087816 */ /* 0x000fc4000000000c */
[----:B------:R-:W-:Y:S01]  /*41a00*/  PRMT R5, R5, 0x3340, R1 ;  /* 0x0000334005057816 */ /* 0x000fe20000000001 */
[----:B------:R0:W-:Y:S01]  /*41a10*/  STL [R1+0x170], R0 ;  /* 0x0001700001007387 */ /* 0x0001e20000100800 */
[----:B------:R-:W-:Y:S02]  /*41a20*/  PRMT R6, R7, 0x5410, R2 ;  /* 0x0000541007067816 */ /* 0x000fe40000000002 */
[----:B------:R-:W-:-:S03]  /*41a30*/  PRMT R2, R8, 0x5410, R4 ;  /* 0x0000541008027816 */ /* 0x000fc60000000004 */
[----:B------:R-:W-:Y:S01]  /*41a40*/  STL [R1+0x16c], R6 ;  /* 0x00016c0601007387 */ /* 0x000fe20000100800 */
[----:B0-----:R-:W-:-:S03]  /*41a50*/  PRMT R0, R9, 0x5410, R5 ;  /* 0x0000541009007816 */ /* 0x001fc60000000005 */
[----:B------:R0:W-:Y:S04]  /*41a60*/  STL [R1+0x168], R2 ;  /* 0x0001680201007387 */ /* 0x0001e80000100800 */
[----:B------:R1:W-:Y:S01]  /*41a70*/  STL [R1+0x174], R0 ;  /* 0x0001740001007387 */ /* 0x0003e20000100800 */
[----:B--2---:R-:W-:Y:S02]  /*41a80*/  LOP3.LUT R22, R22, 0xffff, RZ, 0xc0, !PT ;  /* 0x0000ffff16167812 */ /* 0x004fe400078ec0ff */
[----:B---3--:R-:W-:Y:S02]  /*41a90*/  LOP3.LUT R8, R17, 0xffff, RZ, 0xc0, !PT ;  /* 0x0000ffff11087812 */ /* 0x008fe400078ec0ff */
[----:B----4-:R-:W-:Y:S02]  /*41aa0*/  LOP3.LUT R25, R25, 0xffff, RZ, 0xc0, !PT ;  /* 0x0000ffff19197812 */ /* 0x010fe400078ec0ff */
[----:B-----5:R-:W-:-:S02]  /*41ab0*/  LOP3.LUT R19, R19, 0xffff, RZ, 0xc0, !PT ;  /* 0x0000ffff13137812 */ /* 0x020fc400078ec0ff */
[----:B------:R-:W-:Y:S02]  /*41ac0*/  LOP3.LUT R7, R20, 0xffff, RZ, 0xc0, !PT ;  /* 0x0000ffff14077812 */ /* 0x000fe400078ec0ff */
[----:B------:R-:W-:Y:S02]  /*41ad0*/  LOP3.LUT R4, R21, 0xffff, RZ, 0xc0, !PT ;  /* 0x0000ffff15047812 */ /* 0x000fe400078ec0ff */
[----:B0-----:R-:W-:Y:S02]  /*41ae0*/  LOP3.LUT R2, R15, 0xffff, RZ, 0xc0, !PT ;  /* 0x0000ffff0f027812 */ /* 0x001fe400078ec0ff */
[----:B-1----:R-:W-:Y:S02]  /*41af0*/  LOP3.LUT R0, R13, 0xffff, RZ, 0xc0, !PT ;  /* 0x0000ffff0d007812 */ /* 0x002fe400078ec0ff */
[----:B------:R-:W-:-:S05]  /*41b00*/  LOP3.LUT R6, R11, 0xffff, RZ, 0xc0, !PT ;  /* 0x0000ffff0b067812 */ /* 0x000fca00078ec0ff */
[----:B------:R-:W-:Y:S04]  /*41b10*/  STL [R1+0xa4], R6 ;  /* 0x0000a40601007387 */ /* 0x000fe80000100800 */
[----:B------:R-:W-:Y:S04]  /*41b20*/  STL [R1+0xb0], R22 ;  /* 0x0000b01601007387 */ /* 0x000fe80000100800 */
[----:B------:R0:W-:Y:S04]  /*41b30*/  STL [R1+0xb4], R0 ;  /* 0x0000b40001007387 */ /* 0x0001e80000100800 */
[----:B------:R-:W2:Y:S04]  /*41b40*/  LDL.LU R20, [R1+0x160] ;  /* 0x0001600001147983 */ /* 0x000ea80000300800 */
[----:B------:R-:W3:Y:S04]  /*41b50*/  LDL.LU R17, [R1+0x13c] ;  /* 0x00013c0001117983 */ /* 0x000ee80000300800 */
[----:B------:R1:W-:Y:S01]  /*41b60*/  STL [R1+0xf8], R7 ;  /* 0x0000f80701007387 */ /* 0x0003e20000100800 */
[----:B------:R-:W-:-:S03]  /*41b70*/  LOP3.LUT R9, R24, 0xffff, RZ, 0xc0, !PT ;  /* 0x0000ffff18097812 */ /* 0x000fc600078ec0ff */
[----:B------:R4:W-:Y:S04]  /*41b80*/  STL [R1+0x100], R8 ;  /* 0x0001000801007387 */ /* 0x0009e80000100800 */
[----:B------:R-:W-:Y:S01]  /*41b90*/  STL [R1+0xf0], R25 ;  /* 0x0000f01901007387 */ /* 0x000fe20000100800 */
[----:B------:R-:W-:-:S03]  /*41ba0*/  LOP3.LUT R24, R23, 0xffff, RZ, 0xc0, !PT ;  /* 0x0000ffff17187812 */ /* 0x000fc600078ec0ff */
[----:B------:R-:W5:Y:S01]  /*41bb0*/  LDL.LU R15, [R1+0x134] ;  /* 0x00013400010f7983 */ /* 0x000f620000300800 */
[----:B------:R-:W-:-:S03]  /*41bc0*/  LOP3.LUT R5, R3, 0xffff, RZ, 0xc0, !PT ;  /* 0x0000ffff03057812 */ /* 0x000fc600078ec0ff */
[----:B------:R-:W-:Y:S04]  /*41bd0*/  STL [R1+0xec], R2 ;  /* 0x0000ec0201007387 */ /* 0x000fe80000100800 */
[----:B------:R-:W-:Y:S04]  /*41be0*/  STL [R1+0xfc], R19 ;  /* 0x0000fc1301007387 */ /* 0x000fe80000100800 */
[----:B------:R-:W-:Y:S04]  /*41bf0*/  STL [R1+0xf4], R4 ;  /* 0x0000f40401007387 */ /* 0x000fe80000100800 */
[----:B------:R-:W5:Y:S01]  /*41c00*/  LDL.LU R13, [R1+0x130] ;  /* 0x00013000010d7983 */ /* 0x000f620000300800 */
[----:B0-----:R-:W-:-:S03]  /*41c10*/  PRMT R0, R0, 0x3340, R1 ;  /* 0x0000334000007816 */ /* 0x001fc60000000001 */
[----:B------:R-:W5:Y:S01]  /*41c20*/  LDL.LU R11, [R1+0x12c] ;  /* 0x00012c00010b7983 */ /* 0x000f620000300800 */
[----:B------:R-:W-:-:S03]  /*41c30*/  PRMT R6, R6, 0x3340, R22 ;  /* 0x0000334006067816 */ /* 0x000fc60000000016 */
[----:B------:R0:W-:Y:S04]  /*41c40*/  STL [R1+0x14c], R9 ;  /* 0x00014c0901007387 */ /* 0x0001e80000100800 */
[----:B------:R-:W5:Y:S04]  /*41c50*/  LDL.LU R21, [R1+0x128] ;  /* 0x0001280001157983 */ /* 0x000f680000300800 */
[----:B------:R0:W-:Y:S01]  /*41c60*/  STL [R1+0x124], R24 ;  /* 0x0001241801007387 */ /* 0x0001e20000100800 */
[----:B-1----:R-:W-:-:S03]  /*41c70*/  PRMT R7, R7, 0x3340, R25 ;  /* 0x0000334007077816 */ /* 0x002fc60000000019 */
[----:B------:R-:W-:Y:S01]  /*41c80*/  STL [R1+0x120], R5 ;  /* 0x0001200501007387 */ /* 0x000fe20000100800 */
[----:B------:R-:W-:-:S03]  /*41c90*/  PRMT R0, R6, 0x5410, R0 ;  /* 0x0000541006007816 */ /* 0x000fc60000000000 */
[----:B------:R-:W5:Y:S01]  /*41ca0*/  LDL.LU R23, [R1+0xd4] ;  /* 0x0000d40001177983 */ /* 0x000f620000300800 */
[----:B----4-:R-:W-:-:S03]  /*41cb0*/  PRMT R8, R8, 0x3340, R19 ;  /* 0x0000334008087816 */ /* 0x010fc60000000013 */
[----:B------:R-:W4:Y:S01]  /*41cc0*/  LDL.LU R3, [R1+0xac] ;  /* 0x0000ac0001037983 */ /* 0x000f220000300800 */
[----:B0-----:R-:W-:-:S03]  /*41cd0*/  PRMT R9, R9, 0x3340, R24 ;  /* 0x0000334009097816 */ /* 0x001fc60000000018 */
[----:B------:R-:W4:Y:S01]  /*41ce0*/  LDL.LU R22, [R1+0x1494] ;  /* 0x0014940001167983 */ /* 0x000f220000300800 */
[----:B------:R-:W-:-:S03]  /*41cf0*/  PRMT R2, R2, 0x3340, R1 ;  /* 0x0000334002027816 */ /* 0x000fc60000000001 */
[----:B------:R-:W4:Y:S04]  /*41d00*/  LDL.LU R25, [R1+0x1490] ;  /* 0x0014900001197983 */ /* 0x000f280000300800 */
[----:B------:R-:W4:Y:S04]  /*41d10*/  LDL.LU R19, [R1+0xa8] ;  /* 0x0000a80001137983 */ /* 0x000f280000300800 */
[----:B------:R-:W4:Y:S04]  /*41d20*/  LDL.LU R24, [R1+0x148c] ;  /* 0x00148c0001187983 */ /* 0x000f280000300800 */
[----:B------:R-:W4:Y:S04]  /*41d30*/  LDL.LU R6, [R1+0x164] ;  /* 0x0001640001067983 */ /* 0x000f280000300800 */
[----:B------:R0:W-:Y:S01]  /*41d40*/  STL [R1+0x140], R0 ;  /* 0x0001400001007387 */ /* 0x0001e20000100800 */
[----:B------:R-:W-:-:S03]  /*41d50*/  PRMT R7, R7, 0x5410, R2 ;  /* 0x0000541007077816 */ /* 0x000fc60000000002 */
[----:B0-----:R-:W4:Y:S04]  /*41d60*/  LDL.LU R0, [R1+0x148] ;  /* 0x0001480001007983 */ /* 0x001f280000300800 */
[----:B------:R-:W4:Y:S01]  /*41d70*/  LDL.LU R2, [R1+0x138] ;  /* 0x0001380001027983 */ /* 0x000f220000300800 */
[--C-:B------:R-:W-:Y:S02]  /*41d80*/  PRMT R4, R4, 0x3340, R1.reuse ;  /* 0x0000334004047816 */ /* 0x100fe40000000001 */
[----:B------:R-:W-:Y:S01]  /*41d90*/  PRMT R5, R5, 0x3340, R1 ;  /* 0x0000334005057816 */ /* 0x000fe20000000001 */
[----:B------:R0:W-:Y:S02]  /*41da0*/  STL [R1+0x144], R7 ;  /* 0x0001440701007387 */ /* 0x0001e40000100800 */
[----:B0-----:R-:W-:-:S02]  /*41db0*/  PRMT R7, R8, 0x5410, R4 ;  /* 0x0000541008077816 */ /* 0x001fc40000000004 */
[----:B------:R-:W-:-:S03]  /*41dc0*/  PRMT R4, R9, 0x5410, R5 ;  /* 0x0000541009047816 */ /* 0x000fc60000000005 */
[----:B------:R3:W-:Y:S04]  /*41dd0*/  STL [R1+0x158], R7 ;  /* 0x0001580701007387 */ /* 0x0007e80000100800 */
[----:B------:R0:W-:Y:S01]  /*41de0*/  STL [R1+0x188], R4 ;  /* 0x0001880401007387 */ /* 0x0001e20000100800 */
[----:B--2---:R-:W-:Y:S02]  /*41df0*/  LOP3.LUT R20, R20, 0xffff, RZ, 0xc0, !PT ;  /* 0x0000ffff14147812 */ /* 0x004fe400078ec0ff */
[----:B---3--:R-:W-:Y:S02]  /*41e00*/  LOP3.LUT R7, R17, 0xffff, RZ, 0xc0, !PT ;  /* 0x0000ffff11077812 */ /* 0x008fe400078ec0ff */
[----:B-----5:R-:W-:Y:S02]  /*41e10*/  LOP3.LUT R15, R15, 0xffff, RZ, 0xc0, !PT ;  /* 0x0000ffff0f0f7812 */ /* 0x020fe400078ec0ff */
[----:B------:R-:W-:-:S02]  /*41e20*/  LOP3.LUT R13, R13, 0xffff, RZ, 0xc0, !PT ;  /* 0x0000ffff0d0d7812 */ /* 0x000fc400078ec0ff */
[----:B0-----:R-:W-:Y:S02]  /*41e30*/  LOP3.LUT R4, R21, 0xffff, RZ, 0xc0, !PT ;  /* 0x0000ffff15047812 */ /* 0x001fe400078ec0ff */
[----:B------:R-:W-:Y:S02]  /*41e40*/  LOP3.LUT R9, R23, 0xffff, RZ, 0xc0, !PT ;  /* 0x0000ffff17097812 */ /* 0x000fe400078ec0ff */
[----:B----4-:R-:W-:-:S05]  /*41e50*/  LOP3.LUT R6, R6, 0xffff, RZ, 0xc0, !PT ;  /* 0x0000ffff06067812 */ /* 0x010fca00078ec0ff */
[----:B------:R-:W-:Y:S04]  /*41e60*/  STL [R1+0xe8], R6 ;  /* 0x0000e80601007387 */ /* 0x000fe80000100800 */
[----:B------:R-:W-:Y:S01]  /*41e70*/  STL [R1+0xe4], R20 ;  /* 0x0000e41401007387 */ /* 0x000fe20000100800 */
[----:B------:R-:W-:Y:S02]  /*41e80*/  LOP3.LUT R0, R0, 0xffff, RZ, 0xc0, !PT ;  /* 0x0000ffff00007812 */ /* 0x000fe400078ec0ff */
[----:B------:R-:W-:-:S03]  /*41e90*/  LOP3.LUT R8, R2, 0xffff, RZ, 0xc0, !PT ;  /* 0x0000ffff02087812 */ /* 0x000fc600078ec0ff */
[----:B------:R0:W-:Y:S01]  /*41ea0*/  STL [R1+0xe0], R0 ;  /* 0x0000e00001007387 */ /* 0x0001e20000100800 */
[----:B------:R-:W-:-:S03]  /*41eb0*/  LOP3.LUT R2, R11, 0xffff, RZ, 0xc0, !PT ;  /* 0x0000ffff0b027812 */ /* 0x000fc600078ec0ff */
[----:B------:R-:W2:Y:S04]  /*41ec0*/  LDL.LU R17, [R1+0x110] ;  /* 0x0001100001117983 */ /* 0x000ea80000300800 */
[----:B------:R-:W-:Y:S01]  /*41ed0*/  STL [R1+0x114], R7 ;  /* 0x0001140701007387 */ /* 0x000fe20000100800 */
[----:B------:R-:W-:-:S03]  /*41ee0*/  LOP3.LUT R11, R3, 0xffff, RZ, 0xc0, !PT ;  /* 0x0000ffff030b7812 */ /* 0x000fc600078ec0ff */
[----:B------:R-:W-:Y:S01]  /*41ef0*/  STL [R1+0x108], R15 ;  /* 0x0001080f01007387 */ /* 0x000fe20000100800 */
[----:B------:R-:W-:-:S03]  /*41f00*/  LOP3.LUT R5, R19, 0xffff, RZ, 0xc0, !PT ;  /* 0x0000ffff13057812 */ /* 0x000fc600078ec0ff */
[----:B------:R-:W-:Y:S01]  /*41f10*/  STL [R1+0x11c], R8 ;  /* 0x00011c0801007387 */ /* 0x000fe20000100800 */
[----:B0-----:R-:W-:-:S03]  /*41f20*/  PRMT R0, R0, 0x3340, R1 ;  /* 0x0000334000007816 */ /* 0x001fc60000000001 */
[----:B------:R0:W-:Y:S01]  /*41f30*/  STL [R1+0x104], R2 ;  /* 0x0001040201007387 */ /* 0x0001e20000100800 */
[----:B------:R-:W-:-:S03]  /*41f40*/  PRMT R6, R6, 0x3340, R20 ;  /* 0x0000334006067816 */ /* 0x000fc60000000014 */
[----:B------:R-:W-:Y:S04]  /*41f50*/  STL [R1+0x118], R13 ;  /* 0x0001180d01007387 */ /* 0x000fe80000100800 */
[----:B------:R-:W-:Y:S04]  /*41f60*/  STL [R1+0x10c], R4 ;  /* 0x00010c0401007387 */ /* 0x000fe80000100800 */
[----:B------:R-:W3:Y:S04]  /*41f70*/  LDL.LU R23, [R1+0x18] ;  /* 0x0000180001177983 */ /* 0x000ee80000300800 */
[----:B------:R-:W4:Y:S04]  /*41f80*/  LDL.LU R3, [R1+0x10] ;  /* 0x0000100001037983 */ /* 0x000f280000300800 */
[----:B------:R1:W-:Y:S01]  /*41f90*/  STL [R1+0x13c], R9 ;  /* 0x00013c0901007387 */ /* 0x0003e20000100800 */
[----:B0-----:R-:W-:-:S03]  /*41fa0*/  PRMT R2, R2, 0x3340, R1 ;  /* 0x0000334002027816 */ /* 0x001fc60000000001 */
[----:B------:R0:W-:Y:S01]  /*41fb0*/  STL [R1+0x138], R11 ;  /* 0x0001380b01007387 */ /* 0x0001e20000100800 */
[----:B------:R-:W-:-:S03]  /*41fc0*/  PRMT R7, R7, 0x3340, R15 ;  /* 0x0000334007077816 */ /* 0x000fc6000000000f */
[----:B------:R-:W-:Y:S01]  /*41fd0*/  STL [R1+0x134], R5 ;  /* 0x0001340501007387 */ /* 0x000fe20000100800 */
[----:B-1----:R-:W-:-:S03]  /*41fe0*/  PRMT R9, R9, 0x3340, R11 ;  /* 0x0000334009097816 */ /* 0x002fc6000000000b */
[----:B------:R-:W5:Y:S01]  /*41ff0*/  LDL.LU R21, [R1+0x34] ;  /* 0x0000340001157983 */ /* 0x000f620000300800 */
[----:B0-----:R-:W-:-:S03]  /*42000*/  PRMT R11, R6, 0x5410, R0 ;  /* 0x00005410060b7816 */ /* 0x001fc60000000000 */
[----:B------:R-:W5:Y:S04]  /*42010*/  LDL.LU R19, [R1+0x30] ;  /* 0x0000300001137983 */ /* 0x000f680000300800 */
[----:B------:R-:W5:Y:S01]  /*42020*/  LDL.LU R6, [R1+0xc] ;  /* 0x00000c0001067983 */ /* 0x000f620000300800 */
[----:B------:R-:W-:-:S03]  /*42030*/  PRMT R8, R8, 0x3340, R13 ;  /* 0x0000334008087816 */ /* 0x000fc6000000000d */
[----:B------:R-:W5:Y:S01]  /*42040*/  LDL.LU R0, [R1+0x8] ;  /* 0x0000080001007983 */ /* 0x000f620000300800 */
[----:B------:R-:W-:-:S03]  /*42050*/  PRMT R4, R4, 0x3340, R1 ;  /* 0x0000334004047816 */ /* 0x000fc60000000001 */
[----:B------:R0:W-:Y:S02]  /*42060*/  STL [R1+0x178], R11 ;  /* 0x0001780b01007387 */ /* 0x0001e40000100800 */
[----:B0-----:R-:W-:Y:S02]  /*42070*/  PRMT R11, R7, 0x5410, R2 ;  /* 0x00005410070b7816 */ /* 0x001fe40000000002 */
[----:B------:R-:W5:Y:S04]  /*42080*/  LDL.LU R7, [R1+0x70] ;  /* 0x0000700001077983 */ /* 0x000f680000300800 */
[----:B------:R-:W5:Y:S04]  /*42090*/  LDL.LU R2, [R1+0x1c] ;  /* 0x00001c0001027983 */ /* 0x000f680000300800 */
[----:B------:R0:W-:Y:S02]  /*420a0*/  STL [R1+0x17c], R11 ;  /* 0x00017c0b01007387 */ /* 0x0001e40000100800 */
[----:B0-----:R-:W-:-:S02]  /*420b0*/  PRMT R11, R8, 0x5410, R4 ;  /* 0x00005410080b7816 */ /* 0x001fc40000000004 */
[----:B------:R-:W5:Y:S04]  /*420c0*/  LDL.LU R8, [R1+0xd8] ;  /* 0x0000d80001087983 */ /* 0x000f680000300800 */
[----:B------:R-:W5:Y:S01]  /*420d0*/  LDL.LU R4, [R1+0xd0] ;  /* 0x0000d00001047983 */ /* 0x000f620000300800 */
[----:B------:R-:W-:-:S04]  /*420e0*/  PRMT R5, R5, 0x3340, R1 ;  /* 0x0000334005057816 */ /* 0x000fc80000000001 */
[----:B------:R-:W-:Y:S01]  /*420f0*/  PRMT R5, R9, 0x5410, R5 ;  /* 0x0000541009057816 */ /* 0x000fe20000000005 */
[----:B------:R0:W-:Y:S04]  /*42100*/  STL [R1+0x180], R11 ;  /* 0x0001800b01007387 */ /* 0x0001e80000100800 */
[----:B0-----:R-:W5:Y:S04]  /*42110*/  LDL.LU R11, [R1+0x28] ;  /* 0x00002800010b7983 */ /* 0x001f680000300800 */
[----:B------:R5:W-:Y:S04]  /*42120*/  STL [R1+0x184], R5 ;  /* 0x0001840501007387 */ /* 0x000be80000100800 */
[----:B------:R-:W5:Y:S04]  /*42130*/  LDL.LU R13, [R1+0x24] ;  /* 0x00002400010d7983 */ /* 0x000f680000300800 */
[----:B------:R-:W5:Y:S01]  /*42140*/  LDL.LU R15, [R1+0x20] ;  /* 0x00002000010f7983 */ /* 0x000f620000300800 */
[----:B--2---:R-:W-:-:S05]  /*42150*/  LOP3.LUT R17, R17, 0xffff, RZ, 0xc0, !PT ;  /* 0x0000ffff11117812 */ /* 0x004fca00078ec0ff */
[----:B------:R-:W-:Y:S04]  /*42160*/  STL [R1+0xd4], R17 ;  /* 0x0000d41101007387 */ /* 0x000fe80000100800 */
[----:B------:R-:W2:Y:S01]  /*42170*/  LDL.LU R20, [R1+0x14] ;  /* 0x0000140001147983 */ /* 0x000ea20000300800 */
[----:B---3--:R-:W-:Y:S02]  /*42180*/  LOP3.LUT R23, R23, 0xffff, RZ, 0xc0, !PT ;  /* 0x0000ffff17177812 */ /* 0x008fe400078ec0ff */
[----:B----4-:R-:W-:Y:S02]  /*42190*/  LOP3.LUT R3, R3, 0xffff, RZ, 0xc0, !PT ;  /* 0x0000ffff03037812 */ /* 0x010fe400078ec0ff */
[----:B-----5:R-:W-:Y:S02]  /*421a0*/  LOP3.LUT R5, R6, 0xffff, RZ, 0xc0, !PT ;  /* 0x0000ffff06057812 */ /* 0x020fe400078ec0ff */
[----:B------:R-:W-:-:S02]  /*421b0*/  LOP3.LUT R6, R0, 0xffff, RZ, 0xc0, !PT ;  /* 0x0000ffff00067812 */ /* 0x000fc400078ec0ff */
[----:B------:R-:W-:Y:S02]  /*421c0*/  SHF.R.U32.HI R0, RZ, 0x8, R21 ;  /* 0x00000008ff007819 */ /* 0x000fe40000011615 */
[----:B------:R-:W-:Y:S02]  /*421d0*/  LOP3.LUT R9, R8, 0xffff, RZ, 0xc0, !PT ;  /* 0x0000ffff08097812 */ /* 0x000fe400078ec0ff */
[----:B------:R-:W-:Y:S02]  /*421e0*/  LOP3.LUT R8, R7, 0xffff, RZ, 0xc0, !PT ;  /* 0x0000ffff07087812 */ /* 0x000fe400078ec0ff */
[----:B------:R-:W-:Y:S01]  /*421f0*/  LOP3.LUT R4, R4, 0xffff, RZ, 0xc0, !PT ;  /* 0x0000ffff04047812 */ /* 0x000fe200078ec0ff */
[----:B------:R0:W-:Y:S01]  /*42200*/  STL [R1+0xac], R9 ;  /* 0x0000ac0901007387 */ /* 0x0001e20000100800 */
[----:B------:R-:W-:-:S03]  /*42210*/  LOP3.LUT R7, R2, 0xffff, RZ, 0xc0, !PT ;  /* 0x0000ffff02077812 */ /* 0x000fc600078ec0ff */
[----:B------:R1:W-:Y:S04]  /*42220*/  STL [R1+0xa8], R4 ;  /* 0x0000a80401007387 */ /* 0x0003e80000100800 */
[----:B------:R3:W-:Y:S01]  /*42230*/  STL [R1+0x128], R8 ;  /* 0x0001280801007387 */ /* 0x0007e20000100800 */
[----:B0-----:R-:W-:-:S03]  /*42240*/  PRMT R9, R17, 0x3340, R9 ;  /* 0x0000334011097816 */ /* 0x001fc60000000009 */
[----:B------:R-:W-:Y:S01]  /*42250*/  STL [R1+0xd8], R23 ;  /* 0x0000d81701007387 */ /* 0x000fe20000100800 */
[----:B-1----:R-:W-:-:S03]  /*42260*/  PRMT R4, R4, 0x3340, R1 ;  /* 0x0000334004047816 */ /* 0x002fc60000000001 */
[----:B------:R0:W-:Y:S04]  /*42270*/  STL [R1+0x130], R7 ;  /* 0x0001300701007387 */ /* 0x0001e80000100800 */
[----:B------:R-:W-:Y:S01]  /*42280*/  STL [R1+0xd0], R5 ;  /* 0x0000d00501007387 */ /* 0x000fe20000100800 */
[----:B------:R-:W-:-:S03]  /*42290*/  SHF.R.U32.HI R2, RZ, 0x8, R19 ;  /* 0x00000008ff027819 */ /* 0x000fc60000011613 */
[----:B------:R1:W-:Y:S01]  /*422a0*/  STL [R1+0x12c], R3 ;  /* 0x00012c0301007387 */ /* 0x0003e20000100800 */
[----:B------:R-:W-:-:S03]  /*422b0*/  PRMT R4, R9, 0x5410, R4 ;  /* 0x0000541009047816 */ /* 0x000fc60000000004 */
[----:B------:R-:W-:Y:S01]  /*422c0*/  STL [R1+0x110], R6 ;  /* 0x0001100601007387 */ /* 0x000fe20000100800 */
[----:B---3--:R-:W-:-:S03]  /*422d0*/  PRMT R8, R8, 0x3340, R23 ;  /* 0x0000334008087816 */ /* 0x008fc60000000017 */
[----:B------:R-:W3:Y:S01]  /*422e0*/  LDL.LU R21, [R1+0x3c] ;  /* 0x00003c0001157983 */ /* 0x000ee20000300800 */
[----:B0-----:R-:W-:-:S03]  /*422f0*/  PRMT R7, R7, 0x3340, R3 ;  /* 0x0000334007077816 */ /* 0x001fc60000000003 */
[----:B------:R-:W4:Y:S04]  /*42300*/  LDL.LU R17, [R1+0x48] ;  /* 0x0000480001117983 */ /* 0x000f280000300800 */
[----:B------:R-:W5:Y:S04]  /*42310*/  LDL.LU R19, [R1+0x4c] ;  /* 0x00004c0001137983 */ /* 0x000f680000300800 */
[----:B------:R-:W3:Y:S04]  /*42320*/  LDL.LU R23, [R1+0x1488] ;  /* 0x0014880001177983 */ /* 0x000ee80000300800 */
[----:B-1----:R-:W3:Y:S04]  /*42330*/  LDL.LU R3, [R1+0x1484] ;  /* 0x0014840001037983 */ /* 0x002ee80000300800 */
[----:B------:R-:W3:Y:S04]  /*42340*/  LDL.LU R9, [R1+0x40] ;  /* 0x0000400001097983 */ /* 0x000ee80000300800 */
[----:B------:R0:W-:Y:S04]  /*42350*/  STL [R1+0x148], R4 ;  /* 0x0001480401007387 */ /* 0x0001e80000100800 */
[----:B0-----:R-:W4:Y:S01]  /*42360*/  LDL.LU R4, [R1+0x2c] ;  /* 0x00002c0001047983 */ /* 0x001f220000300800 */
[----:B------:R-:W-:-:S02]  /*42370*/  PRMT R5, R5, 0x3340, R1 ;  /* 0x0000334005057816 */ /* 0x000fc40000000001 */
[----:B------:R-:W-:Y:S02]  /*42380*/  PRMT R6, R6, 0x3340, R1 ;  /* 0x0000334006067816 */ /* 0x000fe40000000001 */
[----:B------:R-:W-:Y:S02]  /*42390*/  LOP3.LUT R2, R2, 0xffff, RZ, 0xc0, !PT ;  /* 0x0000ffff02027812 */ /* 0x000fe400078ec0ff */
[----:B------:R-:W-:Y:S02]  /*423a0*/  LOP3.LUT R0, R0, 0xffff, RZ, 0xc0, !PT ;  /* 0x0000ffff00007812 */ /* 0x000fe400078ec0ff */
[----:B------:R-:W-:Y:S02]  /*423b0*/  PRMT R8, R8, 0x5410, R5 ;  /* 0x0000541008087816 */ /* 0x000fe40000000005 */
[----:B------:R-:W-:Y:S02]  /*423c0*/  PRMT R6, R7, 0x5410, R6 ;  /* 0x0000541007067816 */ /* 0x000fe40000000006 */
[----:B------:R-:W-:Y:S01]  /*423d0*/  PRMT R5, R0, 0x3340, R2 ;  /* 0x0000334000057816 */ /* 0x000fe20000000002 */
[----:B------:R-:W-:Y:S04]  /*423e0*/  STL [R1+0x164], R8 ;  /* 0x0001640801007387 */ /* 0x000fe80000100800 */
[----:B------:R0:W-:Y:S04]  /*423f0*/  STL [R1+0x160], R6 ;  /* 0x0001600601007387 */ /* 0x0001e80000100800 */
[----:B------:R1:W-:Y:S01]  /*42400*/  STL [R1+0x74], R5 ;  /* 0x0000740501007387 */ /* 0x0003e20000100800 */
[----:B0-----:R-:W-:-:S02]  /*42410*/  SHF.R.U32.HI R6, RZ, 0x8, R15 ;  /* 0x00000008ff067819 */ /* 0x001fc4000001160f */
[----:B-1----:R-:W-:Y:S02]  /*42420*/  SHF.R.U32.HI R5, RZ, 0x8, R13 ;  /* 0x00000008ff057819 */ /* 0x002fe4000001160d */
[----:B------:R-:W-:Y:S01]  /*42430*/  LOP3.LUT R6, R6, 0xffff, RZ, 0xc0, !PT ;  /* 0x0000ffff06067812 */ /* 0x000fe200078ec0ff */
[----:B------:R-:W5:Y:S01]  /*42440*/  LDL.LU R13, [R1+0x8c] ;  /* 0x00008c00010d7983 */ /* 0x000f620000300800 */
[----:B------:R-:W-:-:S03]  /*42450*/  LOP3.LUT R8, R5, 0xffff, RZ, 0xc0, !PT ;  /* 0x0000ffff05087812 */ /* 0x000fc600078ec0ff */
[----:B------:R-:W5:Y:S01]  /*42460*/  LDL.LU R15, [R1+0x5c] ;  /* 0x00005c00010f7983 */ /* 0x000f620000300800 */
[----:B--2---:R-:W-:-:S03]  /*42470*/  SHF.R.U32.HI R7, RZ, 0x8, R20 ;  /* 0x00000008ff077819 */ /* 0x004fc60000011614 */
[----:B------:R-:W2:Y:S01]  /*42480*/  LDL.LU R20, [R1+0x58] ;  /* 0x0000580001147983 */ /* 0x000ea20000300800 */
[----:B---3--:R-:W-:-:S04]  /*42490*/  SHF.R.U32.HI R0, RZ, 0x8, R9 ;  /* 0x00000008ff007819 */ /* 0x008fc80000011609 */
[----:B------:R-:W-:Y:S02]  /*424a0*/  LOP3.LUT R0, R0, 0xffff, RZ, 0xc0, !PT ;  /* 0x0000ffff00007812 */ /* 0x000fe400078ec0ff */
[----:B----4-:R-:W-:Y:S02]  /*424b0*/  SHF.R.U32.HI R2, RZ, 0x8, R4 ;  /* 0x00000008ff027819 */ /* 0x010fe40000011604 */
[----:B------:R-:W-:Y:S02]  /*424c0*/  SHF.R.U32.HI R4, RZ, 0x8, R11 ;  /* 0x00000008ff047819 */ /* 0x000fe4000001160b */
[----:B------:R-:W-:Y:S02]  /*424d0*/  LOP3.LUT R9, R2, 0xffff, RZ, 0xc0, !PT ;  /* 0x0000ffff02097812 */ /* 0x000fe400078ec0ff */
[----:B------:R-:W-:Y:S02]  /*424e0*/  LOP3.LUT R4, R4, 0xffff, RZ, 0xc0, !PT ;  /* 0x0000ffff04047812 */ /* 0x000fe400078ec0ff */
[----:B------:R-:W-:-:S02]  /*424f0*/  LOP3.LUT R2, R7, 0xffff, RZ, 0xc0, !PT ;  /* 0x0000ffff07027812 */ /* 0x000fc400078ec0ff */
[--C-:B------:R-:W-:Y:S02]  /*42500*/  PRMT R5, R0, 0x3340, R1.reuse ;  /* 0x0000334000057816 */ /* 0x100fe40000000001 */
[----:B------:R-:W-:Y:S02]  /*42510*/  PRMT R7, R8, 0x3340, R1 ;  /* 0x0000334008077816 */ /* 0x000fe40000000001 */
[----:B------:R-:W-:Y:S02]  /*42520*/  PRMT R0, R9, 0x3340, R4 ;  /* 0x0000334009007816 */ /* 0x000fe40000000004 */
[----:B------:R-:W-:Y:S01]  /*42530*/  PRMT R4, R6, 0x3340, R2 ;  /* 0x0000334006047816 */ /* 0x000fe20000000002 */
[----:B------:R-:W-:Y:S01]  /*42540*/  STL [R1+0x147c], R7 ;  /* 0x00147c0701007387 */ /* 0x000fe20000100800 */
[----:B------:R-:W-:-:S03]  /*42550*/  SHF.R.U32.HI R6, RZ, 0x8, R3 ;  /* 0x00000008ff067819 */ /* 0x000fc60000011603 */
[----:B------:R0:W-:Y:S04]  /*42560*/  STL [R1+0x6c], R0 ;  /* 0x00006c0001007387 */ /* 0x0001e80000100800 */
[----:B------:R5:W-:Y:S04]  /*42570*/  STL [R1+0x70], R4 ;  /* 0x0000700401007387 */ /* 0x000be80000100800 */
[----:B------:R-:W3:Y:S01]  /*42580*/  LDL.LU R3, [R1+0x1480] ;  /* 0x0014800001037983 */ /* 0x000ee20000300800 */
[----:B0-----:R-:W-:Y:S02]  /*42590*/  SHF.R.U32.HI R0, RZ, 0x8, R21 ;  /* 0x00000008ff007819 */ /* 0x001fe40000011615 */
[----:B------:R-:W-:-:S02]  /*425a0*/  SHF.R.U32.HI R2, RZ, 0x8, R17 ;  /* 0x00000008ff027819 */ /* 0x000fc40000011611 */
[----:B-----5:R-:W-:Y:S02]  /*425b0*/  SHF.R.U32.HI R4, RZ, 0x8, R19 ;  /* 0x00000008ff047819 */ /* 0x020fe40000011613 */
[----:B------:R-:W-:Y:S02]  /*425c0*/  LOP3.LUT R0, R0, 0xffff, RZ, 0xc0, !PT ;  /* 0x0000ffff00007812 */ /* 0x000fe400078ec0ff */
[----:B------:R-:W-:Y:S02]  /*425d0*/  LOP3.LUT R2, R2, 0xffff, RZ, 0xc0, !PT ;  /* 0x0000ffff02027812 */ /* 0x000fe400078ec0ff */
[----:B------:R-:W-:Y:S02]  /*425e0*/  LOP3.LUT R4, R4, 0xffff, RZ, 0xc0, !PT ;  /* 0x0000ffff04047812 */ /* 0x000fe400078ec0ff */
[----:B------:R-:W-:Y:S02]  /*425f0*/  PRMT R9, R0, 0x3340, R1 ;  /* 0x0000334000097816 */ /* 0x000fe40000000001 */
[----:B------:R-:W-:-:S03]  /*42600*/  PRMT R0, R4, 0x3340, R2 ;  /* 0x0000334004007816 */ /* 0x000fc60000000002 */
[----:B------:R-:W-:Y:S04]  /*42610*/  STL [R1+0x1478], R9 ;  /* 0x0014780901007387 */ /* 0x000fe80000100800 */
[----:B------:R-:W4:Y:S04]  /*42620*/  LDL.LU R17, [R1+0x54] ;  /* 0x0000540001117983 */ /* 0x000f280000300800 */
[----:B------:R-:W5:Y:S04]  /*42630*/  LDL.LU R7, [R1+0x88] ;  /* 0x0000880001077983 */ /* 0x000f680000300800 */
[----:B------:R2:W-:Y:S04]  /*42640*/  STL [R1+0x68], R0 ;  /* 0x0000680001007387 */ /* 0x0005e80000100800 */
[----:B------:R-:W4:Y:S01]  /*42650*/  LDL.LU R21, [R1+0x84] ;  /* 0x0000840001157983 */ /* 0x000f220000300800 */
[----:B------:R-:W0:Y:S01]  /*42660*/  S2R R19, SR_TID.X ;  /* 0x0000000000137919 */ /* 0x000e220000002100 */
[----:B------:R-:W-:-:S04]  /*42670*/  LOP3.LUT R6, R6, 0xffff, RZ, 0xc0, !PT ;  /* 0x0000ffff06067812 */ /* 0x000fc800078ec0ff */
[----:B------:R-:W-:Y:S02]  /*42680*/  PRMT R11, R6, 0x3340, R1 ;  /* 0x00003340060b7816 */ /* 0x000fe40000000001 */
[----:B------:R-:W-:Y:S02]  /*42690*/  SHF.R.U32.HI R23, RZ, 0x8, R23 ;  /* 0x00000008ff177819 */ /* 0x000fe40000011617 */
[----:B------:R-:W-:Y:S02]  /*426a0*/  SHF.R.U32.HI R4, RZ, 0x8, R15 ;  /* 0x00000008ff047819 */ /* 0x000fe4000001160f */
[----:B------:R-:W-:Y:S02]  /*426b0*/  LOP3.LUT R15, R23, 0xffff, RZ, 0xc0, !PT ;  /* 0x0000ffff170f7812 */ /* 0x000fe400078ec0ff */
[----:B0-----:R-:W-:Y:S02]  /*426c0*/  LOP3.LUT R8, R19, 0x100, RZ, 0xc0, !PT ;  /* 0x0000010013087812 */ /* 0x001fe400078ec0ff */
[----:B------:R-:W5:Y:S04]  /*426d0*/  LDL.LU R19, [R1+0x64] ;  /* 0x0000640001137983 */ /* 0x000f680000300800 */
[----:B------:R-:W5:Y:S04]  /*426e0*/  LDL.LU R6, [R1+0x80] ;  /* 0x0000800001067983 */ /* 0x000f680000300800 */
[----:B------:R-:W-:Y:S01]  /*426f0*/  STL [R1+0x1474], R11 ;  /* 0x0014740b01007387 */ /* 0x000fe20000100800 */
[----:B--2---:R-:W-:-:S02]  /*42700*/  SHF.R.U32.HI R0, RZ, 0x8, R20 ;  /* 0x00000008ff007819 */ /* 0x004fc40000011614 */
[----:B------:R-:W-:Y:S02]  /*42710*/  SHF.R.U32.HI R2, RZ, 0x8, R13 ;  /* 0x00000008ff027819 */ /* 0x000fe4000001160d */
[----:B------:R-:W-:Y:S02]  /*42720*/  SHF.R.U32.HI R25, RZ, 0x8, R25 ;  /* 0x00000008ff197819 */ /* 0x000fe40000011619 */
[----:B------:R-:W-:Y:S02]  /*42730*/  SHF.R.U32.HI R24, RZ, 0x8, R24 ;  /* 0x00000008ff187819 */ /* 0x000fe40000011618 */
[----:B------:R-:W-:Y:S02]  /*42740*/  LOP3.LUT R0, R0, 0xffff, RZ, 0xc0, !PT ;  /* 0x0000ffff00007812 */ /* 0x000fe400078ec0ff */
[----:B------:R-:W-:Y:S02]  /*42750*/  LOP3.LUT R4, R4, 0xffff, RZ, 0xc0, !PT ;  /* 0x0000ffff04047812 */ /* 0x000fe400078ec0ff */
[----:B------:R-:W-:-:S02]  /*42760*/  LOP3.LUT R2, R2, 0xffff, RZ, 0xc0, !PT ;  /* 0x0000ffff02027812 */ /* 0x000fc400078ec0ff */
[----:B------:R-:W-:Y:S02]  /*42770*/  LOP3.LUT R24, R24, 0xffff, RZ, 0xc0, !PT ;  /* 0x0000ffff18187812 */ /* 0x000fe400078ec0ff */
[----:B------:R-:W-:Y:S02]  /*42780*/  LOP3.LUT R25, R25, 0xffff, RZ, 0xc0, !PT ;  /* 0x0000ffff19197812 */ /* 0x000fe400078ec0ff */
[--C-:B------:R-:W-:Y:S02]  /*42790*/  PRMT R13, R0, 0x3340, R1.reuse ;  /* 0x00003340000d7816 */ /* 0x100fe40000000001 */
[----:B------:R-:W-:Y:S02]  /*427a0*/  PRMT R2, R2, 0x3340, R4 ;  /* 0x0000334002027816 */ /* 0x000fe40000000004 */
[----:B------:R-:W-:Y:S02]  /*427b0*/  PRMT R15, R15, 0x3340, R1 ;  /* 0x000033400f0f7816 */ /* 0x000fe40000000001 */
[----:B------:R-:W-:Y:S01]  /*427c0*/  PRMT R0, R25, 0x3340, R24 ;  /* 0x0000334019007816 */ /* 0x000fe20000000018 */
[----:B---3--:R-:W-:-:S05]  /*427d0*/  IMAD.IADD R3, R8, 0x1, R3 ;  /* 0x0000000108037824 */ /* 0x008fca00078e0203 */
[----:B------:R0:W-:Y:S04]  /*427e0*/  STL [R1+0x1410], R3 ;  /* 0x0014100301007387 */ /* 0x0001e80000100800 */
[----:B------:R-:W2:Y:S04]  /*427f0*/  LDL.LU R8, [R1+0x94] ;  /* 0x0000940001087983 */ /* 0x000ea80000300800 */
[----:B0-----:R-:W3:Y:S04]  /*42800*/  LDL.LU R3, [R1+0x90] ;  /* 0x0000900001037983 */ /* 0x001ee80000300800 */
[----:B------:R-:W2:Y:S04]  /*42810*/  LDL.LU R11, [R1+0x7c] ;  /* 0x00007c00010b7983 */ /* 0x000ea80000300800 */
[----:B------:R-:W2:Y:S04]  /*42820*/  LDL.LU R9, [R1+0x50] ;  /* 0x0000500001097983 */ /* 0x000ea80000300800 */
[----:B------:R-:W2:Y:S04]  /*42830*/  LDL.LU R20, [R1+0x44] ;  /* 0x0000440001147983 */ /* 0x000ea80000300800 */
[----:B------:R-:W2:Y:S04]  /*42840*/  LDL.LU R23, [R1+0x60] ;  /* 0x0000600001177983 */ /* 0x000ea80000300800 */
[----:B------:R-:W-:Y:S04]  /*42850*/  STL [R1+0x1470], R13 ;  /* 0x0014700d01007387 */ /* 0x000fe80000100800 */
[----:B------:R-:W-:Y:S04]  /*42860*/  STL [R1+0x58], R2 ;  /* 0x0000580201007387 */ /* 0x000fe80000100800 */
[----:B------:R-:W-:Y:S04]  /*42870*/  STL [R1+0x146c], R15 ;  /* 0x00146c0f01007387 */ /* 0x000fe80000100800 */
[----:B------:R4:W-:Y:S02]  /*42880*/  STL [R1+0x5c], R0 ;  /* 0x00005c0001007387 */ /* 0x0009e40000100800 */
[----:B----4-:R-:W-:-:S02]  /*42890*/  SHF.R.U32.HI R0, RZ, 0x8, R21 ;  /* 0x00000008ff007819 */ /* 0x010fc40000011615 */
[----:B------:R-:W4:Y:S01]  /*428a0*/  LDL.LU R21, [R1+0x4] ;  /* 0x0000040001157983 */ /* 0x000f220000300800 */
[----:B-----5:R-:W-:-:S03]  /*428b0*/  SHF.R.U32.HI R2, RZ, 0x8, R7 ;  /* 0x00000008ff027819 */ /* 0x020fc60000011607 */
[----:B------:R-:W5:Y:S01]  /*428c0*/  LDL.LU R7, [R1] ;  /* 0x0000000001077983 */ /* 0x000f620000300800 */
[----:B------:R-:W-:-:S04]  /*428d0*/  SHF.R.U32.HI R17, RZ, 0x8, R17 ;  /* 0x00000008ff117819 */ /* 0x000fc80000011611 */
[----:B------:R-:W-:Y:S02]  /*428e0*/  LOP3.LUT R17, R17, 0xffff, RZ, 0xc0, !PT ;  /* 0x0000ffff11117812 */ /* 0x000fe400078ec0ff */
[----:B------:R-:W-:Y:S02]  /*428f0*/  SHF.R.U32.HI R19, RZ, 0x8, R19 ;  /* 0x00000008ff137819 */ /* 0x000fe40000011613 */
[----:B------:R-:W-:Y:S02]  /*42900*/  SHF.R.U32.HI R6, RZ, 0x8, R6 ;  /* 0x00000008ff067819 */ /* 0x000fe40000011606 */
[----:B------:R-:W-:Y:S02]  /*42910*/  LOP3.LUT R19, R19, 0xffff, RZ, 0xc0, !PT ;  /* 0x0000ffff13137812 */ /* 0x000fe400078ec0ff */
[----:B------:R-:W-:Y:S02]  /*42920*/  LOP3.LUT R6, R6, 0xffff, RZ, 0xc0, !PT ;  /* 0x0000ffff06067812 */ /* 0x000fe400078ec0ff */
[----:B------:R-:W-:-:S02]  /*42930*/  LOP3.LUT R0, R0, 0xffff, RZ, 0xc0, !PT ;  /* 0x0000ffff00007812 */ /* 0x000fc400078ec0ff */
[----:B------:R-:W-:Y:S02]  /*42940*/  LOP3.LUT R2, R2, 0xffff, RZ, 0xc0, !PT ;  /* 0x0000ffff02027812 */ /* 0x000fe400078ec0ff */
[--C-:B------:R-:W-:Y:S02]  /*42950*/  PRMT R17, R17, 0x3340, R1.reuse ;  /* 0x0000334011117816 */ /* 0x100fe40000000001 */
[----:B------:R-:W-:Y:S02]  /*42960*/  PRMT R19, R19, 0x3340, R1 ;  /* 0x0000334013137816 */ /* 0x000fe40000000001 */
[----:B------:R-:W-:Y:S01]  /*42970*/  PRMT R0, R2, 0x3340, R0 ;  /* 0x0000334002007816 */ /* 0x000fe20000000000 */
[----:B------:R-:W-:Y:S01]  /*42980*/  STL [R1+0x1468], R17 ;  /* 0x0014681101007387 */ /* 0x000fe20000100800 */
[----:B--2---:R-:W-:-:S04]  /*42990*/  SHF.R.U32.HI R4, RZ, 0x8, R23 ;  /* 0x00000008ff047819 */ /* 0x004fc80000011617 */
[----:B------:R-:W-:-:S04]  /*429a0*/  LOP3.LUT R4, R4, 0xffff, RZ, 0xc0, !PT ;  /* 0x0000ffff04047812 */ /* 0x000fc800078ec0ff */
[----:B------:R-:W-:-:S05]  /*429b0*/  PRMT R4, R6, 0x3340, R4 ;  /* 0x0000334006047816 */ /* 0x000fca0000000004 */
[----:B------:R-:W-:Y:S04]  /*429c0*/  STL [R1+0x60], R4 ;  /* 0x0000600401007387 */ /* 0x000fe80000100800 */
[----:B------:R-:W-:Y:S04]  /*429d0*/  STL [R1+0x1464], R19 ;  /* 0x0014641301007387 */ /* 0x000fe80000100800 */
[----:B------:R0:W-:Y:S04]  /*429e0*/  STL [R1+0x64], R0 ;  /* 0x0000640001007387 */ /* 0x0001e80000100800 */
[----:B------:R-:W2:Y:S04]  /*429f0*/  LDL.LU R25, [R1+0xdc] ;  /* 0x0000dc0001197983 */ /* 0x000ea80000300800 */
[----:B------:R-:W2:Y:S04]  /*42a00*/  LDL.LU R24, [R1+0xbc] ;  /* 0x0000bc0001187983 */ /* 0x000ea80000300800 */
[----:B------:R-:W2:Y:S01]  /*42a10*/  LDL.LU R13, [R1+0xb8] ;  /* 0x0000b800010d7983 */ /* 0x000ea20000300800 */
[----:B0-----:R-:W-:-:S02]  /*42a20*/  SHF.R.U32.HI R0, RZ, 0x8, R11 ;  /* 0x00000008ff007819 */ /* 0x001fc4000001160b */
[----:B------:R-:W-:Y:S02]  /*42a30*/  SHF.R.U32.HI R8, RZ, 0x8, R8 ;  /* 0x00000008ff087819 */ /* 0x000fe40000011608 */
[----:B---3--:R-:W-:Y:S02]  /*42a40*/  SHF.R.U32.HI R6, RZ, 0x8, R3 ;  /* 0x00000008ff067819 */ /* 0x008fe40000011603 */
[----:B------:R-:W-:Y:S02]  /*42a50*/  SHF.R.U32.HI R2, RZ, 0x8, R20 ;  /* 0x00000008ff027819 */ /* 0x000fe40000011614 */
[----:B------:R-:W-:Y:S02]  /*42a60*/  LOP3.LUT R0, R0, 0xffff, RZ, 0xc0, !PT ;  /* 0x0000ffff00007812 */ /* 0x000fe400078ec0ff */
[----:B------:R-:W-:Y:S02]  /*42a70*/  SHF.R.U32.HI R20, RZ, 0x8, R22 ;  /* 0x00000008ff147819 */ /* 0x000fe40000011616 */
[----:B------:R-:W-:-:S02]  /*42a80*/  SHF.R.U32.HI R4, RZ, 0x8, R9 ;  /* 0x00000008ff047819 */ /* 0x000fc40000011609 */
[----:B------:R-:W-:Y:S02]  /*42a90*/  LOP3.LUT R6, R6, 0xffff, RZ, 0xc0, !PT ;  /* 0x0000ffff06067812 */ /* 0x000fe400078ec0ff */
[----:B------:R-:W-:Y:S02]  /*42aa0*/  LOP3.LUT R8, R8, 0xffff, RZ, 0xc0, !PT ;  /* 0x0000ffff08087812 */ /* 0x000fe400078ec0ff */
[----:B------:R-:W-:Y:S02]  /*42ab0*/  PRMT R0, R0, 0x3340, R1 ;  /* 0x0000334000007816 */ /* 0x000fe40000000001 */
[----:B------:R-:W-:Y:S02]  /*42ac0*/  LOP3.LUT R20, R20, 0xffff, RZ, 0xc0, !PT ;  /* 0x0000ffff14147812 */ /* 0x000fe400078ec0ff */
[----:B------:R-:W-:Y:S02]  /*42ad0*/  LOP3.LUT R2, R2, 0xffff, RZ, 0xc0, !PT ;  /* 0x0000ffff02027812 */ /* 0x000fe400078ec0ff */
[----:B------:R-:W-:Y:S01]  /*42ae0*/  LOP3.LUT R4, R4, 0xffff, RZ, 0xc0, !PT ;  /* 0x0000ffff04047812 */ /* 0x000fe200078ec0ff */
[----:B------:R0:W-:Y:S01]  /*42af0*/  STL [R1+0x1460], R0 ;  /* 0x0014600001007387 */ /* 0x0001e20000100800 */
[----:B------:R-:W-:-:S02]  /*42b00*/  PRMT R3, R8, 0x3340, R6 ;  /* 0x0000334008037816 */ /* 0x000fc40000000006 */
[----:B------:R-:W-:-:S03]  /*42b10*/  PRMT R20, R20, 0x3340, R1 ;  /* 0x0000334014147816 */ /* 0x000fc60000000001 */
[----:B------:R1:W-:Y:S01]  /*42b20*/  STL [R1+0x50], R3 ;  /* 0x0000500301007387 */ /* 0x0003e20000100800 */
[----:B0-----:R-:W-:-:S03]  /*42b30*/  PRMT R0, R4, 0x3340, R2 ;  /* 0x0000334004007816 */ /* 0x001fc60000000002 */
[----:B------:R-:W-:Y:S04]  /*42b40*/  STL [R1+0x145c], R20 ;  /* 0x00145c1401007387 */ /* 0x000fe80000100800 */
[----:B------:R0:W-:Y:S04]  /*42b50*/  STL [R1+0x54], R0 ;  /* 0x0000540001007387 */ /* 0x0001e80000100800 */
[----:B-1----:R-:W3:Y:S04]  /*42b60*/  LDL.LU R3, [R1+0x98] ;  /* 0x0000980001037983 */ /* 0x002ee80000300800 */
[----:B------:R-:W3:Y:S01]  /*42b70*/  LDL.LU R11, [R1+0x78] ;  /* 0x00007800010b7983 */ /* 0x000ee20000300800 */
[----:B----4-:R-:W-:-:S02]  /*42b80*/  SHF.R.U32.HI R8, RZ, 0x8, R21 ;  /* 0x00000008ff087819 */ /* 0x010fc40000011615 */
[----:B------:R-:W-:Y:S02]  /*42b90*/  SHF.R.U32.HI R6, RZ, 0x8, R29 ;  /* 0x00000008ff067819 */ /* 0x000fe4000001161d */
[----:B------:R-:W-:Y:S02]  /*42ba0*/  SHF.R.U32.HI R21, RZ, 0x8, R27 ;  /* 0x00000008ff157819 */ /* 0x000fe4000001161b */
[----:B------:R-:W-:Y:S02]  /*42bb0*/  LOP3.LUT R6, R6, 0xffff, RZ, 0xc0, !PT ;  /* 0x0000ffff06067812 */ /* 0x000fe400078ec0ff */
[----:B------:R-:W-:Y:S02]  /*42bc0*/  LOP3.LUT R8, R8, 0xffff, RZ, 0xc0, !PT ;  /* 0x0000ffff08087812 */ /* 0x000fe400078ec0ff */
[----:B------:R-:W-:Y:S02]  /*42bd0*/  LOP3.LUT R21, R21, 0xffff, RZ, 0xc0, !PT ;  /* 0x0000ffff15157812 */ /* 0x000fe400078ec0ff */
[----:B0-----:R-:W-:-:S02]  /*42be0*/  PRMT R0, R8, 0x3340, R6 ;  /* 0x0000334008007816 */ /* 0x001fc40000000006 */
[----:B------:R-:W-:-:S03]  /*42bf0*/  PRMT R21, R21, 0x3340, R1 ;  /* 0x0000334015157816 */ /* 0x000fc60000000001 */
[----:B------:R0:W-:Y:S01]  /*42c00*/  STL [R1+0x4c], R0 ;  /* 0x00004c0001007387 */ /* 0x0001e20000100800 */
[----:B-----5:R-:W-:-:S03]  /*42c10*/  SHF.R.U32.HI R4, RZ, 0x8, R7 ;  /* 0x00000008ff047819 */ /* 0x020fc60000011607 */
[----:B------:R-:W-:Y:S04]  /*42c20*/  STL [R1+0x1458], R21 ;  /* 0x0014581501007387 */ /* 0x000fe80000100800 */
[----:B------:R-:W4:Y:S04]  /*42c30*/  LDL.LU R9, [R1+0xa0] ;  /* 0x0000a00001097983 */ /* 0x000f280000300800 */
[----:B------:R-:W5:Y:S01]  /*42c40*/  LDL.LU R7, [R1+0x9c] ;  /* 0x00009c0001077983 */ /* 0x000f620000300800 */
[----:B------:R-:W-:Y:S02]  /*42c50*/  SHF.R.U32.HI R2, RZ, 0x8, R28 ;  /* 0x00000008ff027819 */ /* 0x000fe4000001161c */
[----:B------:R-:W-:-:S02]  /*42c60*/  SHF.R.U32.HI R23, RZ, 0x8, R26 ;  /* 0x00000008ff177819 */ /* 0x000fc4000001161a */
[----:B------:R-:W-:Y:S02]  /*42c70*/  LOP3.LUT R2, R2, 0xffff, RZ, 0xc0, !PT ;  /* 0x0000ffff02027812 */ /* 0x000fe400078ec0ff */
[----:B------:R-:W-:Y:S02]  /*42c80*/  LOP3.LUT R4, R4, 0xffff, RZ, 0xc0, !PT ;  /* 0x0000ffff04047812 */ /* 0x000fe400078ec0ff */
[----:B------:R-:W-:Y:S02]  /*42c90*/  LOP3.LUT R23, R23, 0xffff, RZ, 0xc0, !PT ;  /* 0x0000ffff17177812 */ /* 0x000fe400078ec0ff */
[----:B0-----:R-:W-:Y:S02]  /*42ca0*/  PRMT R0, R4, 0x3340, R2 ;  /* 0x0000334004007816 */ /* 0x001fe40000000002 */
[----:B------:R-:W-:-:S03]  /*42cb0*/  PRMT R23, R23, 0x3340, R1 ;  /* 0x0000334017177816 */ /* 0x000fc60000000001 */
[----:B------:R0:W-:Y:S01]  /*42cc0*/  STL [R1+0x48], R0 ;  /* 0x0000480001007387 */ /* 0x0001e20000100800 */
[----:B------:R-:W-:Y:S02]  /*42cd0*/  SHF.R.U32.HI R4, RZ, 0x8, R16 ;  /* 0x00000008ff047819 */ /* 0x000fe40000011610 */
[----:B------:R-:W-:Y:S01]  /*42ce0*/  SHF.R.U32.HI R2, RZ, 0x8, R10 ;  /* 0x00000008ff027819 */ /* 0x000fe2000001160a */
[----:B------:R-:W-:Y:S01]  /*42cf0*/  STL [R1+0x1454], R23 ;  /* 0x0014541701007387 */ /* 0x000fe20000100800 */
[----:B------:R-:W-:Y:S02]  /*42d00*/  LOP3.LUT R4, R4, 0xffff, RZ, 0xc0, !PT ;  /* 0x0000ffff04047812 */ /* 0x000fe400078ec0ff */
[----:B------:R-:W-:-:S04]  /*42d10*/  LOP3.LUT R2, R2, 0xffff, RZ, 0xc0, !PT ;  /* 0x0000ffff02027812 */ /* 0x000fc800078ec0ff */
[----:B------:R-:W-:Y:S02]  /*42d20*/  PRMT R2, R4, 0x3340, R2 ;  /* 0x0000334004027816 */ /* 0x000fe40000000002 */
[----:B------:R-:W-:-:S04]  /*42d30*/  SHF.R.U32.HI R26, RZ, 0x8, R18 ;  /* 0x00000008ff1a7819 */ /* 0x000fc80000011612 */
[----:B------:R-:W-:-:S04]  /*42d40*/  LOP3.LUT R26, R26, 0xffff, RZ, 0xc0, !PT ;  /* 0x0000ffff1a1a7812 */ /* 0x000fc800078ec0ff */
[----:B------:R-:W-:Y:S02]  /*42d50*/  PRMT R26, R26, 0x3340, R1 ;  /* 0x000033401a1a7816 */ /* 0x000fe40000000001 */
[----:B--2---:R-:W-:Y:S02]  /*42d60*/  SHF.R.U32.HI R8, RZ, 0x8, R25 ;  /* 0x00000008ff087819 */ /* 0x004fe40000011619 */
[----:B------:R-:W-:Y:S02]  /*42d70*/  SHF.R.U32.HI R6, RZ, 0x8, R24 ;  /* 0x00000008ff067819 */ /* 0x000fe40000011618 */
[----:B------:R-:W-:Y:S02]  /*42d80*/  SHF.R.U32.HI R24, RZ, 0x8, R13 ;  /* 0x00000008ff187819 */ /* 0x000fe4000001160d */
[----:B------:R-:W-:Y:S02]  /*42d90*/  LOP3.LUT R6, R6, 0xffff, RZ, 0xc0, !PT ;  /* 0x0000ffff06067812 */ /* 0x000fe400078ec0ff */
[----:B------:R-:W-:-:S02]  /*42da0*/  LOP3.LUT R24, R24, 0xffff, RZ, 0xc0, !PT ;  /* 0x0000ffff18187812 */ /* 0x000fc400078ec0ff */
[----:B------:R-:W-:Y:S02]  /*42db0*/  LOP3.LUT R8, R8, 0xffff, RZ, 0xc0, !PT ;  /* 0x0000ffff08087812 */ /* 0x000fe400078ec0ff */
[----:B------:R-:W-:Y:S02]  /*42dc0*/  PRMT R24, R24, 0x3340, R1 ;  /* 0x0000334018187816 */ /* 0x000fe40000000001 */
[----:B0-----:R-:W-:-:S03]  /*42dd0*/  PRMT R0, R8, 0x3340, R6 ;  /* 0x0000334008007816 */ /* 0x001fc60000000006 */
[----:B------:R-:W-:Y:S04]  /*42de0*/  STL [R1+0x1450], R24 ;  /* 0x0014501801007387 */ /* 0x000fe80000100800 */
[----:B------:R0:W-:Y:S04]  /*42df0*/  STL [R1+0x44], R0 ;  /* 0x0000440001007387 */ /* 0x0001e80000100800 */
[----:B------:R-:W2:Y:S04]  /*42e00*/  LDL.LU R20, [R1+0x15c] ;  /* 0x00015c0001147983 */ /* 0x000ea80000300800 */
[----:B0-----:R-:W2:Y:S04]  /*42e10*/  LDL.LU R0, [R1+0x154] ;  /* 0x0001540001007983 */ /* 0x001ea80000300800 */
[----:B------:R-:W-:Y:S04]  /*42e20*/  STL [R1+0x40], R2 ;  /* 0x0000400201007387 */ /* 0x000fe80000100800 */
[----:B------:R-:W2:Y:S04]  /*42e30*/  LDL.LU R22, [R1+0x150] ;  /* 0x0001500001167983 */ /* 0x000ea80000300800 */
[----:B------:R-:W2:Y:S04]  /*42e40*/  LDL.LU R19, [R1+0xa4] ;  /* 0x0000a40001137983 */ /* 0x000ea80000300800 */
[----:B------:R-:W2:Y:S01]  /*42e50*/  LDL.LU R17, [R1+0xb0] ;  /* 0x0000b00001117983 */ /* 0x000ea20000300800 */
[----:B---3--:R-:W-:-:S03]  /*42e60*/  SHF.R.U32.HI R8, RZ, 0x8, R3 ;  /* 0x00000008ff087819 */ /* 0x008fc60000011603 */
[----:B------:R-:W3:Y:S01]  /*42e70*/  LDL.LU R25, [R1+0xb4] ;  /* 0x0000b40001197983 */ /* 0x000ee20000300800 */
[----:B------:R-:W-:Y:S02]  /*42e80*/  SHF.R.U32.HI R6, RZ, 0x8, R11 ;  /* 0x00000008ff067819 */ /* 0x000fe4000001160b */
[----:B------:R-:W-:Y:S01]  /*42e90*/  LOP3.LUT R8, R8, 0xffff, RZ, 0xc0, !PT ;  /* 0x0000ffff08087812 */ /* 0x000fe200078ec0ff */
[----:B------:R-:W-:Y:S01]  /*42ea0*/  STL [R1+0x144c], R26 ;  /* 0x00144c1a01007387 */ /* 0x000fe20000100800 */
[----:B------:R-:W-:-:S03]  /*42eb0*/  LOP3.LUT R6, R6, 0xffff, RZ, 0xc0, !PT ;  /* 0x0000ffff06067812 */ /* 0x000fc600078ec0ff */
[----:B------:R-:W3:Y:S01]  /*42ec0*/  LDL.LU R15, [R1+0xf8] ;  /* 0x0000f800010f7983 */ /* 0x000ee20000300800 */
[----:B------:R-:W-:-:S03]  /*42ed0*/  PRMT R3, R8, 0x3340, R6 ;  /* 0x0000334008037816 */ /* 0x000fc60000000006 */
[----:B------:R-:W3:Y:S04]  /*42ee0*/  LDL.LU R13, [R1+0xf0] ;  /* 0x0000f000010d7983 */ /* 0x000ee80000300800 */
[----:B------:R0:W-:Y:S04]  /*42ef0*/  STL [R1+0x3c], R3 ;  /* 0x00003c0301007387 */ /* 0x0001e80000100800 */
[----:B0-----:R-:W3:Y:S01]  /*42f00*/  LDL.LU R3, [R1+0xec] ;  /* 0x0000ec0001037983 */ /* 0x001ee20000300800 */
[----:B----4-:R-:W-:-:S03]  /*42f10*/  SHF.R.U32.HI R4, RZ, 0x8, R9 ;  /* 0x00000008ff047819 */ /* 0x010fc60000011609 */
[----:B------:R-:W4:Y:S01]  /*42f20*/  LDL.LU R11, [R1+0x100] ;  /* 0x00010000010b7983 */ /* 0x000f220000300800 */
[----:B-----5:R-:W-:-:S03]  /*42f30*/  SHF.R.U32.HI R29, RZ, 0x8, R7 ;  /* 0x00000008ff1d7819 */ /* 0x020fc60000011607 */
[----:B------:R-:W5:Y:S04]  /*42f40*/  LDL.LU R9, [R1+0xfc] ;  /* 0x0000fc0001097983 */ /* 0x000f680000300800 */
[----:B------:R-:W4:Y:S01]  /*42f50*/  LDL.LU R7, [R1+0xf4] ;  /* 0x0000f40001077983 */ /* 0x000f220000300800 */
[----:B------:R-:W-:Y:S02]  /*42f60*/  SHF.R.U32.HI R2, RZ, 0x8, R12 ;  /* 0x00000008ff027819 */ /* 0x000fe4000001160c */
[----:B------:R-:W-:Y:S02]  /*42f70*/  LOP3.LUT R29, R29, 0xffff, RZ, 0xc0, !PT ;  /* 0x0000ffff1d1d7812 */ /* 0x000fe400078ec0ff */
[----:B------:R-:W-:Y:S02]  /*42f80*/  LOP3.LUT R2, R2, 0xffff, RZ, 0xc0, !PT ;  /* 0x0000ffff02027812 */ /* 0x000fe400078ec0ff */
[----:B------:R-:W-:-:S02]  /*42f90*/  LOP3.LUT R4, R4, 0xffff, RZ, 0xc0, !PT ;  /* 0x0000ffff04047812 */ /* 0x000fc400078ec0ff */
[----:B------:R-:W-:Y:S02]  /*42fa0*/  PRMT R29, R29, 0x3340, R1 ;  /* 0x000033401d1d7816 */ /* 0x000fe40000000001 */
[----:B------:R-:W-:-:S03]  /*42fb0*/  PRMT R2, R4, 0x3340, R2 ;  /* 0x0000334004027816 */ /* 0x000fc60000000002 */
[----:B------:R-:W-:Y:S04]  /*42fc0*/  STL [R1+0x1448], R29 ;  /* 0x0014481d01007387 */ /* 0x000fe80000100800 */
[----:B------:R0:W-:Y:S01]  /*42fd0*/  STL [R1+0x38], R2 ;  /* 0x0000380201007387 */ /* 0x0001e20000100800 */
[----:B--2---:R-:W-:-:S03]  /*42fe0*/  SHF.R.U32.HI R10, RZ, 0x8, R20 ;  /* 0x00000008ff0a7819 */ /* 0x004fc60000011614 */
[----:B------:R-:W2:Y:S01]  /*42ff0*/  LDL.LU R20, [R1+0x14c] ;  /* 0x00014c0001147983 */ /* 0x000ea20000300800 */
[----:B------:R-:W-:Y:S02]  /*43000*/  SHF.R.U32.HI R8, RZ, 0x8, R0 ;  /* 0x00000008ff087819 */ /* 0x000fe40000011600 */
[----:B------:R-:W-:Y:S01]  /*43010*/  LOP3.LUT R10, R10, 0xffff, RZ, 0xc0, !PT ;  /* 0x0000ffff0a0a7812 */ /* 0x000fe200078ec0ff */
[----:B------:R-:W2:Y:S01]  /*43020*/  LDL.LU R0, [R1+0x124] ;  /* 0x0001240001007983 */ /* 0x000ea20000300800 */
[----:B------:R-:W-:-:S04]  /*43030*/  LOP3.LUT R8, R8, 0xffff, RZ, 0xc0, !PT ;  /* 0x0000ffff08087812 */ /* 0x000fc800078ec0ff */
[----:B------:R-:W-:Y:S02]  /*43040*/  PRMT R8, R10, 0x3340, R8 ;  /* 0x000033400a087816 */ /* 0x000fe40000000008 */
[----:B------:R-:W-:Y:S02]  /*43050*/  SHF.R.U32.HI R12, RZ, 0x8, R22 ;  /* 0x00000008ff0c7819 */ /* 0x000fe40000011616 */
[----:B------:R-:W-:Y:S01]  /*43060*/  SHF.R.U32.HI R4, RZ, 0x8, R19 ;  /* 0x00000008ff047819 */ /* 0x000fe20000011613 */
[----:B------:R1:W-:Y:S01]  /*43070*/  STL [R1+0x34], R8 ;  /* 0x0000340801007387 */ /* 0x0003e20000100800 */
[----:B------:R-:W-:Y:S02]  /*43080*/  LOP3.LUT R12, R12, 0xffff, RZ, 0xc0, !PT ;  /* 0x0000ffff0c0c7812 */ /* 0x000fe400078ec0ff */
[----:B0-----:R-:W-:Y:S01]  /*43090*/  SHF.R.U32.HI R2, RZ, 0x8, R17 ;  /* 0x00000008ff027819 */ /* 0x001fe20000011611 */
[----:B------:R-:W2:Y:S01]  /*430a0*/  LDL.LU R22, [R1+0x120] ;  /* 0x0001200001167983 */ /* 0x000ea20000300800 */
[----:B---3--:R-:W-:-:S03]  /*430b0*/  SHF.R.U32.HI R6, RZ, 0x8, R25 ;  /* 0x00000008ff067819 */ /* 0x008fc60000011619 */
[----:B------:R-:W3:Y:S01]  /*430c0*/  LDL.LU R19, [R1+0xe8] ;  /* 0x0000e80001137983 */ /* 0x000ee20000300800 */
[----:B------:R-:W-:-:S03]  /*430d0*/  LOP3.LUT R2, R2, 0xffff, RZ, 0xc0, !PT ;  /* 0x0000ffff02027812 */ /* 0x000fc600078ec0ff */
[----:B------:R-:W3:Y:S01]  /*430e0*/  LDL.LU R17, [R1+0xe4] ;  /* 0x0000e40001117983 */ /* 0x000ee20000300800 */
[--C-:B-1----:R-:W-:Y:S02]  /*430f0*/  PRMT R8, R12, 0x3340, R1.reuse ;  /* 0x000033400c087816 */ /* 0x102fe40000000001 */
[----:B------:R-:W-:Y:S01]  /*43100*/  LOP3.LUT R4, R4, 0xffff, RZ, 0xc0, !PT ;  /* 0x0000ffff04047812 */ /* 0x000fe200078ec0ff */
[----:B------:R-:W3:Y:S01]  /*43110*/  LDL.LU R25, [R1+0xe0] ;  /* 0x0000e00001197983 */ /* 0x000ee20000300800 */
[----:B------:R-:W-:Y:S02]  /*43120*/  LOP3.LUT R6, R6, 0xffff, RZ, 0xc0, !PT ;  /* 0x0000ffff06067812 */ /* 0x000fe400078ec0ff */
[----:B------:R-:W-:Y:S01]  /*43130*/  PRMT R4, R4, 0x3340, R2 ;  /* 0x0000334004047816 */ /* 0x000fe20000000002 */
[----:B------:R0:W-:Y:S01]  /*43140*/  STL [R1+0x8], R8 ;  /* 0x0000080801007387 */ /* 0x0001e20000100800 */
[----:B------:R-:W-:Y:S02]  /*43150*/  PRMT R2, R6, 0x3340, R1 ;  /* 0x0000334006027816 */ /* 0x000fe40000000001 */
[----:B------:R-:W-:Y:S01]  /*43160*/  SHF.R.U32.HI R10, RZ, 0x8, R15 ;  /* 0x00000008ff0a7819 */ /* 0x000fe2000001160f */
[----:B------:R4:W-:Y:S01]  /*43170*/  STL [R1+0x30], R4 ;  /* 0x0000300401007387 */ /* 0x0009e20000100800 */
[----:B0-----:R-:W-:-:S03]  /*43180*/  SHF.R.U32.HI R8, RZ, 0x8, R13 ;  /* 0x00000008ff087819 */ /* 0x001fc6000001160d */
[----:B------:R5:W-:Y:S01]  /*43190*/  STL [R1+0xc], R2 ;  /* 0x00000c0201007387 */ /* 0x000be20000100800 */
[----:B------:R-:W-:Y:S02]  /*431a0*/  LOP3.LUT R10, R10, 0xffff, RZ, 0xc0, !PT ;  /* 0x0000ffff0a0a7812 */ /* 0x000fe400078ec0ff */
[----:B------:R-:W-:Y:S01]  /*431b0*/  LOP3.LUT R8, R8, 0xffff, RZ, 0xc0, !PT ;  /* 0x0000ffff08087812 */ /* 0x000fe200078ec0ff */
[----:B------:R-:W3:Y:S01]  /*431c0*/  LDL.LU R15, [R1+0x114] ;  /* 0x00011400010f7983 */ /* 0x000ee20000300800 */
[----:B------:R-:W-:Y:S02]  /*431d0*/  SHF.R.U32.HI R12, RZ, 0x8, R3 ;  /* 0x00000008ff0c7819 */ /* 0x000fe40000011603 */
[----:B------:R-:W-:Y:S01]  /*431e0*/  PRMT R3, R10, 0x3340, R8 ;  /* 0x000033400a037816 */ /* 0x000fe20000000008 */
[----:B------:R-:W3:Y:S04]  /*431f0*/  LDL.LU R13, [R1+0x108] ;  /* 0x00010800010d7983 */ /* 0x000ee80000300800 */
[----:B------:R0:W-:Y:S01]  /*43200*/  STL [R1+0x2c], R3 ;  /* 0x00002c0301007387 */ /* 0x0001e20000100800 */
[----:B----4-:R-:W-:-:S02]  /*43210*/  SHF.R.U32.HI R4, RZ, 0x8, R11 ;  /* 0x00000008ff047819 */ /* 0x010fc4000001160b */
[----:B-----5:R-:W-:Y:S01]  /*43220*/  SHF.R.U32.HI R2, RZ, 0x8, R9 ;  /* 0x00000008ff027819 */ /* 0x020fe20000011609 */
[----:B0-----:R-:W4:Y:S01]  /*43230*/  LDL.LU R3, [R1+0x104] ;  /* 0x0001040001037983 */ /* 0x001f220000300800 */
[----:B------:R-:W-:-:S03]  /*43240*/  SHF.R.U32.HI R6, RZ, 0x8, R7 ;  /* 0x00000008ff067819 */ /* 0x000fc60000011607 */
[----:B------:R-:W5:Y:S04]  /*43250*/  LDL.LU R11, [R1+0x11c] ;  /* 0x00011c00010b7983 */ /* 0x000f680000300800 */
[----:B------:R-:W5:Y:S04]  /*43260*/  LDL.LU R9, [R1+0x118] ;  /* 0x0001180001097983 */ /* 0x000f680000300800 */
[----:B------:R-:W5:Y:S01]  /*43270*/  LDL.LU R7, [R1+0x10c] ;  /* 0x00010c0001077983 */ /* 0x000f620000300800 */
[----:B------:R-:W-:Y:S02]  /*43280*/  LOP3.LUT R12, R12, 0xffff, RZ, 0xc0, !PT ;  /* 0x0000ffff0c0c7812 */ /* 0x000fe400078ec0ff */
[----:B------:R-:W-:-:S02]  /*43290*/  LOP3.LUT R2, R2, 0xffff, RZ, 0xc0, !PT ;  /* 0x0000ffff02027812 */ /* 0x000fc400078ec0ff */
[----:B------:R-:W-:Y:S02]  /*432a0*/  LOP3.LUT R4, R4, 0xffff, RZ, 0xc0, !PT ;  /* 0x0000ffff04047812 */ /* 0x000fe400078ec0ff */
[----:B------:R-:W-:Y:S02]  /*432b0*/  LOP3.LUT R6, R6, 0xffff, RZ, 0xc0, !PT ;  /* 0x0000ffff06067812 */ /* 0x000fe400078ec0ff */
[--C-:B------:R-:W-:Y:S02]  /*432c0*/  PRMT R8, R12, 0x3340, R1.reuse ;  /* 0x000033400c087816 */ /* 0x100fe40000000001 */
[----:B------:R-:W-:Y:S02]  /*432d0*/  PRMT R4, R4, 0x3340, R2 ;  /* 0x0000334004047816 */ /* 0x000fe40000000002 */
[----:B------:R-:W-:Y:S01]  /*432e0*/  PRMT R2, R6, 0x3340, R1 ;  /* 0x0000334006027816 */ /* 0x000fe20000000001 */
[----:B------:R0:W-:Y:S04]  /*432f0*/  STL [R1+0x10], R8 ;  /* 0x0000100801007387 */ /* 0x0001e80000100800 */
[----:B------:R3:W-:Y:S04]  /*43300*/  STL [R1+0x28], R4 ;  /* 0x0000280401007387 */ /* 0x0007e80000100800 */
[----:B------:R1:W-:Y:S01]  /*43310*/  STL [R1+0x18], R2 ;  /* 0x0000180201007387 */ /* 0x0003e20000100800 */
[----:B--2---:R-:W-:-:S02]  /*43320*/  SHF.R.U32.HI R10, RZ, 0x8, R20 ;  /* 0x00000008ff0a7819 */ /* 0x004fc40000011614 */
[----:B0-----:R-:W-:Y:S02]  /*43330*/  SHF.R.U32.HI R8, RZ, 0x8, R0 ;  /* 0x00000008ff087819 */ /* 0x001fe40000011600 */
[----:B------:R-:W-:Y:S02]  /*43340*/  LOP3.LUT R10, R10, 0xffff, RZ, 0xc0, !PT ;  /* 0x0000ffff0a0a7812 */ /* 0x000fe400078ec0ff */
[----:B------:R-:W-:-:S04]  /*43350*/  LOP3.LUT R8, R8, 0xffff, RZ, 0xc0, !PT ;  /* 0x0000ffff08087812 */ /* 0x000fc800078ec0ff */
[----:B------:R-:W-:Y:S02]  /*43360*/  PRMT R0, R10, 0x3340, R8 ;  /* 0x000033400a007816 */ /* 0x000fe40000000008 */
[----:B------:R-:W-:Y:S02]  /*43370*/  SHF.R.U32.HI R12, RZ, 0x8, R22 ;  /* 0x00000008ff0c7819 */ /* 0x000fe40000011616 */
[----:B---3--:R-:W-:Y:S02]  /*43380*/  SHF.R.U32.HI R4, RZ, 0x8, R19 ;  /* 0x00000008ff047819 */ /* 0x008fe40000011613 */
[----:B------:R-:W-:Y:S02]  /*43390*/  LOP3.LUT R12, R12, 0xffff, RZ, 0xc0, !PT ;  /* 0x0000ffff0c0c7812 */ /* 0x000fe400078ec0ff */
[----:B-1----:R-:W-:Y:S02]  /*433a0*/  SHF.R.U32.HI R2, RZ, 0x8, R17 ;  /* 0x00000008ff027819 */ /* 0x002fe40000011611 */
[----:B------:R-:W-:-:S02]  /*433b0*/  LOP3.LUT R4, R4, 0xffff, RZ, 0xc0, !PT ;  /* 0x0000ffff04047812 */ /* 0x000fc400078ec0ff */
[----:B------:R-:W-:Y:S02]  /*433c0*/  SHF.R.U32.HI R6, RZ, 0x8, R25 ;  /* 0x00000008ff067819 */ /* 0x000fe40000011619 */
[----:B------:R-:W-:Y:S02]  /*433d0*/  LOP3.LUT R2, R2, 0xffff, RZ, 0xc0, !PT ;  /* 0x0000ffff02027812 */ /* 0x000fe400078ec0ff */
[----:B------:R-:W-:Y:S02]  /*433e0*/  LOP3.LUT R6, R6, 0xffff, RZ, 0xc0, !PT ;  /* 0x0000ffff06067812 */ /* 0x000fe400078ec0ff */
[----:B------:R-:W-:Y:S01]  /*433f0*/  PRMT R8, R12, 0x3340, R1 ;  /* 0x000033400c087816 */ /* 0x000fe20000000001 */
[----:B------:R0:W-:Y:S01]  /*43400*/  STL [R1+0x24], R0 ;  /* 0x0000240001007387 */ /* 0x0001e20000100800 */
[----:B------:R-:W-:-:S03]  /*43410*/  PRMT R2, R4, 0x3340, R2 ;  /* 0x0000334004027816 */ /* 0x000fc60000000002 */
[----:B------:R1:W-:Y:S04]  /*43420*/  STL [R1+0x4], R8 ;  /* 0x0000040801007387 */ /* 0x0003e80000100800 */
[----:B------:R-:W2:Y:S01]  /*43430*/  LDL.LU R21, [R1+0x13c] ;  /* 0x00013c0001157983 */ /* 0x000ea20000300800 */
[----:B0-----:R-:W-:-:S03]  /*43440*/  PRMT R0, R6, 0x3340, R1 ;  /* 0x0000334006007816 */ /* 0x001fc60000000001 */
[----:B------:R-:W-:Y:S01]  /*43450*/  STL [R1+0x20], R2 ;  /* 0x0000200201007387 */ /* 0x000fe20000100800 */
[----:B-1----:R-:W-:-:S03]  /*43460*/  SHF.R.U32.HI R8, RZ, 0x8, R15 ;  /* 0x00000008ff087819 */ /* 0x002fc6000001160f */
[----:B------:R-:W3:Y:S01]  /*43470*/  LDL.LU R27, [R1+0x138] ;  /* 0x00013800011b7983 */ /* 0x000ee20000300800 */
[----:B------:R-:W-:-:S03]  /*43480*/  SHF.R.U32.HI R6, RZ, 0x8, R13 ;  /* 0x00000008ff067819 */ /* 0x000fc6000001160d */
[----:B------:R0:W-:Y:S01]  /*43490*/  STL [R1], R0 ;  /* 0x0000000001007387 */ /* 0x0001e20000100800 */
[----:B------:R-:W-:-:S03]  /*434a0*/  LOP3.LUT R6, R6, 0xffff, RZ, 0xc0, !PT ;  /* 0x0000ffff06067812 */ /* 0x000fc600078ec0ff */
[----:B------:R-:W3:Y:S01]  /*434b0*/  LDL.LU R20, [R1+0x134] ;  /* 0x0001340001147983 */ /* 0x000ee20000300800 */
[----:B------:R-:W-:-:S03]  /*434c0*/  LOP3.LUT R8, R8, 0xffff, RZ, 0xc0, !PT ;  /* 0x0000ffff08087812 */ /* 0x000fc600078ec0ff */
[----:B0-----:R-:W3:Y:S04]  /*434d0*/  LDL.LU R0, [R1+0xd4] ;  /* 0x0000d40001007983 */ /* 0x001ee80000300800 */
[----:B------:R-:W3:Y:S01]  /*434e0*/  LDL.LU R19, [R1+0xac] ;  /* 0x0000ac0001137983 */ /* 0x000ee20000300800 */
[----:B----4-:R-:W-:-:S03]  /*434f0*/  SHF.R.U32.HI R22, RZ, 0x8, R3 ;  /* 0x00000008ff167819 */ /* 0x010fc60000011603 */
[----:B------:R-:W4:Y:S01]  /*43500*/  LDL.LU R25, [R1+0xa8] ;  /* 0x0000a80001197983 */ /* 0x000f220000300800 */
[----:B------:R-:W-:-:S03]  /*43510*/  PRMT R3, R8, 0x3340, R6 ;  /* 0x0000334008037816 */ /* 0x000fc60000000006 */
[----:B------:R-:W4:Y:S01]  /*43520*/  LDL.LU R17, [R1+0x128] ;  /* 0x0001280001117983 */ /* 0x000f220000300800 */
[----:B-----5:R-:W-:-:S03]  /*43530*/  SHF.R.U32.HI R4, RZ, 0x8, R11 ;  /* 0x00000008ff047819 */ /* 0x020fc6000001160b */
[----:B------:R-:W5:Y:S01]  /*43540*/  LDL.LU R15, [R1+0xd8] ;  /* 0x0000d800010f7983 */ /* 0x000f620000300800 */
[----:B------:R-:W-:-:S03]  /*43550*/  SHF.R.U32.HI R2, RZ, 0x8, R9 ;  /* 0x00000008ff027819 */ /* 0x000fc60000011609 */
[----:B------:R0:W-:Y:S01]  /*43560*/  STL [R1+0x1c], R3 ;  /* 0x00001c0301007387 */ /* 0x0001e20000100800 */
[----:B------:R-:W-:-:S03]  /*43570*/  SHF.R.U32.HI R18, RZ, 0x8, R7 ;  /* 0x00000008ff127819 */ /* 0x000fc60000011607 */
[----:B------:R-:W5:Y:S04]  /*43580*/  LDL.LU R13, [R1+0xd0] ;  /* 0x0000d000010d7983 */ /* 0x000f680000300800 */
[----:B------:R-:W5:Y:S04]  /*43590*/  LDL.LU R11, [R1+0x130] ;  /* 0x00013000010b7983 */ /* 0x000f680000300800 */
[----:B------:R-:W5:Y:S04]  /*435a0*/  LDL.LU R9, [R1+0x12c] ;  /* 0x00012c0001097983 */ /* 0x000f680000300800 */
[----:B------:R-:W5:Y:S01]  /*435b0*/  LDL.LU R7, [R1+0x110] ;  /* 0x0001100001077983 */ /* 0x000f620000300800 */
[----:B------:R-:W-:-:S02]  /*435c0*/  LOP3.LUT R2, R2, 0xffff, RZ, 0xc0, !PT ;  /* 0x0000ffff02027812 */ /* 0x000fc400078ec0ff */
[----:B------:R-:W-:Y:S02]  /*435d0*/  LOP3.LUT R4, R4, 0xffff, RZ, 0xc0, !PT ;  /* 0x0000ffff04047812 */ /* 0x000fe400078ec0ff */
[----:B------:R-:W-:Y:S02]  /*435e0*/  LOP3.LUT R22, R22, 0xffff, RZ, 0xc0, !PT ;  /* 0x0000ffff16167812 */ /* 0x000fe400078ec0ff */
[----:B0-----:R-:W-:Y:S02]  /*435f0*/  PRMT R3, R4, 0x3340, R2 ;  /* 0x0000334004037816 */ /* 0x001fe40000000002 */
[----:B------:R-:W-:Y:S02]  /*43600*/  LOP3.LUT R18, R18, 0xffff, RZ, 0xc0, !PT ;  /* 0x0000ffff12127812 */ /* 0x000fe400078ec0ff */
[--C-:B------:R-:W-:Y:S02]  /*43610*/  PRMT R22, R22, 0x3340, R1.reuse ;  /* 0x0000334016167816 */ /* 0x100fe40000000001 */
[----:B------:R-:W-:-:S03]  /*43620*/  PRMT R18, R18, 0x3340, R1 ;  /* 0x0000334012127816 */ /* 0x000fc60000000001 */
[----:B------:R-:W-:Y:S04]  /*43630*/  STL [R1+0x1418], R22 ;  /* 0x0014181601007387 */ /* 0x000fe80000100800 */
[----:B------:R-:W-:Y:S04]  /*43640*/  STL [R1+0x1414], R3 ;  /* 0x0014140301007387 */ /* 0x000fe80000100800 */
[----:B------:R-:W-:Y:S01]  /*43650*/  STL [R1+0x141c], R18 ;  /* 0x00141c1201007387 */ /* 0x000fe20000100800 */
[----:B------:R-:W-:Y:S02]  /*43660*/  SHF.R.U32.HI R28, RZ, 0x8, R14 ;  /* 0x00000008ff1c7819 */ /* 0x000fe4000001160e */
[----:B--2---:R-:W-:-:S04]  /*43670*/  SHF.R.U32.HI R10, RZ, 0x8, R21 ;  /* 0x00000008ff0a7819 */ /* 0x004fc80000011615 */
[----:B------:R-:W-:Y:S02]  /*43680*/  LOP3.LUT R10, R10, 0xffff, RZ, 0xc0, !PT ;  /* 0x0000ffff0a0a7812 */ /* 0x000fe400078ec0ff */
[----:B---3--:R-:W-:-:S04]  /*43690*/  SHF.R.U32.HI R2, RZ, 0x8, R27 ;  /* 0x00000008ff027819 */ /* 0x008fc8000001161b */
[----:B------:R-:W-:Y:S02]  /*436a0*/  LOP3.LUT R2, R2, 0xffff, RZ, 0xc0, !PT ;  /* 0x0000ffff02027812 */ /* 0x000fe400078ec0ff */
[----:B------:R-:W-:Y:S02]  /*436b0*/  SHF.R.U32.HI R12, RZ, 0x8, R20 ;  /* 0x00000008ff0c7819 */ /* 0x000fe40000011614 */
[----:B------:R-:W-:Y:S02]  /*436c0*/  SHF.R.U32.HI R6, RZ, 0x8, R0 ;  /* 0x00000008ff067819 */ /* 0x000fe40000011600 */
[----:B------:R-:W-:Y:S02]  /*436d0*/  SHF.R.U32.HI R4, RZ, 0x8, R19 ;  /* 0x00000008ff047819 */ /* 0x000fe40000011613 */
[----:B------:R-:W-:Y:S02]  /*436e0*/  LOP3.LUT R12, R12, 0xffff, RZ, 0xc0, !PT ;  /* 0x0000ffff0c0c7812 */ /* 0x000fe400078ec0ff */
[----:B----4-:R-:W-:-:S02]  /*436f0*/  SHF.R.U32.HI R8, RZ, 0x8, R25 ;  /* 0x00000008ff087819 */ /* 0x010fc40000011619 */
[----:B------:R-:W-:Y:S02]  /*43700*/  LOP3.LUT R4, R4, 0xffff, RZ, 0xc0, !PT ;  /* 0x0000ffff04047812 */ /* 0x000fe400078ec0ff */
[----:B------:R-:W-:Y:S02]  /*43710*/  LOP3.LUT R6, R6, 0xffff, RZ, 0xc0, !PT ;  /* 0x0000ffff06067812 */ /* 0x000fe400078ec0ff */
[----:B------:R-:W-:Y:S02]  /*43720*/  LOP3.LUT R8, R8, 0xffff, RZ, 0xc0, !PT ;  /* 0x0000ffff08087812 */ /* 0x000fe400078ec0ff */
[----:B------:R-:W-:Y:S02]  /*43730*/  PRMT R27, R10, 0x3340, R2 ;  /* 0x000033400a1b7816 */ /* 0x000fe40000000002 */
[----:B------:R-:W-:Y:S02]  /*43740*/  PRMT R2, R12, 0x3340, R1 ;  /* 0x000033400c027816 */ /* 0x000fe40000000001 */
[----:B------:R-:W-:-:S02]  /*43750*/  PRMT R25, R6, 0x3340, R4 ;  /* 0x0000334006197816 */ /* 0x000fc40000000004 */
[----:B------:R-:W-:Y:S01]  /*43760*/  PRMT R4, R8, 0x3340, R1 ;  /* 0x0000334008047816 */ /* 0x000fe20000000001 */
[----:B------:R-:W-:Y:S04]  /*43770*/  STL [R1+0x1420], R27 ;  /* 0x0014201b01007387 */ /* 0x000fe80000100800 */
[----:B------:R-:W-:Y:S01]  /*43780*/  STL [R1+0x1424], R2 ;  /* 0x0014240201007387 */ /* 0x000fe20000100800 */
[----:B-----5:R-:W-:-:S03]  /*43790*/  SHF.R.U32.HI R8, RZ, 0x8, R11 ;  /* 0x00000008ff087819 */ /* 0x020fc6000001160b */
[----:B------:R-:W-:Y:S01]  /*437a0*/  STL [R1+0x1428], R25 ;  /* 0x0014281901007387 */ /* 0x000fe20000100800 */
[----:B------:R-:W-:-:S03]  /*437b0*/  SHF.R.U32.HI R14, RZ, 0x8, R9 ;  /* 0x00000008ff0e7819 */ /* 0x000fc60000011609 */
[----:B------:R0:W-:Y:S01]  /*437c0*/  STL [R1+0x142c], R4 ;  /* 0x00142c0401007387 */ /* 0x0001e20000100800 */
[----:B------:R-:W-:-:S03]  /*437d0*/  SHF.R.U32.HI R16, RZ, 0x8, R7 ;  /* 0x00000008ff107819 */ /* 0x000fc60000011607 */
[----:B------:R-:W2:Y:S01]  /*437e0*/  LDL.LU R7, [R1+0x74] ;  /* 0x0000740001077983 */ /* 0x000ea20000300800 */
[----:B------:R-:W-:-:S03]  /*437f0*/  SHF.R.U32.HI R10, RZ, 0x8, R13 ;  /* 0x00000008ff0a7819 */ /* 0x000fc6000001160d */
[----:B------:R-:W3:Y:S01]  /*43800*/  LDL.LU R9, [R1+0x6c] ;  /* 0x00006c0001097983 */ /* 0x000ee20000300800 */
[----:B------:R-:W-:-:S03]  /*43810*/  SHF.R.U32.HI R6, RZ, 0x8, R15 ;  /* 0x00000008ff067819 */ /* 0x000fc6000001160f */
[----:B------:R-:W4:Y:S01]  /*43820*/  LDL.LU R11, [R1+0x70] ;  /* 0x00007000010b7983 */ /* 0x000f220000300800 */
[----:B------:R-:W-:-:S03]  /*43830*/  SHF.R.U32.HI R12, RZ, 0x8, R17 ;  /* 0x00000008ff0c7819 */ /* 0x000fc60000011611 */
        /* <DEDUP_REMOVED lines=11> */
[----:B0-----:R-:W2:Y:S04]  /*438f0*/  LDL.LU R4, [R1+0x18] ;  /* 0x0000180001047983 */ /* 0x001ea80000300800 */
[----:B--2---:R0:W-:Y:S04]  /*43900*/  STL [R1+0x1430], R4 ;  /* 0x0014300401007387 */ /* 0x0041e80000100800 */
[----:B0-----:R-:W2:Y:S04]  /*43910*/  LDL.LU R4, [R1+0x2c] ;  /* 0x00002c0001047983 */ /* 0x001ea80000300800 */
[----:B--2---:R0:W-:Y:S04]  /*43920*/  STL [R1+0x1438], R4 ;  /* 0x0014380401007387 */ /* 0x0041e80000100800 */
[----:B0-----:R-:W2:Y:S04]  /*43930*/  LDL.LU R4, [R1+0x30] ;  /* 0x0000300001047983 */ /* 0x001ea80000300800 */
[----:B--2---:R0:W-:Y:S04]  /*43940*/  STL [R1+0x1440], R4 ;  /* 0x0014400401007387 */ /* 0x0041e80000100800 */
[----:B0-----:R-:W2:Y:S04]  /*43950*/  LDL.LU R4, [R1+0x34] ;  /* 0x0000340001047983 */ /* 0x001ea80000300800 */
[----:B------:R-:W2:Y:S04]  /*43960*/  LDL.LU R25, [R1+0x28] ;  /* 0x0000280001197983 */ /* 0x000ea80000300800 */
[----:B--2---:R0:W-:Y:S04]  /*43970*/  STL [R1+0x1434], R25 ;  /* 0x0014341901007387 */ /* 0x0041e80000100800 */
[----:B0-----:R-:W2:Y:S04]  /*43980*/  LDL.LU R25, [R1+0x10] ;  /* 0x0000100001197983 */ /* 0x001ea80000300800 */
[----:B--2---:R0:W-:Y:S04]  /*43990*/  STL [R1+0x143c], R25 ;  /* 0x00143c1901007387 */ /* 0x0041e80000100800 */
[----:B0-----:R-:W2:Y:S01]  /*439a0*/  LDL.LU R25, [R1+0xc] ;  /* 0x00000c0001197983 */ /* 0x001ea20000300800 */
[----:B------:R-:W-:-:S02]  /*439b0*/  LOP3.LUT R6, R6, 0xffff, RZ, 0xc0, !PT ;  /* 0x0000ffff06067812 */ /* 0x000fc400078ec0ff */
[----:B------:R-:W-:Y:S02]  /*439c0*/  LOP3.LUT R12, R12, 0xffff, RZ, 0xc0, !PT ;  /* 0x0000ffff0c0c7812 */ /* 0x000fe400078ec0ff */
[----:B------:R-:W-:Y:S02]  /*439d0*/  LOP3.LUT R14, R14, 0xffff, RZ, 0xc0, !PT ;  /* 0x0000ffff0e0e7812 */ /* 0x000fe400078ec0ff */
[----:B------:R-:W-:Y:S02]  /*439e0*/  LOP3.LUT R10, R10, 0xffff, RZ, 0xc0, !PT ;  /* 0x0000ffff0a0a7812 */ /* 0x000fe400078ec0ff */
[----:B------:R-:W-:Y:S02]  /*439f0*/  LOP3.LUT R8, R8, 0xffff, RZ, 0xc0, !PT ;  /* 0x0000ffff08087812 */ /* 0x000fe400078ec0ff */
[----:B------:R-:W-:Y:S02]  /*43a00*/  LOP3.LUT R16, R16, 0xffff, RZ, 0xc0, !PT ;  /* 0x0000ffff10107812 */ /* 0x000fe400078ec0ff */
[----:B------:R-:W-:-:S02]  /*43a10*/  PRMT R12, R12, 0x3340, R6 ;  /* 0x000033400c0c7816 */ /* 0x000fc40000000006 */
[--C-:B------:R-:W-:Y:S02]  /*43a20*/  PRMT R6, R10, 0x3340, R1.reuse ;  /* 0x000033400a067816 */ /* 0x100fe40000000001 */
[----:B------:R-:W-:Y:S02]  /*43a30*/  PRMT R8, R8, 0x3340, R14 ;  /* 0x0000334008087816 */ /* 0x000fe4000000000e */
[----:B------:R-:W-:Y:S02]  /*43a40*/  PRMT R10, R16, 0x3340, R1 ;  /* 0x00003340100a7816 */ /* 0x000fe40000000001 */
[----:B------:R-:W-:Y:S01]  /*43a50*/  PRMT R5, R7, 0x5410, R5 ;  /* 0x0000541007057816 */ /* 0x000fe20000000005 */
[----:B--2---:R0:W-:Y:S04]  /*43a60*/  STL [R1+0x1444], R25 ;  /* 0x0014441901007387 */ /* 0x0041e80000100800 */
[----:B0-----:R-:W2:Y:S04]  /*43a70*/  LDL.LU R25, [R1+0x8] ;  /* 0x0000080001197983 */ /* 0x001ea80000300800 */
[----:B------:R-:W2:Y:S04]  /*43a80*/  LDL.LU R2, [R1+0x4] ;  /* 0x0000040001027983 */ /* 0x000ea80000300800 */
[----:B------:R-:W2:Y:S04]  /*43a90*/  LDL.LU R27, [R1+0x24] ;  /* 0x00002400011b7983 */ /* 0x000ea80000300800 */
[----:B------:R-:W2:Y:S04]  /*43aa0*/  LDL.LU R18, [R1] ;  /* 0x0000000001127983 */ /* 0x000ea80000300800 */
[----:B------:R-:W2:Y:S04]  /*43ab0*/  LDL.LU R22, [R1+0x20] ;  /* 0x0000200001167983 */ /* 0x000ea80000300800 */
[----:B------:R-:W2:Y:S04]  /*43ac0*/  LDL.LU R3, [R1+0x1c] ;  /* 0x00001c0001037983 */ /* 0x000ea80000300800 */
[----:B------:R-:W2:Y:S04]  /*43ad0*/  LDL.LU R14, [R1+0x40] ;  /* 0x00004000010e7983 */ /* 0x000ea80000300800 */
[----:B------:R-:W2:Y:S04]  /*43ae0*/  LDL.LU R16, [R1+0x38] ;  /* 0x0000380001107983 */ /* 0x000ea80000300800 */
[----:B------:R-:W3:Y:S02]  /*43af0*/  LDL.LU R7, [R1+0x147c] ;  /* 0x00147c0001077983 */ /* 0x000ee40000300800 */
[----:B---3--:R-:W-:-:S02]  /*43b00*/  PRMT R7, R9, 0x5410, R7 ;  /* 0x0000541009077816 */ /* 0x008fc40000000007 */
[----:B------:R-:W4:Y:S02]  /*43b10*/  LDL.LU R9, [R1+0x1478] ;  /* 0x0014780001097983 */ /* 0x000f240000300800 */
[----:B----4-:R-:W-:Y:S02]  /*43b20*/  PRMT R9, R11, 0x5410, R9 ;  /* 0x000054100b097816 */ /* 0x010fe40000000009 */
[----:B------:R-:W5:Y:S02]  /*43b30*/  LDL.LU R11, [R1+0x1474] ;  /* 0x00147400010b7983 */ /* 0x000f640000300800 */
[----:B-----5:R-:W-:Y:S02]  /*43b40*/  PRMT R11, R13, 0x5410, R11 ;  /* 0x000054100d0b7816 */ /* 0x020fe4000000000b */
[----:B------:R-:W3:Y:S02]  /*43b50*/  LDL.LU R13, [R1+0x1470] ;  /* 0x00147000010d7983 */ /* 0x000ee40000300800 */
[----:B---3--:R-:W-:-:S02]  /*43b60*/  PRMT R13, R15, 0x5410, R13 ;  /* 0x000054100f0d7816 */ /* 0x008fc4000000000d */
[----:B------:R-:W3:Y:S02]  /*43b70*/  LDL.LU R15, [R1+0x146c] ;  /* 0x00146c00010f7983 */ /* 0x000ee40000300800 */
[----:B---3--:R-:W-:Y:S02]  /*43b80*/  PRMT R15, R17, 0x5410, R15 ;  /* 0x00005410110f7816 */ /* 0x008fe4000000000f */
[----:B------:R-:W3:Y:S02]  /*43b90*/  LDL.LU R17, [R1+0x1468] ;  /* 0x0014680001117983 */ /* 0x000ee40000300800 */
[----:B---3--:R-:W-:Y:S02]  /*43ba0*/  PRMT R17, R19, 0x5410, R17 ;  /* 0x0000541013117816 */ /* 0x008fe40000000011 */
        /* <DEDUP_REMOVED lines=10> */
[----:B------:R-:W3:Y:S01]  /*43c50*/  LDL.LU R24, [R1+0x1450] ;  /* 0x0014500001187983 */ /* 0x000ee20000300800 */
[----:B------:R-:W-:Y:S02]  /*43c60*/  LOP3.LUT R28, R28, 0xffff, RZ, 0xc0, !PT ;  /* 0x0000ffff1c1c7812 */ /* 0x000fe400078ec0ff */
[----:B---3--:R-:W-:Y:S02]  /*43c70*/  PRMT R24, R26, 0x5410, R24 ;  /* 0x000054101a187816 */ /* 0x008fe40000000018 */
[----:B------:R-:W2:Y:S01]  /*43c80*/  LDL.LU R26, [R1+0x144c] ;  /* 0x00144c00011a7983 */ /* 0x000ea20000300800 */
[----:B------:R-:W-:-:S04]  /*43c90*/  PRMT R28, R28, 0x3340, R1 ;  /* 0x000033401c1c7816 */ /* 0x000fc80000000001 */
[----:B------:R-:W-:Y:S02]  /*43ca0*/  PRMT R28, R29, 0x5410, R28 ;  /* 0x000054101d1c7816 */ /* 0x000fe4000000001c */
[----:B--2---:R-:W-:Y:S02]  /*43cb0*/  PRMT R26, R14, 0x5410, R26 ;  /* 0x000054100e1a7816 */ /* 0x004fe4000000001a */
[----:B------:R-:W2:Y:S04]  /*43cc0*/  LDL.LU R14, [R1+0x280] ;  /* 0x00028000010e7983 */ /* 0x000ea80000300800 */
[----:B------:R-:W3:Y:S01]  /*43cd0*/  LDL.LU R29, [R1+0x1448] ;  /* 0x00144800011d7983 */ /* 0x000ee20000300800 */
[----:B------:R-:W-:Y:S02]  /*43ce0*/  PRMT R4, R4, 0x5410, R25 ;  /* 0x0000541004047816 */ /* 0x000fe40000000019 */
[----:B---3--:R-:W-:-:S02]  /*43cf0*/  PRMT R29, R16, 0x5410, R29 ;  /* 0x00005410101d7816 */ /* 0x008fc4000000001d */
[----:B------:R-:W3:Y:S04]  /*43d00*/  LDL.LU R16, [R1+0x284] ;  /* 0x0002840001107983 */ /* 0x000ee80000300800 */
[----:B------:R-:W4:Y:S04]  /*43d10*/  LDL.LU R25, [R1+0x1444] ;  /* 0x0014440001197983 */ /* 0x000f280000300800 */
[----:B------:R0:W-:Y:S04]  /*43d20*/  STL [R1+0x8], R4 ;  /* 0x0000080401007387 */ /* 0x0001e80000100800 */
[----:B0-----:R-:W4:Y:S02]  /*43d30*/  LDL.LU R4, [R1+0x1440] ;  /* 0x0014400001047983 */ /* 0x001f240000300800 */
[----:B----4-:R-:W-:-:S02]  /*43d40*/  PRMT R4, R4, 0x5410, R25 ;  /* 0x0000541004047816 */ /* 0x010fc40000000019 */
[----:B------:R-:W4:Y:S04]  /*43d50*/  LDL.LU R25, [R1+0x143c] ;  /* 0x00143c0001197983 */ /* 0x000f280000300800 */
[----:B------:R0:W-:Y:S04]  /*43d60*/  STL [R1+0xc], R4 ;  /* 0x00000c0401007387 */ /* 0x0001e80000100800 */
[----:B0-----:R-:W4:Y:S02]  /*43d70*/  LDL.LU R4, [R1+0x1438] ;  /* 0x0014380001047983 */ /* 0x001f240000300800 */
[----:B----4-:R-:W-:-:S02]  /*43d80*/  PRMT R4, R4, 0x5410, R25 ;  /* 0x0000541004047816 */ /* 0x010fc40000000019 */
[----:B------:R-:W4:Y:S04]  /*43d90*/  LDL.LU R25, [R1+0x1434] ;  /* 0x0014340001197983 */ /* 0x000f280000300800 */
[----:B------:R0:W-:Y:S04]  /*43da0*/  STL [R1+0x10], R4 ;  /* 0x0000100401007387 */ /* 0x0001e80000100800 */
[----:B0-----:R-:W4:Y:S01]  /*43db0*/  LDL.LU R4, [R1+0x1430] ;  /* 0x0014300001047983 */ /* 0x001f220000300800 */
[----:B------:R-:W-:Y:S02]  /*43dc0*/  PRMT R27, R27, 0x5410, R2 ;  /* 0x000054101b1b7816 */ /* 0x000fe40000000002 */
[----:B------:R-:W-:-:S02]  /*43dd0*/  PRMT R22, R22, 0x5410, R18 ;  /* 0x0000541016167816 */ /* 0x000fc40000000012 */
[----:B----4-:R-:W-:Y:S02]  /*43de0*/  PRMT R25, R25, 0x5410, R4 ;  /* 0x0000541019197816 */ /* 0x010fe40000000004 */
[----:B------:R-:W4:Y:S04]  /*43df0*/  LDL.LU R4, [R1+0x142c] ;  /* 0x00142c0001047983 */ /* 0x000f280000300800 */
[----:B------:R0:W-:Y:S04]  /*43e00*/  STL [R1+0x18], R25 ;  /* 0x0000181901007387 */ /* 0x0001e80000100800 */
[----:B0-----:R-:W4:Y:S04]  /*43e10*/  LDL.LU R25, [R1+0x1428] ;  /* 0x0014280001197983 */ /* 0x001f280000300800 */
[----:B------:R-:W5:Y:S04]  /*43e20*/  LDL.LU R2, [R1+0x1424] ;  /* 0x0014240001027983 */ /* 0x000f680000300800 */
[----:B------:R0:W-:Y:S04]  /*43e30*/  STL [R1+0x4], R27 ;  /* 0x0000041b01007387 */ /* 0x0001e80000100800 */
[----:B0-----:R-:W5:Y:S04]  /*43e40*/  LDL.LU R27, [R1+0x1420] ;  /* 0x00142000011b7983 */ /* 0x001f680000300800 */
[----:B------:R-:W2:Y:S04]  /*43e50*/  LDL.LU R18, [R1+0x141c] ;  /* 0x00141c0001127983 */ /* 0x000ea80000300800 */
[----:B------:R0:W-:Y:S04]  /*43e60*/  STL [R1], R22 ;  /* 0x0000001601007387 */ /* 0x0001e80000100800 */
[----:B0-----:R-:W2:Y:S02]  /*43e70*/  LDL.LU R22, [R1+0x1418] ;  /* 0x0014180001167983 */ /* 0x001ea40000300800 */
[----:B--2---:R-:W-:-:S02]  /*43e80*/  PRMT R22, R3, 0x5410, R22 ;  /* 0x0000541003167816 */ /* 0x004fc40000000016 */
[----:B------:R-:W2:Y:S01]  /*43e90*/  LDL.LU R3, [R1+0x1414] ;  /* 0x0014140001037983 */ /* 0x000ea20000300800 */
[----:B-----5:R-:W-:-:S03]  /*43ea0*/  PRMT R27, R27, 0x5410, R2 ;  /* 0x000054101b1b7816 */ /* 0x020fc60000000002 */
[----:B------:R0:W-:Y:S01]  /*43eb0*/  STL [R1+0x60], R22 ;  /* 0x0000601601007387 */ /* 0x0001e20000100800 */
[----:B----4-:R-:W-:Y:S02]  /*43ec0*/  PRMT R25, R25, 0x5410, R4 ;  /* 0x0000541019197816 */ /* 0x010fe40000000004 */
[----:B------:R-:W-:Y:S01]  /*43ed0*/  PRMT R12, R12, 0x5410, R6 ;  /* 0x000054100c0c7816 */ /* 0x000fe20000000006 */
[----:B0-----:R-:W4:Y:S01]  /*43ee0*/  LDL.LU R22, [R1+0x240] ;  /* 0x0002400001167983 */ /* 0x001f220000300800 */
[----:B------:R-:W-:Y:S02]  /*43ef0*/  PRMT R10, R8, 0x5410, R10 ;  /* 0x00005410080a7816 */ /* 0x000fe4000000000a */
[----:B--2---:R-:W-:Y:S02]  /*43f00*/  PRMT R18, R3, 0x5410, R18 ;  /* 0x0000541003127816 */ /* 0x004fe40000000012 */
[----:B------:R-:W2:Y:S04]  /*43f10*/  LDL.LU R3, [R1+0x1410] ;  /* 0x0014100001037983 */ /* 0x000ea80000300800 */
[----:B------:R0:W-:Y:S04]  /*43f20*/  STL [R1+0x64], R18 ;  /* 0x0000641201007387 */ /* 0x0001e80000100800 */
[----:B0-----:R-:W5:Y:S04]  /*43f30*/  LDL.LU R18, [R1+0x1b8] ;  /* 0x0001b80001127983 */ /* 0x001f680000300800 */
[----:B------:R-:W2:Y:S04]  /*43f40*/  LDL.LU R2, [R1+0x310] ;  /* 0x0003100001027983 */ /* 0x000ea80000300800 */
[----:B------:R0:W-:Y:S04]  /*43f50*/  STL [R1+0x68], R27 ;  /* 0x0000681b01007387 */ /* 0x0001e80000100800 */
[----:B0-----:R-:W3:Y:S04]  /*43f60*/  LDL.LU R27, [R1+0x1bc] ;  /* 0x0001bc00011b7983 */ /* 0x001ee80000300800 */
[----:B------:R-:W3:Y:S04]  /*43f70*/  LDL.LU R4, [R1+0x1fc] ;  /* 0x0001fc0001047983 */ /* 0x000ee80000300800 */
[----:B------:R0:W-:Y:S04]  /*43f80*/  STL [R1+0x6c], R25 ;  /* 0x00006c1901007387 */ /* 0x0001e80000100800 */
[----:B0-----:R-:W4:Y:S04]  /*43f90*/  LDL.LU R25, [R1+0x1f0] ;  /* 0x0001f00001197983 */ /* 0x001f280000300800 */
[----:B------:R-:W4:Y:S04]  /*43fa0*/  LDL.LU R6, [R1+0x1e4] ;  /* 0x0001e40001067983 */ /* 0x000f280000300800 */
[----:B------:R0:W-:Y:S04]  /*43fb0*/  STL [R1+0x74], R12 ;  /* 0x0000740c01007387 */ /* 0x0001e80000100800 */
[----:B0-----:R-:W4:Y:S04]  /*43fc0*/  LDL.LU R12, [R1+0x1ec] ;  /* 0x0001ec00010c7983 */ /* 0x001f280000300800 */
[----:B------:R-:W4:Y:S04]  /*43fd0*/  LDL.LU R8, [R1+0x314] ;  /* 0x0003140001087983 */ /* 0x000f280000300800 */
[----:B------:R0:W-:Y:S04]  /*43fe0*/  STL [R1+0x70], R10 ;  /* 0x0000700a01007387 */ /* 0x0001e80000100800 */
[----:B0-----:R-:W5:Y:S01]  /*43ff0*/  LDL.LU R10, [R1+0x300] ;  /* 0x00030000010a7983 */ /* 0x001f620000300800 */
[----:B--2---:R-:W-:-:S04]  /*44000*/  LOP3.LUT R2, R2, 0xffff, RZ, 0xc0, !PT ;  /* 0x0000ffff02027812 */ /* 0x004fc800078ec0ff */
[--C-:B------:R-:W-:Y:S02]  /*44010*/  PRMT R5, R5, 0x5210, R2.reuse ;  /* 0x0000521005057816 */ /* 0x100fe40000000002 */
[----:B---3--:R-:W-:Y:S02]  /*44020*/  PRMT R4, R4, 0x4210, R2 ;  /* 0x0000421004047816 */ /* 0x008fe40000000002 */
[----:B------:R-:W2:Y:S01]  /*44030*/  LDL.LU R2, [R1+0x304] ;  /* 0x0003040001027983 */ /* 0x000ea20000300800 */
[----:B----4-:R-:W-:-:S04]  /*44040*/  LOP3.LUT R8, R8, 0xffff, RZ, 0xc0, !PT ;  /* 0x0000ffff08087812 */ /* 0x010fc800078ec0ff */
[--C-:B------:R-:W-:Y:S02]  /*44050*/  PRMT R6, R6, 0x4210, R8.reuse ;  /* 0x0000421006067816 */ /* 0x100fe40000000008 */
[----:B------:R-:W-:Y:S02]  /*44060*/  PRMT R7, R7, 0x5210, R8 ;  /* 0x0000521007077816 */ /* 0x000fe40000000008 */
[----:B------:R-:W3:Y:S01]  /*44070*/  LDL.LU R8, [R1+0x1e8] ;  /* 0x0001e80001087983 */ /* 0x000ee20000300800 */
[----:B------:R-:W-:Y:S02]  /*44080*/  LOP3.LUT R14, R14, 0xffff, RZ, 0xc0, !PT ;  /* 0x0000ffff0e0e7812 */ /* 0x000fe400078ec0ff */
[----:B-----5:R-:W-:-:S04]  /*44090*/  LOP3.LUT R10, R10, 0xffff, RZ, 0xc0, !PT ;  /* 0x0000ffff0a0a7812 */ /* 0x020fc800078ec0ff */
[----:B------:R-:W-:Y:S02]  /*440a0*/  PRMT R9, R9, 0x5210, R10 ;  /* 0x0000521009097816 */ /* 0x000fe4000000000a */
[----:B------:R-:W-:Y:S02]  /*440b0*/  PRMT R13, R13, 0x5210, R14 ;  /* 0x000052100d0d7816 */ /* 0x000fe4000000000e */
[----:B--2---:R-:W-:-:S04]  /*440c0*/  LOP3.LUT R2, R2, 0xffff, RZ, 0xc0, !PT ;  /* 0x0000ffff02027812 */ /* 0x004fc800078ec0ff */
[----:B------:R-:W-:Y:S02]  /*440d0*/  PRMT R11, R11, 0x5210, R2 ;  /* 0x000052100b0b7816 */ /* 0x000fe40000000002 */
[----:B---3--:R-:W-:Y:S02]  /*440e0*/  PRMT R8, R8, 0x4210, R10 ;  /* 0x0000421008087816 */ /* 0x008fe4000000000a */
[----:B------:R-:W-:Y:S02]  /*440f0*/  PRMT R10, R12, 0x4210, R2 ;  /* 0x000042100c0a7816 */ /* 0x000fe40000000002 */
[----:B------:R-:W2:Y:S01]  /*44100*/  LDL.LU R2, [R1+0x244] ;  /* 0x0002440001027983 */ /* 0x000ea20000300800 */
[----:B------:R-:W-:-:S03]  /*44110*/  PRMT R12, R25, 0x4210, R14 ;  /* 0x00004210190c7816 */ /* 0x000fc6000000000e */
[----:B------:R-:W3:Y:S04]  /*44120*/  LDL.LU R25, [R1+0x1a4] ;  /* 0x0001a40001197983 */ /* 0x000ee80000300800 */
[----:B------:R-:W4:Y:S01]  /*44130*/  LDL.LU R14, [R1+0x1dc] ;  /* 0x0001dc00010e7983 */ /* 0x000f220000300800 */
[----:B------:R-:W-:Y:S02]  /*44140*/  LOP3.LUT R16, R16, 0xffff, RZ, 0xc0, !PT ;  /* 0x0000ffff10107812 */ /* 0x000fe400078ec0ff */
[----:B------:R-:W-:Y:S02]  /*44150*/  LOP3.LUT R22, R22, 0xffff, RZ, 0xc0, !PT ;  /* 0x0000ffff16167812 */ /* 0x000fe400078ec0ff */
[----:B------:R-:W-:Y:S01]  /*44160*/  PRMT R15, R15, 0x5210, R16 ;  /* 0x000052100f0f7816 */ /* 0x000fe20000000010 */
[----:B------:R0:W-:Y:S01]  /*44170*/  STSM.16.M88.4 [R3], R4 ;  /* 0x0000000403007844 */ /* 0x0001e20000000200 */
[----:B------:R-:W-:-:S02]  /*44180*/  PRMT R18, R18, 0x4210, R22 ;  /* 0x0000421012127816 */ /* 0x000fc40000000016 */
[----:B------:R-:W-:Y:S01]  /*44190*/  PRMT R19, R19, 0x5210, R22 ;  /* 0x0000521013137816 */ /* 0x000fe20000000016 */
[----:B------:R1:W-:Y:S01]  /*441a0*/  STSM.16.M88.4 [R3+0x200], R8 ;  /* 0x0002000803007844 */ /* 0x0003e20000000200 */
[----:B--2---:R-:W-:-:S04]  /*441b0*/  LOP3.LUT R2, R2, 0xffff, RZ, 0xc0, !PT ;  /* 0x0000ffff02027812 */ /* 0x004fc800078ec0ff */
[----:B------:R-:W-:Y:S02]  /*441c0*/  PRMT R17, R17, 0x5210, R2 ;  /* 0x0000521011117816 */ /* 0x000fe40000000002 */
[----:B----4-:R-:W-:Y:S02]  /*441d0*/  PRMT R14, R14, 0x4210, R16 ;  /* 0x000042100e0e7816 */ /* 0x010fe40000000010 */
[----:B------:R-:W-:Y:S02]  /*441e0*/  PRMT R16, R27, 0x4210, R2 ;  /* 0x000042101b107816 */ /* 0x000fe40000000002 */
[----:B------:R-:W2:Y:S04]  /*441f0*/  LDL.LU R27, [R1+0x1a8] ;  /* 0x0001a800011b7983 */ /* 0x000ea80000300800 */
[----:B------:R-:W4:Y:S04]  /*44200*/  LDL.LU R2, [R1+0x19c] ;  /* 0x00019c0001027983 */ /* 0x000f280000300800 */
[----:B------:R-:W5:Y:S04]  /*44210*/  LDL.LU R22, [R1+0x1b4] ;  /* 0x0001b40001167983 */ /* 0x000f680000300800 */
[----:B0-----:R-:W2:Y:S04]  /*44220*/  LDL.LU R5, [R1+0x1f8] ;  /* 0x0001f80001057983 */ /* 0x001ea80000300800 */
[----:B------:R-:W2:Y:S04]  /*44230*/  LDL.LU R7, [R1+0x1f4] ;  /* 0x0001f40001077983 */ /* 0x000ea80000300800 */
[----:B------:R-:W3:Y:S04]  /*44240*/  LDL.LU R4, [R1+0x1e0] ;  /* 0x0001e00001047983 */ /* 0x000ee80000300800 */
[----:B------:R-:W3:Y:S04]  /*44250*/  LDL.LU R6, [R1+0x1a0] ;  /* 0x0001a00001067983 */ /* 0x000ee80000300800 */
[----:B-1----:R-:W5:Y:S04]  /*44260*/  LDL.LU R11, [R1+0x1b0] ;  /* 0x0001b000010b7983 */ /* 0x002f680000300800 */
[----:B------:R-:W5:Y:S04]  /*44270*/  LDL.LU R10, [R1+0x198] ;  /* 0x00019800010a7983 */ /* 0x000f680000300800 */
[----:B------:R0:W-:Y:S04]  /*44280*/  STSM.16.M88.4 [R3+0x400], R12 ;  /* 0x0004000c03007844 */ /* 0x0001e80000000200 */
[----:B------:R1:W-:Y:S04]  /*44290*/  STSM.16.M88.4 [R3+0x600], R16 ;  /* 0x0006001003007844 */ /* 0x0003e80000000200 */
[----:B0-----:R-:W5:Y:S04]  /*442a0*/  LDL.LU R12, [R1+0x1ac] ;  /* 0x0001ac00010c7983 */ /* 0x001f680000300800 */
[----:B------:R-:W5:Y:S04]  /*442b0*/  LDL.LU R14, [R1+0x170] ;  /* 0x00017000010e7983 */ /* 0x000f680000300800 */
[----:B-1----:R-:W5:Y:S04]  /*442c0*/  LDL.LU R17, [R1+0x194] ;  /* 0x0001940001117983 */ /* 0x002f680000300800 */
[----:B------:R-:W5:Y:S04]  /*442d0*/  LDL.LU R19, [R1+0x190] ;  /* 0x0001900001137983 */ /* 0x000f680000300800 */
[----:B------:R-:W5:Y:S04]  /*442e0*/  LDL.LU R16, [R1+0x16c] ;  /* 0x00016c0001107983 */ /* 0x000f680000300800 */
[----:B------:R-:W5:Y:S01]  /*442f0*/  LDL.LU R18, [R1+0x168] ;  /* 0x0001680001127983 */ /* 0x000f620000300800 */
[----:B----4-:R-:W-:-:S02]  /*44300*/  LOP3.LUT R15, R2, 0xffff, RZ, 0xc0, !PT ;  /* 0x0000ffff020f7812 */ /* 0x010fc400078ec0ff */
[----:B--2---:R-:W-:Y:S02]  /*44310*/  LOP3.LUT R7, R7, 0xffff, RZ, 0xc0, !PT ;  /* 0x0000ffff07077812 */ /* 0x004fe400078ec0ff */
[----:B------:R-:W-:Y:S02]  /*44320*/  LOP3.LUT R5, R5, 0xffff, RZ, 0xc0, !PT ;  /* 0x0000ffff05057812 */ /* 0x000fe400078ec0ff */
[--C-:B---3--:R-:W-:Y:S02]  /*44330*/  PRMT R6, R6, 0x4210, R7.reuse ;  /* 0x0000421006067816 */ /* 0x108fe40000000007 */
[----:B-----5:R-:W-:Y:S02]  /*44340*/  LOP3.LUT R9, R11, 0xffff, RZ, 0xc0, !PT ;  /* 0x0000ffff0b097812 */ /* 0x020fe400078ec0ff */
[----:B------:R-:W-:Y:S02]  /*44350*/  PRMT R7, R20, 0x5210, R7 ;  /* 0x0000521014077816 */ /* 0x000fe40000000007 */
[----:B------:R-:W-:Y:S01]  /*44360*/  LOP3.LUT R11, R22, 0xffff, RZ, 0xc0, !PT ;  /* 0x0000ffff160b7812 */ /* 0x000fe200078ec0ff */
[----:B------:R-:W2:Y:S01]  /*44370*/  LDL.LU R20, [R1+0x174] ;  /* 0x0001740001147983 */ /* 0x000ea20000300800 */
[----:B------:R-:W-:-:S02]  /*44380*/  PRMT R8, R25, 0x4210, R9 ;  /* 0x0000421019087816 */ /* 0x000fc40000000009 */
[----:B------:R-:W-:Y:S01]  /*44390*/  PRMT R9, R21, 0x5210, R9 ;  /* 0x0000521015097816 */ /* 0x000fe20000000009 */
[----:B------:R-:W3:Y:S01]  /*443a0*/  LDL.LU R25, [R1+0x308] ;  /* 0x0003080001197983 */ /* 0x000ee20000300800 */
[----:B------:R-:W-:Y:S02]  /*443b0*/  LOP3.LUT R13, R10, 0xffff, RZ, 0xc0, !PT ;  /* 0x0000ffff0a0d7812 */ /* 0x000fe400078ec0ff */
[----:B------:R-:W-:Y:S01]  /*443c0*/  PRMT R10, R27, 0x4210, R11 ;  /* 0x000042101b0a7816 */ /* 0x000fe2000000000b */
[----:B------:R-:W4:Y:S01]  /*443d0*/  LDL.LU R22, [R1+0x140] ;  /* 0x0001400001167983 */ /* 0x000f220000300800 */
[----:B------:R-:W-:Y:S02]  /*443e0*/  PRMT R4, R4, 0x4210, R5 ;  /* 0x0000421004047816 */ /* 0x000fe40000000005 */
[----:B------:R-:W-:Y:S01]  /*443f0*/  PRMT R11, R23, 0x5210, R11 ;  /* 0x00005210170b7816 */ /* 0x000fe2000000000b */
[----:B------:R-:W5:Y:S01]  /*44400*/  LDL.LU R21, [R1+0x31c] ;  /* 0x00031c0001157983 */ /* 0x000f620000300800 */
[----:B------:R-:W-:-:S03]  /*44410*/  PRMT R5, R0, 0x5210, R5 ;  /* 0x0000521000057816 */ /* 0x000fc60000000005 */
[----:B------:R-:W2:Y:S01]  /*44420*/  LDL.LU R27, [R1+0x30c] ;  /* 0x00030c00011b7983 */ /* 0x000ea20000300800 */
[----:B------:R-:W-:-:S03]  /*44430*/  PRMT R12, R12, 0x4210, R13 ;  /* 0x000042100c0c7816 */ /* 0x000fc6000000000d */
[----:B------:R-:W3:Y:S01]  /*44440*/  LDL.LU R23, [R1+0x318] ;  /* 0x0003180001177983 */ /* 0x000ee20000300800 */
[----:B------:R-:W-:Y:S02]  /*44450*/  PRMT R13, R24, 0x5210, R13 ;  /* 0x00005210180d7816 */ /* 0x000fe4000000000d */
[----:B------:R-:W-:Y:S01]  /*44460*/  PRMT R14, R14, 0x4210, R15 ;  /* 0x000042100e0e7816 */ /* 0x000fe2000000000f */
[----:B------:R-:W3:Y:S01]  /*44470*/  LDL.LU R0, [R1+0x18] ;  /* 0x0000180001007983 */ /* 0x000ee20000300800 */
[----:B------:R-:W-:-:S03]  /*44480*/  LOP3.LUT R17, R17, 0xffff, RZ, 0xc0, !PT ;  /* 0x0000ffff11117812 */ /* 0x000fc600078ec0ff */
[----:B------:R-:W3:Y:S01]  /*44490*/  LDL.LU R2, [R1+0x288] ;  /* 0x0002880001027983 */ /* 0x000ee20000300800 */
[----:B------:R-:W-:-:S03]  /*444a0*/  LOP3.LUT R19, R19, 0xffff, RZ, 0xc0, !PT ;  /* 0x0000ffff13137812 */ /* 0x000fc600078ec0ff */
[----:B------:R-:W3:Y:S01]  /*444b0*/  LDL.LU R24, [R1+0x144] ;  /* 0x0001440001187983 */ /* 0x000ee20000300800 */
[----:B------:R-:W-:Y:S02]  /*444c0*/  PRMT R15, R26, 0x5210, R15 ;  /* 0x000052101a0f7816 */ /* 0x000fe4000000000f */
[--C-:B------:R-:W-:Y:S01]  /*444d0*/  PRMT R16, R16, 0x4210, R17.reuse ;  /* 0x0000421010107816 */ /* 0x100fe20000000011 */
[----:B------:R-:W3:Y:S01]  /*444e0*/  LDL.LU R26, [R1+0x158] ;  /* 0x00015800011a7983 */ /* 0x000ee20000300800 */
[----:B------:R-:W-:Y:S02]  /*444f0*/  PRMT R17, R28, 0x5210, R17 ;  /* 0x000052101c117816 */ /* 0x000fe40000000011 */
[--C-:B------:R-:W-:Y:S01]  /*44500*/  PRMT R18, R18, 0x4210, R19.reuse ;  /* 0x0000421012127816 */ /* 0x100fe20000000013 */
[----:B------:R-:W3:Y:S01]  /*44510*/  LDL.LU R28, [R1+0x10] ;  /* 0x00001000011c7983 */ /* 0x000ee20000300800 */
[----:B------:R-:W-:-:S03]  /*44520*/  PRMT R19, R29, 0x5210, R19 ;  /* 0x000052101d137816 */ /* 0x000fc60000000013 */
[----:B------:R-:W3:Y:S04]  /*44530*/  LDL.LU R29, [R1+0x8] ;  /* 0x00000800011d7983 */ /* 0x000ee80000300800 */
[----:B------:R0:W-:Y:S04]  /*44540*/  STSM.16.M88.4 [R3+0x800], R4 ;  /* 0x0008000403007844 */ /* 0x0001e80000000200 */
[----:B0-----:R-:W4:Y:S04]  /*44550*/  LDL.LU R7, [R1+0xc] ;  /* 0x00000c0001077983 */ /* 0x001f280000300800 */
[----:B------:R-:W-:Y:S04]  /*44560*/  STSM.16.M88.4 [R3+0xa00], R8 ;  /* 0x000a000803007844 */ /* 0x000fe80000000200 */
[----:B------:R-:W-:Y:S04]  /*44570*/  STSM.16.M88.4 [R3+0xc00], R12 ;  /* 0x000c000c03007844 */ /* 0x000fe80000000200 */
[----:B------:R-:W-:Y:S01]  /*44580*/  STSM.16.M88.4 [R3+0xe00], R16 ;  /* 0x000e001003007844 */ /* 0x000fe20000000200 */
[----:B------:R-:W-:Y:S01]  /*44590*/  BAR.SYNC.DEFER_BLOCKING 0x0 ;  /* 0x0000000000007b1d */ /* 0x000fe20000010000 */
[----:B-----5:R-:W-:-:S04]  /*445a0*/  LOP3.LUT R21, R21, 0xffff, RZ, 0xc0, !PT ;  /* 0x0000ffff15157812 */ /* 0x020fc800078ec0ff */
[--C-:B--2---:R-:W-:Y:S02]  /*445b0*/  PRMT R20, R20, 0x4210, R21.reuse ;  /* 0x0000421014147816 */ /* 0x104fe40000000015 */
[----:B---3--:R-:W-:Y:S02]  /*445c0*/  PRMT R21, R29, 0x5210, R21 ;  /* 0x000052101d157816 */ /* 0x008fe40000000015 */
[----:B------:R-:W0:Y:S01]  /*445d0*/  S2R R29, SR_TID.X ;  /* 0x00000000001d7919 */ /* 0x000e220000002100 */
[----:B------:R-:W-:-:S04]  /*445e0*/  LOP3.LUT R23, R23, 0xffff, RZ, 0xc0, !PT ;  /* 0x0000ffff17177812 */ /* 0x000fc800078ec0ff */
[----:B----4-:R-:W-:Y:S02]  /*445f0*/  PRMT R22, R22, 0x4210, R23 ;  /* 0x0000421016167816 */ /* 0x010fe40000000017 */
[----:B0-----:R-:W-:-:S04]  /*44600*/  LOP3.LUT R29, R29, 0x1ff, RZ, 0xc0, !PT ;  /* 0x000001ff1d1d7812 */ /* 0x001fc800078ec0ff */
[----:B------:R-:W-:Y:S01]  /*44610*/  LEA R29, R29, UR4, 0x4 ;  /* 0x000000041d1d7c11 */ /* 0x000fe2000f8e20ff */
[----:B------:R-:W0:Y:S04]  /*44620*/  LDCU.64 UR4, c[0x0][0x398] ;  /* 0x00007300ff0477ac */ /* 0x000e280008000a00 */
[----:B------:R-:W1:Y:S04]  /*44630*/  LDS.128 R12, [R29] ;  /* 0x000000001d0c7984 */ /* 0x000e680000000c00 */
[----:B------:R-:W2:Y:S01]  /*44640*/  LDS.128 R8, [R29+0x2000] ;  /* 0x002000001d087984 */ /* 0x000ea20000000c00 */
[----:B------:R-:W-:-:S03]  /*44650*/  PRMT R23, R7, 0x5210, R23 ;  /* 0x0000521007177816 */ /* 0x000fc60000000017 */
[----:B------:R-:W3:Y:S01]  /*44660*/  LDS.128 R4, [R29+0x4000] ;  /* 0x004000001d047984 */ /* 0x000ee20000000c00 */
[----:B------:R-:W-:-:S03]  /*44670*/  LOP3.LUT R27, R27, 0xffff, RZ, 0xc0, !PT ;  /* 0x0000ffff1b1b7812 */ /* 0x000fc600078ec0ff */
[----:B------:R-:W4:Y:S01]  /*44680*/  LDS.128 R16, [R29+0x6000] ;  /* 0x006000001d107984 */ /* 0x000f220000000c00 */
[----:B------:R-:W-:-:S03]  /*44690*/  PRMT R26, R26, 0x4210, R27 ;  /* 0x000042101a1a7816 */ /* 0x000fc6000000001b */
[----:B------:R-:W-:Y:S01]  /*446a0*/  STL.64 [R1+0x1408], R22 ;  /* 0x0014081601007387 */ /* 0x000fe20000100a00 */
[----:B------:R-:W-:-:S03]  /*446b0*/  PRMT R27, R0, 0x5210, R27 ;  /* 0x00005210001b7816 */ /* 0x000fc6000000001b */
[----:B------:R-:W-:Y:S01]  /*446c0*/  STL.64 [R1+0x1400], R20 ;  /* 0x0014001401007387 */ /* 0x000fe20000100a00 */
[----:B------:R-:W-:-:S03]  /*446d0*/  LOP3.LUT R25, R25, 0xffff, RZ, 0xc0, !PT ;  /* 0x0000ffff19197812 */ /* 0x000fc600078ec0ff */
[----:B------:R-:W-:Y:S04]  /*446e0*/  LDS.128 R20, [R29+0xe000] ;  /* 0x00e000001d147984 */ /* 0x000fe80000000c00 */
[----:B-1----:R-:W-:Y:S04]  /*446f0*/  STL.64 [R1+0x20], R12 ;  /* 0x0000200c01007387 */ /* 0x002fe80000100a00 */
[----:B------:R-:W-:Y:S04]  /*44700*/  STL.64 [R1+0x28], R14 ;  /* 0x0000280e01007387 */ /* 0x000fe80000100a00 */
[----:B------:R-:W5:Y:S04]  /*44710*/  LDL.LU R0, [R1+0x28c] ;  /* 0x00028c0001007983 */ /* 0x000f680000300800 */
[----:B--2---:R-:W-:Y:S04]  /*44720*/  STL.64 [R1+0x30], R8 ;  /* 0x0000300801007387 */ /* 0x004fe80000100a00 */
[----:B------:R-:W-:Y:S04]  /*44730*/  STL.64 [R1+0x38], R10 ;  /* 0x0000380a01007387 */ /* 0x000fe80000100a00 */
[----:B------:R-:W1:Y:S01]  /*44740*/  LDS.128 R8, [R29+0x8000] ;  /* 0x008000001d087984 */ /* 0x000e620000000c00 */
[----:B------:R-:W-:-:S03]  /*44750*/  PRMT R24, R24, 0x4210, R25 ;  /* 0x0000421018187816 */ /* 0x000fc60000000019 */
[----:B------:R-:W2:Y:S01]  /*44760*/  LDS.128 R12, [R29+0xa000] ;  /* 0x00a000001d0c7984 */ /* 0x000ea20000000c00 */
[----:B------:R-:W-:-:S03]  /*44770*/  PRMT R25, R28, 0x5210, R25 ;  /* 0x000052101c197816 */ /* 0x000fc60000000019 */
[----:B------:R-:W5:Y:S04]  /*44780*/  LDL.LU R28, [R1+0x70] ;  /* 0x00007000011c7983 */ /* 0x000f680000300800 */
[----:B---3--:R-:W-:Y:S04]  /*44790*/  STL.64 [R1+0x40], R4 ;  /* 0x0000400401007387 */ /* 0x008fe80000100a00 */
[----:B------:R-:W-:Y:S04]  /*447a0*/  STL.64 [R1+0x48], R6 ;  /* 0x0000480601007387 */ /* 0x000fe80000100a00 */
[----:B------:R-:W3:Y:S04]  /*447b0*/  LDS.128 R4, [R29+0xc000] ;  /* 0x00c000001d047984 */ /* 0x000ee80000000c00 */
[----:B----4-:R4:W-:Y:S04]  /*447c0*/  STL [R1+0x13d4], R16 ;  /* 0x0013d41001007387 */ /* 0x0109e80000100800 */
[----:B----4-:R-:W4:Y:S04]  /*447d0*/  LDL.LU R16, [R1+0x160] ;  /* 0x0001600001107983 */ /* 0x010f280000300800 */
[----:B------:R0:W-:Y:S04]  /*447e0*/  STL [R1+0x13d0], R17 ;  /* 0x0013d01101007387 */ /* 0x0001e80000100800 */
[----:B0-----:R-:W4:Y:S04]  /*447f0*/  LDL.LU R17, [R1+0x6c] ;  /* 0x00006c0001117983 */ /* 0x001f280000300800 */
[----:B------:R0:W-:Y:S04]  /*44800*/  STL [R1+0x13cc], R18 ;  /* 0x0013cc1201007387 */ /* 0x0001e80000100800 */
[----:B0-----:R-:W4:Y:S04]  /*44810*/  LDL.LU R18, [R1+0x74] ;  /* 0x0000740001127983 */ /* 0x001f280000300800 */
[----:B------:R0:W-:Y:S04]  /*44820*/  STL [R1+0x13c8], R19 ;  /* 0x0013c81301007387 */ /* 0x0001e80000100800 */
[----:B0-----:R-:W4:Y:S04]  /*44830*/  LDL.LU R19, [R1+0x164] ;  /* 0x0001640001137983 */ /* 0x001f280000300800 */
[----:B-1----:R0:W-:Y:S04]  /*44840*/  STL [R1+0x13c4], R8 ;  /* 0x0013c40801007387 */ /* 0x0021e80000100800 */
[----:B0-----:R-:W4:Y:S04]  /*44850*/  LDL.LU R8, [R1+0x188] ;  /* 0x0001880001087983 */ /* 0x001f280000300800 */
[----:B------:R0:W-:Y:S04]  /*44860*/  STL [R1+0x13c0], R9 ;  /* 0x0013c00901007387 */ /* 0x0001e80000100800 */
[----:B0-----:R-:W4:Y:S04]  /*44870*/  LDL.LU R9, [R1+0x4] ;  /* 0x0000040001097983 */ /* 0x001f280000300800 */
[----:B------:R0:W-:Y:S04]  /*44880*/  STL [R1+0x13bc], R10 ;  /* 0x0013bc0a01007387 */ /* 0x0001e80000100800 */
[----:B0-----:R-:W4:Y:S04]  /*44890*/  LDL.LU R10, [R1+0x178] ;  /* 0x00017800010a7983 */ /* 0x001f280000300800 */
[----:B------:R0:W-:Y:S04]  /*448a0*/  STL [R1+0x13b8], R11 ;  /* 0x0013b80b01007387 */ /* 0x0001e80000100800 */
[----:B0-----:R-:W4:Y:S04]  /*448b0*/  LDL.LU R11, [R1] ;  /* 0x00000000010b7983 */ /* 0x001f280000300800 */
[----:B--2---:R0:W-:Y:S04]  /*448c0*/  STL [R1+0x13b4], R12 ;  /* 0x0013b40c01007387 */ /* 0x0041e80000100800 */
[----:B0-----:R-:W2:Y:S04]  /*448d0*/  LDL.LU R12, [R1+0x204] ;  /* 0x00020400010c7983 */ /* 0x001ea80000300800 */
[----:B------:R0:W-:Y:S04]  /*448e0*/  STL [R1+0x13b0], R13 ;  /* 0x0013b00d01007387 */ /* 0x0001e80000100800 */
[----:B0-----:R-:W2:Y:S04]  /*448f0*/  LDL.LU R13, [R1+0x148] ;  /* 0x00014800010d7983 */ /* 0x001ea80000300800 */
[----:B------:R0:W-:Y:S04]  /*44900*/  STL [R1+0x13ac], R14 ;  /* 0x0013ac0e01007387 */ /* 0x0001e80000100800 */
[----:B0-----:R-:W2:Y:S04]  /*44910*/  LDL.LU R14, [R1+0x200] ;  /* 0x00020000010e7983 */ /* 0x001ea80000300800 */
[----:B------:R0:W-:Y:S04]  /*44920*/  STL [R1+0x13a8], R15 ;  /* 0x0013a80f01007387 */ /* 0x0001e80000100800 */
[----:B0-----:R-:W2:Y:S04]  /*44930*/  LDL.LU R15, [R1+0x68] ;  /* 0x00006800010f7983 */ /* 0x001ea80000300800 */
[----:B---3--:R0:W-:Y:S04]  /*44940*/  STL [R1+0x13a4], R4 ;  /* 0x0013a40401007387 */ /* 0x0081e80000100800 */
[----:B0-----:R-:W3:Y:S04]  /*44950*/  LDL.LU R4, [R1+0x17c] ;  /* 0x00017c0001047983 */ /* 0x001ee80000300800 */
[----:B------:R0:W-:Y:S04]  /*44960*/  STL [R1+0x13a0], R5 ;  /* 0x0013a00501007387 */ /* 0x0001e80000100800 */
[----:B0-----:R-:W2:Y:S04]  /*44970*/  LDL.LU R5, [R1+0x60] ;  /* 0x0000600001057983 */ /* 0x001ea80000300800 */
[----:B------:R0:W-:Y:S04]  /*44980*/  STL [R1+0x139c], R6 ;  /* 0x00139c0601007387 */ /* 0x0001e80000100800 */
[----:B0-----:R-:W2:Y:S04]  /*44990*/  LDL.LU R6, [R1+0x180] ;  /* 0x0001800001067983 */ /* 0x001ea80000300800 */
[----:B------:R0:W-:Y:S04]  /*449a0*/  STL [R1+0x1398], R7 ;  /* 0x0013980701007387 */ /* 0x0001e80000100800 */
[----:B0-----:R-:W2:Y:S04]  /*449b0*/  LDL.LU R7, [R1+0x64] ;  /* 0x0000640001077983 */ /* 0x001ea80000300800 */
[----:B------:R-:W-:Y:S04]  /*449c0*/  STL.64 [R1+0x50], R20 ;  /* 0x0000501401007387 */ /* 0x000fe80000100a00 */
[----:B------:R0:W-:Y:S04]  /*449d0*/  STL.64 [R1+0x58], R22 ;  /* 0x0000581601007387 */ /* 0x0001e80000100a00 */
[----:B0-----:R-:W2:Y:S04]  /*449e0*/  LDL.LU.64 R22, [R1+0x1408] ;  /* 0x0014080001167983 */ /* 0x001ea80000300a00 */
[----:B------:R-:W2:Y:S01]  /*449f0*/  LDL.LU.64 R20, [R1+0x1400] ;  /* 0x0014000001147983 */ /* 0x000ea20000300a00 */
[----:B------:R-:W-:Y:S06]  /*44a00*/  BAR.SYNC.DEFER_BLOCKING 0x0 ;  /* 0x0000000000007b1d */ /* 0x000fec0000010000 */
[----:B------:R0:W-:Y:S04]  /*44a10*/  STL [R1+0x1390], R29 ;  /* 0x0013901d01007387 */ /* 0x0001e80000100800 */
[----:B0-----:R-:W3:Y:S04]  /*44a20*/  LDL.LU R29, [R1+0x184] ;  /* 0x00018400011d7983 */ /* 0x001ee80000300800 */
[----:B--2---:R0:W-:Y:S04]  /*44a30*/  STSM.16.M88.4 [R3], R20 ;  /* 0x0000001403007844 */ /* 0x0041e80000000200 */
[----:B0-----:R-:W2:Y:S04]  /*44a40*/  LDL.LU R20, [R1+0x248] ;  /* 0x0002480001147983 */ /* 0x001ea80000300800 */
[----:B------:R-:W3:Y:S04]  /*44a50*/  LDL.LU R21, [R1+0x24c] ;  /* 0x00024c0001157983 */ /* 0x000ee80000300800 */
[----:B------:R-:W3:Y:S04]  /*44a60*/  LDL.LU R22, [R1+0x208] ;  /* 0x0002080001167983 */ /* 0x000ee80000300800 */
[----:B------:R-:W3:Y:S01]  /*44a70*/  LDL.LU R23, [R1+0x20c] ;  /* 0x00020c0001177983 */ /* 0x000ee20000300800 */
[----:B------:R-:W-:-:S04]  /*44a80*/  LOP3.LUT R2, R2, 0xffff, RZ, 0xc0, !PT ;  /* 0x0000ffff02027812 */ /* 0x000fc800078ec0ff */
[--C-:B----4-:R-:W-:Y:S02]  /*44a90*/  PRMT R8, R8, 0x4210, R2.reuse ;  /* 0x0000421008087816 */ /* 0x110fe40000000002 */
[----:B------:R-:W-:Y:S02]  /*44aa0*/  PRMT R9, R9, 0x5210, R2 ;  /* 0x0000521009097816 */ /* 0x000fe40000000002 */
[----:B-----5:R-:W-:-:S04]  /*44ab0*/  LOP3.LUT R0, R0, 0xffff, RZ, 0xc0, !PT ;  /* 0x0000ffff00007812 */ /* 0x020fc800078ec0ff */
[--C-:B------:R-:W-:Y:S02]  /*44ac0*/  PRMT R10, R10, 0x4210, R0.reuse ;  /* 0x000042100a0a7816 */ /* 0x100fe40000000000 */
[----:B------:R-:W-:Y:S02]  /*44ad0*/  PRMT R11, R11, 0x5210, R0 ;  /* 0x000052100b0b7816 */ /* 0x000fe40000000000 */
[----:B--2---:R-:W-:-:S04]  /*44ae0*/  LOP3.LUT R2, R20, 0xffff, RZ, 0xc0, !PT ;  /* 0x0000ffff14027812 */ /* 0x004fc800078ec0ff */
[--C-:B---3--:R-:W-:Y:S02]  /*44af0*/  PRMT R4, R4, 0x4210, R2.reuse ;  /* 0x0000421004047816 */ /* 0x108fe40000000002 */
[----:B------:R-:W-:Y:S02]  /*44b00*/  PRMT R5, R5, 0x5210, R2 ;  /* 0x0000521005057816 */ /* 0x000fe40000000002 */
[----:B------:R-:W2:Y:S01]  /*44b10*/  LDL R2, [R1+0x760] ;  /* 0x0007600001027983 */ /* 0x000ea20000100800 */
[----:B------:R-:W-:Y:S02]  /*44b20*/  LOP3.LUT R0, R21, 0xffff, RZ, 0xc0, !PT ;  /* 0x0000ffff15007812 */ /* 0x000fe400078ec0ff */
[----:B------:R-:W-:Y:S02]  /*44b30*/  LOP3.LUT R23, R23, 0xffff, RZ, 0xc0, !PT ;  /* 0x0000ffff17177812 */ /* 0x000fe400078ec0ff */
[----:B------:R-:W-:Y:S02]  /*44b40*/  LOP3.LUT R21, R22, 0xffff, RZ, 0xc0, !PT ;  /* 0x0000ffff16157812 */ /* 0x000fe400078ec0ff */
[----:B------:R-:W-:-:S02]  /*44b50*/  PRMT R22, R13, 0x4210, R23 ;  /* 0x000042100d167816 */ /* 0x000fc40000000017 */
[----:B------:R-:W-:Y:S02]  /*44b60*/  PRMT R23, R17, 0x5210, R23 ;  /* 0x0000521011177816 */ /* 0x000fe40000000017 */
[----:B------:R-:W0:Y:S01]  /*44b70*/  S2R R17, SR_TID.X ;  /* 0x0000000000117919 */ /* 0x000e220000002100 */
[--C-:B------:R-:W-:Y:S02]  /*44b80*/  PRMT R6, R6, 0x4210, R0.reuse ;  /* 0x0000421006067816 */ /* 0x100fe40000000000 */
[----:B------:R-:W-:Y:S02]  /*44b90*/  PRMT R7, R7, 0x5210, R0 ;  /* 0x0000521007077816 */ /* 0x000fe40000000000 */
[--C-:B------:R-:W-:Y:S02]  /*44ba0*/  PRMT R20, R29, 0x4210, R21.reuse ;  /* 0x000042101d147816 */ /* 0x100fe40000000015 */
[----:B------:R-:W-:Y:S01]  /*44bb0*/  PRMT R21, R15, 0x5210, R21 ;  /* 0x000052100f157816 */ /* 0x000fe20000000015 */
[----:B------:R-:W-:Y:S04]  /*44bc0*/  STSM.16.M88.4 [R3+0x200], R24 ;  /* 0x0002001803007844 */ /* 0x000fe80000000200 */
[----:B------:R-:W-:Y:S04]  /*44bd0*/  STSM.16.M88.4 [R3+0x400], R8 ;  /* 0x0004000803007844 */ /* 0x000fe80000000200 */
[----:B------:R-:W-:Y:S04]  /*44be0*/  STSM.16.M88.4 [R3+0x600], R4 ;  /* 0x0006000403007844 */ /* 0x000fe80000000200 */
[----:B------:R2:W-:Y:S01]  /*44bf0*/  STSM.16.M88.4 [R3+0x800], R20 ;  /* 0x0008001403007844 */ /* 0x0005e20000000200 */
[----:B0-----:R-:W-:-:S04]  /*44c00*/  SHF.R.U32.HI R0, RZ, 0x8, R17 ;  /* 0x00000008ff007819 */ /* 0x001fc80000011611 */
[----:B------:R-:W-:Y:S01]  /*44c10*/  SGXT.U32 R0, R0, 0x1 ;  /* 0x000000010000781a */ /* 0x000fe20000000000 */
[----:B------:R-:W-:Y:S03]  /*44c20*/  STL [R1+0x13e8], R3 ;  /* 0x0013e80301007387 */ /* 0x000fe60000100800 */
[----:B--2---:R-:W-:-:S05]  /*44c30*/  LOP3.LUT R22, R2, 0x1fe, R0, 0xfe, !PT ;  /* 0x000001fe02167812 */ /* 0x004fca00078efe00 */
[----:B------:R0:W-:Y:S04]  /*44c40*/  STL [R1+0x13f8], R22 ;  /* 0x0013f81601007387 */ /* 0x0001e80000100800 */
[----:B0-----:R-:W2:Y:S01]  /*44c50*/  LDL.LU R22, [R1+0x760] ;  /* 0x0007600001167983 */ /* 0x001ea20000300800 */
[----:B------:R-:W-:Y:S02]  /*44c60*/  LOP3.LUT R25, R14, 0xffff, RZ, 0xc0, !PT ;  /* 0x0000ffff0e197812 */ /* 0x000fe400078ec0ff */
[----:B------:R-:W-:Y:S02]  /*44c70*/  LOP3.LUT R27, R12, 0xffff, RZ, 0xc0, !PT ;  /* 0x0000ffff0c1b7812 */ /* 0x000fe400078ec0ff */
[----:B------:R-:W-:Y:S02]  /*44c80*/  PRMT R24, R19, 0x4210, R25 ;  /* 0x0000421013187816 */ /* 0x000fe40000000019 */
[----:B------:R-:W-:-:S02]  /*44c90*/  PRMT R26, R16, 0x4210, R27 ;  /* 0x00004210101a7816 */ /* 0x000fc4000000001b */
[----:B------:R-:W-:Y:S02]  /*44ca0*/  PRMT R25, R18, 0x5210, R25 ;  /* 0x0000521012197816 */ /* 0x000fe40000000019 */
[----:B------:R-:W-:-:S05]  /*44cb0*/  PRMT R27, R28, 0x5210, R27 ;  /* 0x000052101c1b7816 */ /* 0x000fca000000001b */
[----:B------:R0:W-:Y:S01]  /*44cc0*/  STSM.16.M88.4 [R3+0xa00], R24 ;  /* 0x000a001803007844 */ /* 0x0001e20000000200 */
[C---:B--2---:R-:W-:Y:S02]  /*44cd0*/  LOP3.LUT R2, R22.reuse, R0, RZ, 0xfc, !PT ;  /* 0x0000000016027212 */ /* 0x044fe400078efcff */
[----:B0-----:R-:W-:-:S03]  /*44ce0*/  LOP3.LUT R3, R22, 0x2, R0, 0xfe, !PT ;  /* 0x0000000216037812 */ /* 0x001fc600078efe00 */
[----:B------:R0:W-:Y:S01]  /*44cf0*/  STL [R1+0x13f0], R2 ;  /* 0x0013f00201007387 */ /* 0x0001e20000100800 */
[----:B------:R-:W-:-:S03]  /*44d00*/  LOP3.LUT R4, R22, 0x6, R0, 0xfe, !PT ;  /* 0x0000000616047812 */ /* 0x000fc600078efe00 */
[----:B------:R1:W-:Y:S01]  /*44d10*/  STL [R1], R3 ;  /* 0x0000000301007387 */ /* 0x0003e20000100800 */
[C-C-:B0-----:R-:W-:Y:S02]  /*44d20*/  LOP3.LUT R2, R22.reuse, 0x4, R0.reuse, 0xfe, !PT ;  /* 0x0000000416027812 */ /* 0x141fe400078efe00 */
[----:B-1----:R-:W-:-:S03]  /*44d30*/  LOP3.LUT R3, R22, 0x8, R0, 0xfe, !PT ;  /* 0x0000000816037812 */ /* 0x002fc600078efe00 */
[----:B------:R0:W-:Y:S04]  /*44d40*/  STL [R1+0x8], R2 ;  /* 0x0000080201007387 */ /* 0x0001e80000100800 */
[----:B------:R1:W-:Y:S01]  /*44d50*/  STL [R1+0xc], R4 ;  /* 0x00000c0401007387 */ /* 0x0003e20000100800 */
[----:B0-----:R-:W-:-:S03]  /*44d60*/  LOP3.LUT R2, R22, 0xa, R0, 0xfe, !PT ;  /* 0x0000000a16027812 */ /* 0x001fc600078efe00 */
[----:B------:R0:W-:Y:S01]  /*44d70*/  STL [R1+0x10], R3 ;  /* 0x0000100301007387 */ /* 0x0001e20000100800 */
[----:B-1----:R-:W-:-:S03]  /*44d80*/  LOP3.LUT R4, R22, 0xc, R0, 0xfe, !PT ;  /* 0x0000000c16047812 */ /* 0x002fc600078efe00 */
[----:B------:R1:W-:Y:S01]  /*44d90*/  STL [R1+0x18], R2 ;  /* 0x0000180201007387 */ /* 0x0003e20000100800 */
[----:B0-----:R-:W-:-:S03]  /*44da0*/  LOP3.LUT R3, R22, 0xe, R0, 0xfe, !PT ;  /* 0x0000000e16037812 */ /* 0x001fc600078efe00 */
[----:B------:R0:W-:Y:S01]  /*44db0*/  STL [R1+0x1c], R4 ;  /* 0x00001c0401007387 */ /* 0x0001e20000100800 */
[----:B-1----:R-:W-:-:S03]  /*44dc0*/  LOP3.LUT R2, R22, 0x10, R0, 0xfe, !PT ;  /* 0x0000001016027812 */ /* 0x002fc600078efe00 */
[----:B------:R1:W-:Y:S01]  /*44dd0*/  STL [R1+0x60], R3 ;  /* 0x0000600301007387 */ /* 0x0003e20000100800 */
[----:B------:R-:W-:-:S03]  /*44de0*/  LOP3.LUT R16, R22, 0x18, R0, 0xfe, !PT ;  /* 0x0000001816107812 */ /* 0x000fc600078efe00 */
[----:B------:R2:W-:Y:S01]  /*44df0*/  STL [R1+0x68], R2 ;  /* 0x0000680201007387 */ /* 0x0005e20000100800 */
[C-C-:B0-----:R-:W-:Y:S02]  /*44e00*/  LOP3.LUT R4, R22.reuse, 0x12, R0.reuse, 0xfe, !PT ;  /* 0x0000001216047812 */ /* 0x141fe400078efe00 */
[----:B-1----:R-:W-:-:S03]  /*44e10*/  LOP3.LUT R3, R22, 0x14, R0, 0xfe, !PT ;  /* 0x0000001416037812 */ /* 0x002fc600078efe00 */
[----:B------:R-:W-:Y:S01]  /*44e20*/  STL [R1+0x6c], R4 ;  /* 0x00006c0401007387 */ /* 0x000fe20000100800 */
[C-C-:B------:R-:W-:Y:S02]  /*44e30*/  LOP3.LUT R17, R22.reuse, 0x1a, R0.reuse, 0xfe, !PT ;  /* 0x0000001a16117812 */ /* 0x140fe400078efe00 */
[C-C-:B--2---:R-:W-:Y:S01]  /*44e40*/  LOP3.LUT R2, R22.reuse, 0x16, R0.reuse, 0xfe, !PT ;  /* 0x0000001616027812 */ /* 0x144fe200078efe00 */
[----:B------:R-:W-:Y:S01]  /*44e50*/  STL [R1+0x70], R3 ;  /* 0x0000700301007387 */ /* 0x000fe20000100800 */
[C-C-:B------:R-:W-:Y:S02]  /*44e60*/  LOP3.LUT R18, R22.reuse, 0x1c, R0.reuse, 0xfe, !PT ;  /* 0x0000001c16127812 */ /* 0x140fe400078efe00 */
[C-C-:B------:R-:W-:Y:S01]  /*44e70*/  LOP3.LUT R19, R22.reuse, 0x1e, R0.reuse, 0xfe, !PT ;  /* 0x0000001e16137812 */ /* 0x140fe200078efe00 */
[----:B------:R-:W-:Y:S01]  /*44e80*/  STL [R1+0x13d8], R16 ;  /* 0x0013d81001007387 */ /* 0x000fe20000100800 */
[C-C-:B------:R-:W-:Y:S02]  /*44e90*/  LOP3.LUT R8, R22.reuse, 0x20, R0.reuse, 0xfe, !PT ;  /* 0x0000002016087812 */ /* 0x140fe400078efe00 */
[C-C-:B------:R-:W-:Y:S01]  /*44ea0*/  LOP3.LUT R9, R22.reuse, 0x22, R0.reuse, 0xfe, !PT ;  /* 0x0000002216097812 */ /* 0x140fe200078efe00 */
[----:B------:R0:W-:Y:S01]  /*44eb0*/  STL [R1+0x80], R2 ;  /* 0x0000800201007387 */ /* 0x0001e20000100800 */
[----:B------:R-:W-:-:S03]  /*44ec0*/  LOP3.LUT R10, R22, 0x24, R0, 0xfe, !PT ;  /* 0x00000024160a7812 */ /* 0x000fc600078efe00 */
[----:B------:R-:W-:Y:S04]  /*44ed0*/  STL [R1+0x13dc], R17 ;  /* 0x0013dc1101007387 */ /* 0x000fe80000100800 */
[----:B------:R-:W-:Y:S01]  /*44ee0*/  STL [R1+0x13e0], R18 ;  /* 0x0013e01201007387 */ /* 0x000fe20000100800 */
[----:B0-----:R-:W-:-:S03]  /*44ef0*/  LOP3.LUT R2, R22, 0x38, R0, 0xfe, !PT ;  /* 0x0000003816027812 */ /* 0x001fc600078efe00 */
[----:B------:R-:W-:Y:S01]  /*44f00*/  STL [R1+0x13e4], R19 ;  /* 0x0013e41301007387 */ /* 0x000fe20000100800 */
[----:B------:R-:W-:-:S03]  /*44f10*/  LOP3.LUT R3, R22, 0x3c, R0, 0xfe, !PT ;  /* 0x0000003c16037812 */ /* 0x000fc600078efe00 */
[----:B------:R0:W-:Y:S04]  /*44f20*/  STL [R1+0x13ec], R8 ;  /* 0x0013ec0801007387 */ /* 0x0001e80000100800 */
[----:B------:R-:W-:Y:S04]  /*44f30*/  STL [R1+0x13f4], R9 ;  /* 0x0013f40901007387 */ /* 0x000fe80000100800 */
[----:B------:R-:W-:Y:S01]  /*44f40*/  STL [R1+0x13fc], R10 ;  /* 0x0013fc0a01007387 */ /* 0x000fe20000100800 */
[----:B0-----:R-:W-:-:S03]  /*44f50*/  LOP3.LUT R8, R22, 0x3a, R0, 0xfe, !PT ;  /* 0x0000003a16087812 */ /* 0x001fc600078efe00 */
        /* <DEDUP_REMOVED lines=9> */
[----:B------:R1:W-:Y:S04]  /*44ff0*/  STL [R1+0xf0], R3 ;  /* 0x0000f00301007387 */ /* 0x0003e80000100800 */
[----:B------:R2:W-:Y:S01]  /*45000*/  STL [R1+0xf4], R2 ;  /* 0x0000f40201007387 */ /* 0x0005e20000100800 */
[C-C-:B0-----:R-:W-:Y:S02]  /*45010*/  LOP3.LUT R8, R22.reuse, 0x46, R0.reuse, 0xfe, !PT ;  /* 0x0000004616087812 */ /* 0x141fe400078efe00 */
[----:B-1----:R-:W-:-:S03]  /*45020*/  LOP3.LUT R3, R22, 0x48, R0, 0xfe, !PT ;  /* 0x0000004816037812 */ /* 0x002fc600078efe00 */
[----:B------:R0:W-:Y:S01]  /*45030*/  STL [R1+0xf8], R8 ;  /* 0x0000f80801007387 */ /* 0x0001e20000100800 */
[----:B--2---:R-:W-:-:S03]  /*45040*/  LOP3.LUT R2, R22, 0x4a, R0, 0xfe, !PT ;  /* 0x0000004a16027812 */ /* 0x004fc600078efe00 */
        /* <DEDUP_REMOVED lines=168> */
[----:B------:R1:W-:Y:S01]  /*45ad0*/  STL [R1+0x24c], R3 ;  /* 0x00024c0301007387 */ /* 0x0003e20000100800 */
[----:B------:R-:W-:-:S03]  /*45ae0*/  LOP3.LUT R29, R22, 0xfc, R0, 0xfe, !PT ;  /* 0x000000fc161d7812 */ /* 0x000fc600078efe00 */
[----:B------:R2:W-:Y:S01]  /*45af0*/  STL [R1+0x250], R2 ;  /* 0x0002500201007387 */ /* 0x0005e20000100800 */
[C-C-:B0-----:R-:W-:Y:S02]  /*45b00*/  LOP3.LUT R8, R22.reuse, 0xf6, R0.reuse, 0xfe, !PT ;  /* 0x000000f616087812 */ /* 0x141fe400078efe00 */
[----:B-1----:R-:W-:-:S03]  /*45b10*/  LOP3.LUT R3, R22, 0xf8, R0, 0xfe, !PT ;  /* 0x000000f816037812 */ /* 0x002fc600078efe00 */
[----:B------:R0:W-:Y:S01]  /*45b20*/  STL [R1+0x254], R8 ;  /* 0x0002540801007387 */ /* 0x0001e20000100800 */
[----:B--2---:R-:W-:-:S03]  /*45b30*/  LOP3.LUT R2, R22, 0xfa, R0, 0xfe, !PT ;  /* 0x000000fa16027812 */ /* 0x004fc600078efe00 */
[----:B------:R1:W-:Y:S04]  /*45b40*/  STL [R1+0x258], R3 ;  /* 0x0002580301007387 */ /* 0x0003e80000100800 */
[----:B------:R-:W-:Y:S04]  /*45b50*/  STL [R1+0x1394], R29 ;  /* 0x0013941d01007387 */ /* 0x000fe80000100800 */
[----:B------:R2:W-:Y:S01]  /*45b60*/  STL [R1+0x25c], R2 ;  /* 0x00025c0201007387 */ /* 0x0005e20000100800 */
[C-C-:B0-----:R-:W-:Y:S02]  /*45b70*/  LOP3.LUT R8, R22.reuse, 0x100, R0.reuse, 0xfe, !PT ;  /* 0x0000010016087812 */ /* 0x141fe400078efe00 */
[----:B-1----:R-:W-:-:S02]  /*45b80*/  LOP3.LUT R3, R22, 0x102, R0, 0xfe, !PT ;  /* 0x0000010216037812 */ /* 0x002fc400078efe00 */
[----:B--2---:R-:W-:-:S05]  /*45b90*/  LOP3.LUT R2, R22, 0xfe, R0, 0xfe, !PT ;  /* 0x000000fe16027812 */ /* 0x004fca00078efe00 */
        /* <DEDUP_REMOVED lines=204> */
[C-C-:B-1----:R-:W-:Y:S02]  /*46860*/  LOP3.LUT R3, R22.reuse, 0x1d0, R0.reuse, 0xfe, !PT ;  /* 0x000001d016037812 */ /* 0x142fe400078efe00 */
[C-C-:B--2---:R-:W-:Y:S01]  /*46870*/  LOP3.LUT R2, R22.reuse, 0x1ce, R0.reuse, 0xfe, !PT ;  /* 0x000001ce16027812 */ /* 0x144fe200078efe00 */
[----:B------:R0:W-:Y:S04]  /*46880*/  STL [R1+0x448], R8 ;  /* 0x0004480801007387 */ /* 0x0001e80000100800 */
[----:B------:R1:W-:Y:S04]  /*46890*/  STL [R1+0x44c], R2 ;  /* 0x00044c0201007387 */ /* 0x0003e80000100800 */
[----:B------:R2:W-:Y:S01]  /*468a0*/  STL [R1+0x450], R3 ;  /* 0x0004500301007387 */ /* 0x0005e20000100800 */
[----:B0-----:R-:W-:-:S02]  /*468b0*/  LOP3.LUT R8, R22, 0x1d4, R0, 0xfe, !PT ;  /* 0x000001d416087812 */ /* 0x001fc400078efe00 */
[C-C-:B-1----:R-:W-:Y:S02]  /*468c0*/  LOP3.LUT R2, R22.reuse, 0x1d2, R0.reuse, 0xfe, !PT ;  /* 0x000001d216027812 */ /* 0x142fe400078efe00 */
[----:B--2---:R-:W-:-:S03]  /*468d0*/  LOP3.LUT R3, R22, 0x1d6, R0, 0xfe, !PT ;  /* 0x000001d616037812 */ /* 0x004fc600078efe00 */
        /* <DEDUP_REMOVED lines=9> */
[----:B------:R-:W2:Y:S04]  /*46970*/  LDL.LU R29, [R1+0xc0] ;  /* 0x0000c000011d7983 */ /* 0x000ea80000300800 */
[----:B------:R-:W-:Y:S04]  /*46980*/  STL [R1+0x468], R3 ;  /* 0x0004680301007387 */ /* 0x000fe80000100800 */
[----:B------:R-:W2:Y:S04]  /*46990*/  LDL.LU R20, [R1+0xc4] ;  /* 0x0000c40001147983 */ /* 0x000ea80000300800 */
[----:B------:R1:W-:Y:S04]  /*469a0*/  STL [R1+0x46c], R2 ;  /* 0x00046c0201007387 */ /* 0x0003e80000100800 */
[----:B------:R-:W3:Y:S04]  /*469b0*/  LDL.LU R9, [R1+0xc8] ;  /* 0x0000c80001097983 */ /* 0x000ee80000300800 */
[----:B------:R-:W3:Y:S04]  /*469c0*/  LDL.LU R16, [R1+0xcc] ;  /* 0x0000cc0001107983 */ /* 0x000ee80000300800 */
[----:B0-----:R-:W4:Y:S04]  /*469d0*/  LDL.LU R8, [R1+0x340] ;  /* 0x0003400001087983 */ /* 0x001f280000300800 */
[----:B------:R-:W4:Y:S04]  /*469e0*/  LDL.LU R18, [R1+0x344] ;  /* 0x0003440001127983 */ /* 0x000f280000300800 */
[----:B------:R-:W5:Y:S04]  /*469f0*/  LDL.LU R17, [R1+0x348] ;  /* 0x0003480001117983 */ /* 0x000f680000300800 */
[----:B------:R-:W5:Y:S04]  /*46a00*/  LDL.LU R27, [R1+0x34c] ;  /* 0x00034c00011b7983 */ /* 0x000f680000300800 */
[----:B-1----:R-:W3:Y:S04]  /*46a10*/  LDL.LU R2, [R1+0x3b0] ;  /* 0x0003b00001027983 */ /* 0x002ee80000300800 */
[----:B------:R-:W3:Y:S04]  /*46a20*/  LDL.LU R3, [R1+0x3b4] ;  /* 0x0003b40001037983 */ /* 0x000ee80000300800 */
[----:B------:R-:W5:Y:S04]  /*46a30*/  LDL.LU R24, [R1+0x3b8] ;  /* 0x0003b80001187983 */ /* 0x000f680000300800 */
[----:B------:R-:W5:Y:S01]  /*46a40*/  LDL.LU R26, [R1+0x3bc] ;  /* 0x0003bc00011a7983 */ /* 0x000f620000300800 */
[----:B------:R-:W-:-:S02]  /*46a50*/  LOP3.LUT R10, R22, 0x1e0, R0, 0xfe, !PT ;  /* 0x000001e0160a7812 */ /* 0x000fc400078efe00 */
[C-C-:B------:R-:W-:Y:S02]  /*46a60*/  LOP3.LUT R23, R22.reuse, 0x1e2, R0.reuse, 0xfe, !PT ;  /* 0x000001e216177812 */ /* 0x140fe400078efe00 */
[C-C-:B------:R-:W-:Y:S01]  /*46a70*/  LOP3.LUT R19, R22.reuse, 0x1e4, R0.reuse, 0xfe, !PT ;  /* 0x000001e416137812 */ /* 0x140fe200078efe00 */
        /* <DEDUP_REMOVED lines=14> */
[----:B------:R-:W5:Y:S01]  /*46b60*/  LDL.LU R25, [R1+0x2d4] ;  /* 0x0002d40001197983 */ /* 0x000f620000300800 */
[----:B0-----:R-:W-:-:S03]  /*46b70*/  LOP3.LUT R10, R22, 0x1f2, R0, 0xfe, !PT ;  /* 0x000001f2160a7812 */ /* 0x001fc600078efe00 */
[----:B------:R0:W-:Y:S04]  /*46b80*/  STL [R1+0x494], R19 ;  /* 0x0004941301007387 */ /* 0x0001e80000100800 */
[----:B-1----:R-:W5:Y:S04]  /*46b90*/  LDL.LU R23, [R1+0x2c8] ;  /* 0x0002c80001177983 */ /* 0x002f680000300800 */
[----:B------:R1:W-:Y:S01]  /*46ba0*/  STL [R1+0x498], R10 ;  /* 0x0004980a01007387 */ /* 0x0003e20000100800 */
[----:B0-----:R-:W-:-:S03]  /*46bb0*/  LOP3.LUT R19, R22, 0x1f6, R0, 0xfe, !PT ;  /* 0x000001f616137812 */ /* 0x001fc600078efe00 */
[----:B------:R-:W5:Y:S01]  /*46bc0*/  LDL.LU R28, [R1+0x2d0] ;  /* 0x0002d000011c7983 */ /* 0x000f620000300800 */
[----:B-1----:R-:W-:-:S05]  /*46bd0*/  LOP3.LUT R10, R22, 0x1f4, R0, 0xfe, !PT ;  /* 0x000001f4160a7812 */ /* 0x002fca00078efe00 */
[----:B------:R0:W-:Y:S04]  /*46be0*/  STL [R1+0x49c], R10 ;  /* 0x00049c0a01007387 */ /* 0x0001e80000100800 */
[----:B------:R1:W-:Y:S01]  /*46bf0*/  STL [R1+0x4a0], R19 ;  /* 0x0004a01301007387 */ /* 0x0003e20000100800 */
[----:B0-----:R-:W-:-:S03]  /*46c00*/  LOP3.LUT R10, R22, 0x1f8, R0, 0xfe, !PT ;  /* 0x000001f8160a7812 */ /* 0x001fc600078efe00 */
[----:B-1----:R-:W5:Y:S04]  /*46c10*/  LDL.LU R19, [R1+0x1368] ;  /* 0x0013680001137983 */ /* 0x002f680000300800 */
[----:B------:R0:W-:Y:S01]  /*46c20*/  STL [R1+0x4a4], R10 ;  /* 0x0004a40a01007387 */ /* 0x0001e20000100800 */
[C-C-:B------:R-:W-:Y:S02]  /*46c30*/  LOP3.LUT R11, R22.reuse, 0x26, R0.reuse, 0xfe, !PT ;  /* 0x00000026160b7812 */ /* 0x140fe400078efe00 */
[C-C-:B------:R-:W-:Y:S02]  /*46c40*/  LOP3.LUT R12, R22.reuse, 0x28, R0.reuse, 0xfe, !PT ;  /* 0x00000028160c7812 */ /* 0x140fe400078efe00 */
[C-C-:B------:R-:W-:Y:S02]  /*46c50*/  LOP3.LUT R13, R22.reuse, 0x2a, R0.reuse, 0xfe, !PT ;  /* 0x0000002a160d7812 */ /* 0x140fe400078efe00 */
[----:B0-----:R-:W-:-:S02]  /*46c60*/  LOP3.LUT R10, R22, 0x1fa, R0, 0xfe, !PT ;  /* 0x000001fa160a7812 */ /* 0x001fc400078efe00 */
[C-C-:B------:R-:W-:Y:S02]  /*46c70*/  LOP3.LUT R14, R22.reuse, 0x2c, R0.reuse, 0xfe, !PT ;  /* 0x0000002c160e7812 */ /* 0x140fe400078efe00 */
[C-C-:B------:R-:W-:Y:S01]  /*46c80*/  LOP3.LUT R15, R22.reuse, 0x2e, R0.reuse, 0xfe, !PT ;  /* 0x0000002e160f7812 */ /* 0x140fe200078efe00 */
[----:B------:R0:W-:Y:S01]  /*46c90*/  STL [R1+0x4a8], R10 ;  /* 0x0004a80a01007387 */ /* 0x0001e20000100800 */
[C-C-:B------:R-:W-:Y:S02]  /*46ca0*/  LOP3.LUT R4, R22.reuse, 0x30, R0.reuse, 0xfe, !PT ;  /* 0x0000003016047812 */ /* 0x140fe400078efe00 */
[C-C-:B------:R-:W-:Y:S02]  /*46cb0*/  LOP3.LUT R5, R22.reuse, 0x32, R0.reuse, 0xfe, !PT ;  /* 0x0000003216057812 */ /* 0x140fe400078efe00 */
[C-C-:B------:R-:W-:Y:S02]  /*46cc0*/  LOP3.LUT R6, R22.reuse, 0x34, R0.reuse, 0xfe, !PT ;  /* 0x0000003416067812 */ /* 0x140fe400078efe00 */
[----:B------:R-:W-:-:S02]  /*46cd0*/  LOP3.LUT R7, R22, 0x36, R0, 0xfe, !PT ;  /* 0x0000003616077812 */ /* 0x000fc400078efe00 */
[C-C-:B------:R-:W-:Y:S01]  /*46ce0*/  LOP3.LUT R21, R22.reuse, 0x82, R0.reuse, 0xfe, !PT ;  /* 0x0000008216157812 */ /* 0x140fe200078efe00 */
[----:B0-----:R-:W5:Y:S01]  /*46cf0*/  LDL.LU R10, [R1+0x13fc] ;  /* 0x0013fc00010a7983 */ /* 0x001f620000300800 */
[----:B------:R-:W-:-:S03]  /*46d00*/  LOP3.LUT R0, R22, 0x1fc, R0, 0xfe, !PT ;  /* 0x000001fc16007812 */ /* 0x000fc600078efe00 */
[----:B------:R-:W5:Y:S04]  /*46d10*/  LDL.LU R22, [R1+0x13f8] ;  /* 0x0013f80001167983 */ /* 0x000f680000300800 */
[----:B------:R4:W-:Y:S01]  /*46d20*/  STL [R1+0x470], R0 ;  /* 0x0004700001007387 */ /* 0x0009e20000100800 */
[----:B--2---:R-:W-:Y:S02]  /*46d30*/  F2FP.SATFINITE.E5M2.F32.PACK_AB_MERGE_C R20, R20, R29, RZ ;  /* 0x0000001d1414723e */ /* 0x004fe400048060ff */
[----:B----4-:R-:W-:Y:S02]  /*46d40*/  F2FP.SATFINITE.E5M2.F32.PACK_AB_MERGE_C R0, R18, R8, RZ ;  /* 0x000000081200723e */ /* 0x010fe400048060ff */
[----:B---3--:R-:W-:Y:S02]  /*46d50*/  F2FP.SATFINITE.E5M2.F32.PACK_AB_MERGE_C R18, R3, R2, RZ ;  /* 0x000000020312723e */ /* 0x008fe400048060ff */
[----:B-----5:R-:W-:-:S02]  /*46d60*/  F2FP.SATFINITE.E5M2.F32.PACK_AB_MERGE_C R29, R26, R24, RZ ;  /* 0x000000181a1d723e */ /* 0x020fc400048060ff */
[----:B------:R-:W2:Y:S04]  /*46d70*/  LDL.LU R26, [R1+0x2f0] ;  /* 0x0002f000011a7983 */ /* 0x000ea80000300800 */
[----:B------:R-:W3:Y:S04]  /*46d80*/  LDL.LU R2, [R1+0x2e0] ;  /* 0x0002e00001027983 */ /* 0x000ee80000300800 */
[----:B------:R-:W4:Y:S01]  /*46d90*/  LDL.LU R3, [R1+0x2ec] ;  /* 0x0002ec0001037983 */ /* 0x000f220000300800 */
[----:B------:R-:W-:Y:S02]  /*46da0*/  F2FP.SATFINITE.E5M2.F32.PACK_AB_MERGE_C R16, R16, R9, RZ ;  /* 0x000000091010723e */ /* 0x000fe400048060ff */
[----:B------:R-:W-:Y:S01]  /*46db0*/  ISETP.GE.AND P0, PT, R19, UR4, PT ;  /* 0x0000000413007c0c */ /* 0x000fe2000bf06270 */
[----:B------:R-:W0:Y:S03]  /*46dc0*/  LDCU UR4, c[0x0][0x39c] ;  /* 0x00007380ff0477ac */ /* 0x000e260008000800 */
[----:B------:R-:W-:-:S02]  /*46dd0*/  ISETP.LT.AND P2, PT, R21, UR6, !P0 ;  /* 0x0000000615007c0c */ /* 0x000fc4000c741270 */
[----:B------:R-:W-:Y:S02]  /*46de0*/  LOP3.LUT R21, R25, 0xffff, RZ, 0xc0, !PT ;  /* 0x0000ffff19157812 */ /* 0x000fe400078ec0ff */
[----:B------:R-:W-:Y:S01]  /*46df0*/  ISETP.LT.AND P1, PT, R22, UR7, !P0 ;  /* 0x0000000716007c0c */ /* 0x000fe2000c721270 */
[----:B------:R-:W1:Y:S01]  /*46e00*/  LDCU.64 UR6, c[0x0][0x390] ;  /* 0x00007200ff0677ac */ /* 0x000e620008000a00 */
[----:B------:R-:W-:Y:S02]  /*46e10*/  LOP3.LUT R22, R23, 0xffff, RZ, 0xc0, !PT ;  /* 0x0000ffff17167812 */ /* 0x000fe400078ec0ff */
[----:B------:R-:W-:Y:S02]  /*46e20*/  LOP3.LUT R23, R28, 0xffff, RZ, 0xc0, !PT ;  /* 0x0000ffff1c177812 */ /* 0x000fe400078ec0ff */
[----:B------:R-:W-:Y:S01]  /*46e30*/  PRMT R24, R22, 0x3340, R1 ;  /* 0x0000334016187816 */ /* 0x000fe20000000001 */
[----:B------:R-:W5:Y:S01]  /*46e40*/  LDL.LU R28, [R1+0x2c4] ;  /* 0x0002c400011c7983 */ /* 0x000f620000300800 */
[----:B------:R-:W-:-:S02]  /*46e50*/  PRMT R25, R21, 0x3340, R23 ;  /* 0x0000334015197816 */ /* 0x000fc40000000017 */
[----:B------:R-:W-:Y:S02]  /*46e60*/  SHF.R.U32.HI R23, RZ, 0x8, R23 ;  /* 0x00000008ff177819 */ /* 0x000fe40000011617 */
[----:B------:R-:W-:Y:S02]  /*46e70*/  SHF.R.U32.HI R21, RZ, 0x8, R21 ;  /* 0x00000008ff157819 */ /* 0x000fe40000011615 */
[----:B------:R-:W-:Y:S02]  /*46e80*/  LOP3.LUT R23, R23, 0xffff, RZ, 0xc0, !PT ;  /* 0x0000ffff17177812 */ /* 0x000fe400078ec0ff */
[----:B------:R-:W-:-:S04]  /*46e90*/  LOP3.LUT R21, R21, 0xffff, RZ, 0xc0, !PT ;  /* 0x0000ffff15157812 */ /* 0x000fc800078ec0ff */
[----:B------:R-:W-:Y:S02]  /*46ea0*/  PRMT R9, R21, 0x3340, R23 ;  /* 0x0000334015097816 */ /* 0x000fe40000000017 */
[----:B------:R-:W-:Y:S02]  /*46eb0*/  PRMT R8, R25, 0x5410, R24 ;  /* 0x0000541019087816 */ /* 0x000fe40000000018 */
[----:B------:R-:W-:-:S04]  /*46ec0*/  SHF.R.U32.HI R22, RZ, 0x8, R22 ;  /* 0x00000008ff167819 */ /* 0x000fc80000011616 */
[----:B------:R-:W-:Y:S02]  /*46ed0*/  LOP3.LUT R21, R22, 0xffff, RZ, 0xc0, !PT ;  /* 0x0000ffff16157812 */ /* 0x000fe400078ec0ff */
[----:B--2---:R-:W-:Y:S02]  /*46ee0*/  LOP3.LUT R26, R26, 0xffff, RZ, 0xc0, !PT ;  /* 0x0000ffff1a1a7812 */ /* 0x004fe400078ec0ff */
[----:B----4-:R-:W-:-:S04]  /*46ef0*/  LOP3.LUT R23, R3, 0xffff, RZ, 0xc0, !PT ;  /* 0x0000ffff03177812 */ /* 0x010fc800078ec0ff */
[--C-:B------:R-:W-:Y:S02]  /*46f00*/  PRMT R25, R26, 0x3340, R23.reuse ;  /* 0x000033401a197816 */ /* 0x100fe40000000017 */
[----:B------:R-:W-:Y:S02]  /*46f10*/  SHF.R.U32.HI R26, RZ, 0x8, R26 ;  /* 0x00000008ff1a7819 */ /* 0x000fe4000001161a */
[----:B------:R-:W-:Y:S02]  /*46f20*/  SHF.R.U32.HI R23, RZ, 0x8, R23 ;  /* 0x00000008ff177819 */ /* 0x000fe40000011617 */
[----:B------:R-:W-:Y:S02]  /*46f30*/  LOP3.LUT R26, R26, 0xffff, RZ, 0xc0, !PT ;  /* 0x0000ffff1a1a7812 */ /* 0x000fe400078ec0ff */
[----:B------:R-:W-:Y:S02]  /*46f40*/  LOP3.LUT R23, R23, 0xffff, RZ, 0xc0, !PT ;  /* 0x0000ffff17177812 */ /* 0x000fe400078ec0ff */
[----:B---3--:R-:W-:-:S02]  /*46f50*/  LOP3.LUT R22, R2, 0xffff, RZ, 0xc0, !PT ;  /* 0x0000ffff02167812 */ /* 0x008fc400078ec0ff */
[----:B------:R-:W-:Y:S02]  /*46f60*/  PRMT R2, R26, 0x3340, R23 ;  /* 0x000033401a027816 */ /* 0x000fe40000000017 */
[----:B------:R-:W2:Y:S01]  /*46f70*/  LDL.LU R26, [R1+0x2d8] ;  /* 0x0002d800011a7983 */ /* 0x000ea20000300800 */
[----:B------:R-:W-:Y:S02]  /*46f80*/  PRMT R24, R22, 0x3340, R1 ;  /* 0x0000334016187816 */ /* 0x000fe40000000001 */
[----:B------:R-:W-:-:S04]  /*46f90*/  SHF.R.U32.HI R22, RZ, 0x8, R22 ;  /* 0x00000008ff167819 */ /* 0x000fc80000011616 */
[----:B------:R-:W-:Y:S02]  /*46fa0*/  LOP3.LUT R22, R22, 0xffff, RZ, 0xc0, !PT ;  /* 0x0000ffff16167812 */ /* 0x000fe400078ec0ff */
[----:B------:R-:W-:Y:S02]  /*46fb0*/  LOP3.LUT R20, R20, 0xffff, RZ, 0xc0, !PT ;  /* 0x0000ffff14147812 */ /* 0x000fe400078ec0ff */
[----:B------:R-:W-:Y:S02]  /*46fc0*/  PRMT R23, R22, 0x3340, R1 ;  /* 0x0000334016177816 */ /* 0x000fe40000000001 */
[----:B------:R-:W-:Y:S02]  /*46fd0*/  PRMT R3, R25, 0x5410, R24 ;  /* 0x0000541019037816 */ /* 0x000fe40000000018 */
[----:B------:R-:W-:Y:S02]  /*46fe0*/  LOP3.LUT R0, R0, 0xffff, RZ, 0xc0, !PT ;  /* 0x0000ffff00007812 */ /* 0x000fe400078ec0ff */
[----:B------:R-:W-:-:S02]  /*46ff0*/  F2FP.SATFINITE.E5M2.F32.PACK_AB_MERGE_C R27, R27, R17, RZ ;  /* 0x000000111b1b723e */ /* 0x000fc400048060ff */
[----:B------:R-:W-:Y:S02]  /*47000*/  PRMT R24, R0, 0x3340, R1 ;  /* 0x0000334000187816 */ /* 0x000fe40000000001 */
[----:B------:R-:W-:Y:S02]  /*47010*/  LOP3.LUT R27, R27, 0xffff, RZ, 0xc0, !PT ;  /* 0x0000ffff1b1b7812 */ /* 0x000fe400078ec0ff */
[----:B-----5:R-:W-:-:S04]  /*47020*/  LOP3.LUT R22, R28, 0xffff, RZ, 0xc0, !PT ;  /* 0x0000ffff1c167812 */ /* 0x020fc800078ec0ff */
[--C-:B------:R-:W-:Y:S02]  /*47030*/  PRMT R25, R22, 0x3340, R20.reuse ;  /* 0x0000334016197816 */ /* 0x100fe40000000014 */
[----:B------:R-:W-:Y:S02]  /*47040*/  SHF.R.U32.HI R20, RZ, 0x8, R20 ;  /* 0x00000008ff147819 */ /* 0x000fe40000011614 */
[----:B------:R-:W-:Y:S02]  /*47050*/  SHF.R.U32.HI R22, RZ, 0x8, R22 ;  /* 0x00000008ff167819 */ /* 0x000fe40000011616 */
[----:B------:R-:W-:Y:S02]  /*47060*/  LOP3.LUT R20, R20, 0xffff, RZ, 0xc0, !PT ;  /* 0x0000ffff14147812 */ /* 0x000fe400078ec0ff */
[----:B------:R-:W-:-:S04]  /*47070*/  LOP3.LUT R22, R22, 0xffff, RZ, 0xc0, !PT ;  /* 0x0000ffff16167812 */ /* 0x000fc800078ec0ff */
[----:B------:R-:W-:Y:S02]  /*47080*/  PRMT R28, R22, 0x3340, R20 ;  /* 0x00003340161c7816 */ /* 0x000fe40000000014 */
[----:B------:R-:W-:Y:S02]  /*47090*/  LOP3.LUT R22, R16, 0xffff, RZ, 0xc0, !PT ;  /* 0x0000ffff10167812 */ /* 0x000fe400078ec0ff */
[----:B------:R-:W-:Y:S02]  /*470a0*/  PRMT R17, R25, 0x5410, R24 ;  /* 0x0000541019117816 */ /* 0x000fe40000000018 */
[----:B------:R-:W-:Y:S02]  /*470b0*/  PRMT R24, R27, 0x3340, R1 ;  /* 0x000033401b187816 */ /* 0x000fe40000000001 */
[----:B--2---:R-:W-:-:S04]  /*470c0*/  LOP3.LUT R20, R26, 0xffff, RZ, 0xc0, !PT ;  /* 0x0000ffff1a147812 */ /* 0x004fc800078ec0ff */
[--C-:B------:R-:W-:Y:S02]  /*470d0*/  PRMT R25, R20, 0x3340, R22.reuse ;  /* 0x0000334014197816 */ /* 0x100fe40000000016 */
[----:B------:R-:W-:Y:S02]  /*470e0*/  SHF.R.U32.HI R22, RZ, 0x8, R22 ;  /* 0x00000008ff167819 */ /* 0x000fe40000011616 */
[----:B------:R-:W-:Y:S02]  /*470f0*/  SHF.R.U32.HI R20, RZ, 0x8, R20 ;  /* 0x00000008ff147819 */ /* 0x000fe40000011614 */
[----:B------:R-:W-:Y:S02]  /*47100*/  LOP3.LUT R22, R22, 0xffff, RZ, 0xc0, !PT ;  /* 0x0000ffff16167812 */ /* 0x000fe400078ec0ff */
[----:B------:R-:W-:Y:S02]  /*47110*/  LOP3.LUT R20, R20, 0xffff, RZ, 0xc0, !PT ;  /* 0x0000ffff14147812 */ /* 0x000fe400078ec0ff */
[----:B------:R-:W-:-:S02]  /*47120*/  PRMT R16, R25, 0x5410, R24 ;  /* 0x0000541019107816 */ /* 0x000fc40000000018 */
[----:B------:R-:W2:Y:S01]  /*47130*/  LDL.LU R25, [R1+0x324] ;  /* 0x0003240001197983 */ /* 0x000ea20000300800 */
[----:B------:R-:W-:-:S03]  /*47140*/  PRMT R26, R20, 0x3340, R22 ;  /* 0x00003340141a7816 */ /* 0x000fc60000000016 */
[----:B------:R-:W3:Y:S01]  /*47150*/  LDL.LU R22, [R1+0x320] ;  /* 0x0003200001167983 */ /* 0x000ee20000300800 */
[----:B------:R-:W-:Y:S02]  /*47160*/  SHF.R.U32.HI R20, RZ, 0x8, R27 ;  /* 0x00000008ff147819 */ /* 0x000fe4000001161b */
[----:B------:R-:W-:Y:S02]  /*47170*/  PRMT R21, R21, 0x3340, R1 ;  /* 0x0000334015157816 */ /* 0x000fe40000000001 */
[----:B------:R-:W-:Y:S02]  /*47180*/  LOP3.LUT R20, R20, 0xffff, RZ, 0xc0, !PT ;  /* 0x0000ffff14147812 */ /* 0x000fe400078ec0ff */
[----:B------:R-:W-:Y:S02]  /*47190*/  PRMT R21, R9, 0x5410, R21 ;  /* 0x0000541009157816 */ /* 0x000fe40000000015 */
[----:B------:R-:W-:Y:S01]  /*471a0*/  PRMT R24, R20, 0x3340, R1 ;  /* 0x0000334014187816 */ /* 0x000fe20000000001 */
[----:B------:R-:W4:Y:S01]  /*471b0*/  LDL.LU R9, [R1+0x13f4] ;  /* 0x0013f40001097983 */ /* 0x000f220000300800 */
[----:B------:R-:W-:-:S03]  /*471c0*/  PRMT R23, R2, 0x5410, R23 ;  /* 0x0000541002177816 */ /* 0x000fc60000000017 */
[----:B------:R-:W5:Y:S01]  /*471d0*/  LDL.LU R2, [R1+0x13f0] ;  /* 0x0013f00001027983 */ /* 0x000f620000300800 */
[----:B--2---:R-:W-:Y:S02]  /*471e0*/  LOP3.LUT R25, R25, 0xffff, RZ, 0xc0, !PT ;  /* 0x0000ffff19197812 */ /* 0x004fe400078ec0ff */
[----:B---3--:R-:W-:-:S04]  /*471f0*/  LOP3.LUT R22, R22, 0xffff, RZ, 0xc0, !PT ;  /* 0x0000ffff16167812 */ /* 0x008fc800078ec0ff */
[--C-:B------:R-:W-:Y:S02]  /*47200*/  PRMT R20, R8, 0x4210, R22.reuse ;  /* 0x0000421008147816 */ /* 0x100fe40000000016 */
[----:B------:R-:W-:Y:S01]  /*47210*/  PRMT R21, R21, 0x5210, R22 ;  /* 0x0000521015157816 */ /* 0x000fe20000000016 */
[----:B------:R-:W2:Y:S01]  /*47220*/  LDL.LU R8, [R1+0x13ec] ;  /* 0x0013ec0001087983 */ /* 0x000ea20000300800 */
[----:B------:R-:W-:-:S03]  /*47230*/  PRMT R22, R3, 0x4210, R25 ;  /* 0x0000421003167816 */ /* 0x000fc60000000019 */
[----:B------:R-:W3:Y:S01]  /*47240*/  LDL.LU R3, [R1+0x13e8] ;  /* 0x0013e80001037983 */ /* 0x000ee20000300800 */
[----:B------:R-:W-:Y:S02]  /*47250*/  SHF.R.U32.HI R0, RZ, 0x8, R0 ;  /* 0x00000008ff007819 */ /* 0x000fe40000011600 */
[----:B------:R-:W-:Y:S01]  /*47260*/  PRMT R23, R23, 0x5210, R25 ;  /* 0x0000521017177816 */ /* 0x000fe20000000019 */
[----:B------:R-:W2:Y:S01]  /*47270*/  LDL R27, [R1+0x24] ;  /* 0x00002400011b7983 */ /* 0x000ea20000100800 */
[----:B------:R-:W-:-:S04]  /*47280*/  LOP3.LUT R0, R0, 0xffff, RZ, 0xc0, !PT ;  /* 0x0000ffff00007812 */ /* 0x000fc800078ec0ff */
[----:B------:R-:W-:Y:S01]  /*47290*/  PRMT R0, R0, 0x3340, R1 ;  /* 0x0000334000007816 */ /* 0x000fe20000000001 */
[C---:B-----5:R-:W-:Y:S01]  /*472a0*/  IMAD R25, R2.reuse, UR16, RZ ;  /* 0x0000001002197c24 */ /* 0x060fe2000f8e02ff */
[----:B------:R-:W-:Y:S01]  /*472b0*/  ISETP.LT.AND P3, PT, R2, UR5, !P0 ;  /* 0x0000000502007c0c */ /* 0x000fe2000c761270 */
[----:B------:R-:W5:Y:S01]  /*472c0*/  LDCU UR5, c[0x0][0x39c] ;  /* 0x00007380ff0577ac */ /* 0x000f620008000800 */
[----:B------:R-:W-:Y:S02]  /*472d0*/  PRMT R0, R28, 0x5410, R0 ;  /* 0x000054101c007816 */ /* 0x000fe40000000000 */
[----:B------:R-:W-:Y:S01]  /*472e0*/  PRMT R26, R26, 0x5410, R24 ;  /* 0x000054101a1a7816 */ /* 0x000fe20000000018 */
[----:B------:R-:W2:Y:S01]  /*472f0*/  LDL.LU R28, [R1+0x8] ;  /* 0x00000800011c7983 */ /* 0x000ea20000300800 */
[----:B------:R-:W-:Y:S01]  /*47300*/  IMAD R24, R19, UR38, RZ ;  /* 0x0000002613187c24 */ /* 0x000fe2000f8e02ff */
[----:B------:R-:W-:Y:S01]  /*47310*/  LOP3.LUT R2, R29, 0xffff, RZ, 0xc0, !PT ;  /* 0x0000ffff1d027812 */ /* 0x000fe200078ec0ff */
[----:B------:R-:W0:Y:S01]  /*47320*/  LDCU UR38, c[0x0][0x3b8] ;  /* 0x00007700ff2677ac */ /* 0x000e220008000800 */
[----:B------:R-:W2:Y:S01]  /*47330*/  LDL.LU R19, [R1+0x13e4] ;  /* 0x0013e40001137983 */ /* 0x000ea20000300800 */
[----:B------:R-:W0:Y:S03]  /*47340*/  LDCU UR16, c[0x0][0x39c] ;  /* 0x00007380ff1077ac */ /* 0x000e260008000800 */
[----:B---3--:R3:W-:Y:S02]  /*47350*/  STSM.16.M88.4 [R3+0xc00], R20 ;  /* 0x000c001403007844 */ /* 0x0087e40000000200 */
[----:B---3--:R-:W-:-:S02]  /*47360*/  LOP3.LUT R21, R18, 0xffff, RZ, 0xc0, !PT ;  /* 0x0000ffff12157812 */ /* 0x008fc400078ec0ff */
[----:B------:R-:W3:Y:S01]  /*47370*/  LDL.LU R18, [R1+0x13e0] ;  /* 0x0013e00001127983 */ /* 0x000ee20000300800 */
[--C-:B------:R-:W-:Y:S02]  /*47380*/  PRMT R22, R16, 0x4210, R2.reuse ;  /* 0x0000421010167816 */ /* 0x100fe40000000002 */
[----:B------:R-:W-:Y:S01]  /*47390*/  PRMT R20, R17, 0x4210, R21 ;  /* 0x0000421011147816 */ /* 0x000fe20000000015 */
[----:B------:R-:W3:Y:S01]  /*473a0*/  LDL.LU R29, [R1+0xc] ;  /* 0x00000c00011d7983 */ /* 0x000ee20000300800 */
[----:B------:R-:W-:-:S03]  /*473b0*/  PRMT R23, R26, 0x5210, R2 ;  /* 0x000052101a177816 */ /* 0x000fc60000000002 */
[----:B------:R-:W3:Y:S01]  /*473c0*/  LDL.LU R17, [R1+0x13dc] ;  /* 0x0013dc0001117983 */ /* 0x000ee20000300800 */
[----:B------:R-:W-:-:S03]  /*473d0*/  PRMT R21, R0, 0x5210, R21 ;  /* 0x0000521000157816 */ /* 0x000fc60000000015 */
[----:B------:R-:W3:Y:S04]  /*473e0*/  LDL.LU R16, [R1+0x13d8] ;  /* 0x0013d80001107983 */ /* 0x000ee80000300800 */
[----:B------:R-:W3:Y:S04]  /*473f0*/  LDL.LU R2, [R1] ;  /* 0x0000000001027983 */ /* 0x000ee80000300800 */
[----:B------:R0:W-:Y:S04]  /*47400*/  STSM.16.M88.4 [R3+0xe00], R20 ;  /* 0x000e001403007844 */ /* 0x0001e80000000200 */
[----:B0-----:R-:W4:Y:S01]  /*47410*/  LDL R23, [R1+0x20] ;  /* 0x0000200001177983 */ /* 0x001f220000100800 */
[----:B------:R-:W-:Y:S01]  /*47420*/  BAR.SYNC.DEFER_BLOCKING 0x0 ;  /* 0x0000000000007b1d */ /* 0x000fe20000010000 */
[----:B-1----:R-:W-:Y:S01]  /*47430*/  IADD3 R0, P5, PT, R24, UR6, RZ ;  /* 0x0000000618007c10 */ /* 0x002fe2000ffbe0ff */
[----:B--2---:R-:W-:-:S04]  /*47440*/  IMAD R3, R28, UR37, RZ ;  /* 0x000000251c037c24 */ /* 0x004fc8000f8e02ff */
[----:B------:R-:W0:Y:S01]  /*47450*/  LDCU UR6, c[0x0][0x3b8] ;  /* 0x00007700ff0677ac */ /* 0x000e220008000800 */
[----:B------:R-:W1:Y:S01]  /*47460*/  LDCU UR37, c[0x0][0x3b8] ;  /* 0x00007700ff2577ac */ /* 0x000e620008000800 */
[C---:B---3--:R-:W-:Y:S01]  /*47470*/  ISETP.LT.AND P4, PT, R2.reuse, UR26, !P0 ;  /* 0x0000001a02007c0c */ /* 0x048fe2000c781270 */
[----:B------:R-:W-:Y:S01]  /*47480*/  IMAD R26, R2, UR27, RZ ;  /* 0x0000001b021a7c24 */ /* 0x000fe2000f8e02ff */
[----:B------:R-:W-:Y:S01]  /*47490*/  LEA.HI.X.SX32 R2, R24, UR7, 0x1, P5 ;  /* 0x0000000718027c11 */ /* 0x000fe2000a8f0eff */
[----:B------:R-:W2:Y:S01]  /*474a0*/  LDCU UR26, c[0x0][0x39c] ;  /* 0x00007380ff1a77ac */ /* 0x000ea20008000800 */
[CC--:B------:R-:W-:Y:S02]  /*474b0*/  IADD3 R24, P5, PT, R25.reuse, R0.reuse, RZ ;  /* 0x0000000019187210 */ /* 0x0c0fe40007fbe0ff */
[----:B------:R-:W-:Y:S01]  /*474c0*/  IADD3 R20, P6, PT, R26, R0, RZ ;  /* 0x000000001a147210 */ /* 0x000fe20007fde0ff */
[----:B------:R-:W3:Y:S01]  /*474d0*/  LDCU UR7, c[0x0][0x3b8] ;  /* 0x00007700ff0777ac */ /* 0x000ee20008000800 */
[----:B------:R-:W-:-:S02]  /*474e0*/  LEA.HI.X.SX32 R25, R25, R2, 0x1, P5 ;  /* 0x0000000219197211 */ /* 0x000fc400028f0eff */
[----:B------:R-:W-:Y:S01]  /*474f0*/  ISETP.LT.AND P5, PT, R28, UR25, !P0 ;  /* 0x000000191c007c0c */ /* 0x000fe2000c7a1270 */
[----:B------:R-:W0:Y:S01]  /*47500*/  LDCU UR25, c[0x0][0x39c] ;  /* 0x00007380ff1977ac */ /* 0x000e220008000800 */
[----:B------:R-:W2:Y:S01]  /*47510*/  LDL.LU R28, [R1+0x60] ;  /* 0x00006000011c7983 */ /* 0x000ea20000300800 */
[----:B------:R-:W-:Y:S01]  /*47520*/  LEA.HI.X.SX32 R21, R26, R2, 0x1, P6 ;  /* 0x000000021a157211 */ /* 0x000fe200030f0eff */
[----:B------:R-:W0:Y:S02]  /*47530*/  LDCU UR27, c[0x0][0x3b8] ;  /* 0x00007700ff1b77ac */ /* 0x000e240008000800 */
[----:B------:R-:W2:Y:S01]  /*47540*/  LDL.LU R26, [R1+0x1c] ;  /* 0x00001c00011a7983 */ /* 0x000ea20000300800 */
[----:B----4-:R-:W-:-:S05]  /*47550*/  PRMT R22, R23, 0x7770, RZ ;  /* 0x0000777017167816 */ /* 0x010fca00000000ff */
[----:B------:R4:W-:Y:S04]  /*47560*/  @P3 STG.E.U8 desc[UR8][R24.64], R22 ;  /* 0x0000001618003986 */ /* 0x0009e8000c101108 */
[----:B----4-:R-:W4:Y:S01]  /*47570*/  LDL R24, [R1+0x28] ;  /* 0x0000280001187983 */ /* 0x010f220000100800 */
[----:B------:R-:W-:Y:S02]  /*47580*/  PRMT R23, R27, 0x7770, RZ ;  /* 0x000077701b177816 */ /* 0x000fe400000000ff */
[----:B------:R-:W-:Y:S01]  /*47590*/  IADD3 R22, P3, PT, R3, R0, RZ ;  /* 0x0000000003167210 */ /* 0x000fe20007f7e0ff */
[----:B------:R-:W2:Y:S04]  /*475a0*/  LDL.LU R25, [R1+0x10] ;  /* 0x0000100001197983 */ /* 0x000ea80000300800 */
[----:B------:R0:W-:Y:S01]  /*475b0*/  @P4 STG.E.U8 desc[UR8][R20.64], R23 ;  /* 0x0000001714004986 */ /* 0x0001e2000c101108 */
[----:B------:R-:W-:Y:S01]  /*475c0*/  ISETP.LT.AND P4, PT, R29, UR18, !P0 ;  /* 0x000000121d007c0c */ /* 0x000fe2000c781270 */
[----:B------:R-:W1:Y:S01]  /*475d0*/  LDCU UR18, c[0x0][0x3b8] ;  /* 0x00007700ff1277ac */ /* 0x000e620008000800 */
[----:B0-----:R-:W-:Y:S01]  /*475e0*/  LEA.HI.X.SX32 R23, R3, R2, 0x1, P3 ;  /* 0x0000000203177211 */ /* 0x001fe200018f0eff */
[----:B------:R-:W-:Y:S01]  /*475f0*/  IMAD R20, R29, UR13, RZ ;  /* 0x0000000d1d147c24 */ /* 0x000fe2000f8e02ff */
[----:B------:R-:W0:Y:S01]  /*47600*/  LDCU UR13, c[0x0][0x39c] ;  /* 0x00007380ff0d77ac */ /* 0x000e220008000800 */
[----:B------:R-:W3:Y:S01]  /*47610*/  LDL.LU R29, [R1+0x68] ;  /* 0x00006800011d7983 */ /* 0x000ee20000300800 */
[----:B----4-:R-:W-:-:S05]  /*47620*/  PRMT R21, R24, 0x7770, RZ ;  /* 0x0000777018157816 */ /* 0x010fca00000000ff */
[----:B------:R4:W-:Y:S04]  /*47630*/  @P5 STG.E.U8 desc[UR8][R22.64], R21 ;  /* 0x0000001516005986 */ /* 0x0009e8000c101108 */
[----:B----4-:R-:W4:Y:S04]  /*47640*/  LDL R21, [R1+0x2c] ;  /* 0x00002c0001157983 */ /* 0x010f280000100800 */
[----:B------:R-:W3:Y:S01]  /*47650*/  LDL.LU R23, [R1+0x18] ;  /* 0x0000180001177983 */ /* 0x000ee20000300800 */
[C---:B--2---:R-:W-:Y:S01]  /*47660*/  IMAD R3, R25.reuse, UR35, RZ ;  /* 0x0000002319037c24 */ /* 0x044fe2000f8e02ff */
[----:B------:R-:W-:Y:S01]  /*47670*/  IADD3 R24, P6, PT, R20, R0, RZ ;  /* 0x0000000014187210 */ /* 0x000fe20007fde0ff */
[----:B------:R-:W2:Y:S01]  /*47680*/  LDCU UR35, c[0x0][0x3b8] ;  /* 0x00007700ff2377ac */ /* 0x000ea20008000800 */
[----:B------:R-:W-:-:S02]  /*47690*/  ISETP.LT.AND P3, PT, R25, UR36, !P0 ;  /* 0x0000002419007c0c */ /* 0x000fc4000c761270 */
[----:B------:R-:W-:Y:S01]  /*476a0*/  IADD3 R22, P5, PT, R3, R0, RZ ;  /* 0x0000000003167210 */ /* 0x000fe20007fbe0ff */
[----:B------:R-:W0:Y:S01]  /*476b0*/  LDCU UR36, c[0x0][0x3b8] ;  /* 0x00007700ff2477ac */ /* 0x000e220008000800 */
[-C--:B------:R-:W-:Y:S02]  /*476c0*/  LEA.HI.X.SX32 R25, R20, R2.reuse, 0x1, P6 ;  /* 0x0000000214197211 */ /* 0x080fe400030f0eff */
[C---:B---3--:R-:W-:Y:S01]  /*476d0*/  ISETP.LT.AND P6, PT, R23.reuse, UR19, !P0 ;  /* 0x0000001317007c0c */ /* 0x048fe2000c7c1270 */
[----:B------:R-:W-:Y:S01]  /*476e0*/  IMAD R20, R23, UR34, RZ ;  /* 0x0000002217147c24 */ /* 0x000fe2000f8e02ff */
[----:B------:R-:W-:Y:S01]  /*476f0*/  LEA.HI.X.SX32 R23, R3, R2, 0x1, P5 ;  /* 0x0000000203177211 */ /* 0x000fe200028f0eff */
[----:B------:R-:W3:Y:S01]  /*47700*/  LDCU UR19, c[0x0][0x39c] ;  /* 0x00007380ff1377ac */ /* 0x000ee20008000800 */
[----:B------:R-:W2:Y:S01]  /*47710*/  LDL R3, [R1+0x30] ;  /* 0x0000300001037983 */ /* 0x000ea20000100800 */
[----:B----4-:R-:W-:Y:S01]  /*47720*/  PRMT R21, R21, 0x7770, RZ ;  /* 0x0000777015157816 */ /* 0x010fe200000000ff */
[----:B------:R-:W4:Y:S04]  /*47730*/  LDCU UR34, c[0x0][0x39c] ;  /* 0x00007380ff2277ac */ /* 0x000f280008000800 */
[----:B------:R0:W-:Y:S04]  /*47740*/  @P4 STG.E.U8 desc[UR8][R24.64], R21 ;  /* 0x0000001518004986 */ /* 0x0001e8000c101108 */
[----:B0-----:R-:W3:Y:S01]  /*47750*/  LDL R25, [R1+0x34] ;  /* 0x0000340001197983 */ /* 0x001ee20000100800 */
[----:B------:R-:W-:Y:S01]  /*47760*/  ISETP.LT.AND P4, PT, R26, UR24, !P0 ;  /* 0x000000181a007c0c */ /* 0x000fe2000c781270 */
[----:B------:R-:W0:Y:S01]  /*47770*/  LDCU UR24, c[0x0][0x39c] ;  /* 0x00007380ff1877ac */ /* 0x000e220008000800 */
[----:B--2---:R-:W-:-:S05]  /*47780*/  PRMT R3, R3, 0x7770, RZ ;  /* 0x0000777003037816 */ /* 0x004fca00000000ff */
[----:B------:R2:W-:Y:S02]  /*47790*/  @P3 STG.E.U8 desc[UR8][R22.64], R3 ;  /* 0x0000000316003986 */ /* 0x0005e4000c101108 */
[C---:B--2---:R-:W-:Y:S02]  /*477a0*/  IADD3 R22, P3, PT, R20.reuse, R0, RZ ;  /* 0x0000000014167210 */ /* 0x044fe40007f7e0ff */
[----:B---3--:R-:W-:Y:S02]  /*477b0*/  PRMT R21, R25, 0x7770, RZ ;  /* 0x0000777019157816 */ /* 0x008fe400000000ff */
[----:B------:R-:W-:Y:S01]  /*477c0*/  LEA.HI.X.SX32 R23, R20, R2, 0x1, P3 ;  /* 0x0000000214177211 */ /* 0x000fe200018f0eff */
[----:B------:R-:W-:Y:S02]  /*477d0*/  IMAD R3, R26, UR23, RZ ;  /* 0x000000171a037c24 */ /* 0x000fe4000f8e02ff */
[C---:B------:R-:W-:Y:S01]  /*477e0*/  IMAD R20, R28.reuse, UR32, RZ ;  /* 0x000000201c147c24 */ /* 0x040fe2000f8e02ff */
[----:B------:R-:W2:Y:S01]  /*477f0*/  LDL.LU R26, [R1+0x80] ;  /* 0x00008000011a7983 */ /* 0x000ea20000300800 */
[----:B------:R-:W-:Y:S01]  /*47800*/  ISETP.LT.AND P3, PT, R28, UR33, !P0 ;  /* 0x000000211c007c0c */ /* 0x000fe2000c761270 */
[----:B------:R-:W3:Y:S02]  /*47810*/  LDCU UR23, c[0x0][0x3b8] ;  /* 0x00007700ff1777ac */ /* 0x000ee40008000800 */
[----:B------:R0:W-:Y:S01]  /*47820*/  @P6 STG.E.U8 desc[UR8][R22.64], R21 ;  /* 0x0000001516006986 */ /* 0x0001e2000c101108 */
[-C--:B------:R-:W-:Y:S01]  /*47830*/  IADD3 R24, P5, PT, R3, R0.reuse, RZ ;  /* 0x0000000003187210 */ /* 0x080fe20007fbe0ff */
[----:B------:R-:W1:Y:S02]  /*47840*/  LDCU UR32, c[0x0][0x3b8] ;  /* 0x00007700ff2077ac */ /* 0x000e640008000800 */
[----:B------:R-:W2:Y:S01]  /*47850*/  LDL R28, [R1+0x48] ;  /* 0x00004800011c7983 */ /* 0x000ea20000100800 */
[----:B------:R-:W1:Y:S03]  /*47860*/  LDCU UR33, c[0x0][0x3b8] ;  /* 0x00007700ff2177ac */ /* 0x000e660008000800 */
[----:B0-----:R-:W2:Y:S01]  /*47870*/  LDL R21, [R1+0x38] ;  /* 0x0000380001157983 */ /* 0x001ea20000100800 */
[----:B------:R-:W-:-:S02]  /*47880*/  IADD3 R22, P6, PT, R20, R0, RZ ;  /* 0x0000000014167210 */ /* 0x000fc40007fde0ff */
[-C--:B------:R-:W-:Y:S01]  /*47890*/  LEA.HI.X.SX32 R25, R3, R2.reuse, 0x1, P5 ;  /* 0x0000000203197211 */ /* 0x080fe200028f0eff */
[C---:B------:R-:W-:Y:S01]  /*478a0*/  IMAD R3, R29.reuse, UR31, RZ ;  /* 0x0000001f1d037c24 */ /* 0x040fe2000f8e02ff */
[----:B------:R-:W-:Y:S01]  /*478b0*/  ISETP.LT.AND P5, PT, R29, UR22, !P0 ;  /* 0x000000161d007c0c */ /* 0x000fe2000c7a1270 */
[----:B------:R-:W0:Y:S01]  /*478c0*/  LDCU UR22, c[0x0][0x3b8] ;  /* 0x00007700ff1677ac */ /* 0x000e220008000800 */
[----:B------:R-:W3:Y:S01]  /*478d0*/  LDL.LU R29, [R1+0x4c] ;  /* 0x00004c00011d7983 */ /* 0x000ee20000300800 */
[----:B------:R-:W-:Y:S01]  /*478e0*/  LEA.HI.X.SX32 R23, R20, R2, 0x1, P6 ;  /* 0x0000000214177211 */ /* 0x000fe200030f0eff */
[----:B------:R-:W0:Y:S02]  /*478f0*/  LDCU UR31, c[0x0][0x39c] ;  /* 0x00007380ff1f77ac */ /* 0x000e240008000800 */
[----:B------:R-:W3:Y:S01]  /*47900*/  LDL R20, [R1+0x3c] ;  /* 0x00003c0001147983 */ /* 0x000ee20000100800 */
[----:B--2---:R-:W-:-:S05]  /*47910*/  PRMT R21, R21, 0x7770, RZ ;  /* 0x0000777015157816 */ /* 0x004fca00000000ff */
[----:B------:R2:W-:Y:S04]  /*47920*/  @P4 STG.E.U8 desc[UR8][R24.64], R21 ;  /* 0x0000001518004986 */ /* 0x0005e8000c101108 */
[----:B--2---:R-:W2:Y:S04]  /*47930*/  LDL.LU R21, [R1+0x6c] ;  /* 0x00006c0001157983 */ /* 0x004ea80000300800 */
[----:B------:R-:W4:Y:S01]  /*47940*/  LDL R24, [R1+0x40] ;  /* 0x0000400001187983 */ /* 0x000f220000100800 */
[----:B---3--:R-:W-:-:S03]  /*47950*/  PRMT R20, R20, 0x7770, RZ ;  /* 0x0000777014147816 */ /* 0x008fc600000000ff */
[----:B------:R-:W3:Y:S04]  /*47960*/  LDL.LU R25, [R1+0x70] ;  /* 0x0000700001197983 */ /* 0x000ee80000300800 */
[----:B------:R0:W-:Y:S02]  /*47970*/  @P3 STG.E.U8 desc[UR8][R22.64], R20 ;  /* 0x0000001416003986 */ /* 0x0001e4000c101108 */
[----:B0-----:R-:W-:-:S04]  /*47980*/  IADD3 R22, P3, PT, R3, R0, RZ ;  /* 0x0000000003167210 */ /* 0x001fc80007f7e0ff */
[----:B------:R-:W-:Y:S02]  /*47990*/  LEA.HI.X.SX32 R23, R3, R2, 0x1, P3 ;  /* 0x0000000203177211 */ /* 0x000fe400018f0eff */
[C---:B--2---:R-:W-:Y:S01]  /*479a0*/  ISETP.LT.AND P4, PT, R21.reuse, UR14, !P0 ;  /* 0x0000000e15007c0c */ /* 0x044fe2000c781270 */
[----:B------:R-:W-:Y:S01]  /*479b0*/  IMAD R20, R21, UR17, RZ ;  /* 0x0000001115147c24 */ /* 0x000fe2000f8e02ff */
[----:B------:R-:W0:Y:S01]  /*479c0*/  LDCU UR14, c[0x0][0x39c] ;  /* 0x00007380ff0e77ac */ /* 0x000e220008000800 */
[----:B----4-:R-:W-:Y:S01]  /*479d0*/  PRMT R21, R24, 0x7770, RZ ;  /* 0x0000777018157816 */ /* 0x010fe200000000ff */
[----:B------:R-:W2:Y:S04]  /*479e0*/  LDCU UR17, c[0x0][0x39c] ;  /* 0x00007380ff1177ac */ /* 0x000ea80008000800 */
[----:B------:R4:W-:Y:S04]  /*479f0*/  @P5 STG.E.U8 desc[UR8][R22.64], R21 ;  /* 0x0000001516005986 */ /* 0x0009e8000c101108 */
[----:B----4-:R-:W4:Y:S01]  /*47a00*/  LDL R21, [R1+0x44] ;  /* 0x0000440001157983 */ /* 0x010f220000100800 */
[C---:B---3--:R-:W-:Y:S01]  /*47a10*/  IMAD R3, R25.reuse, UR29, RZ ;  /* 0x0000001d19037c24 */ /* 0x048fe2000f8e02ff */
[----:B------:R-:W-:Y:S01]  /*47a20*/  ISETP.LT.AND P3, PT, R25, UR30, !P0 ;  /* 0x0000001e19007c0c */ /* 0x000fe2000c761270 */
[----:B------:R-:W3:Y:S01]  /*47a30*/  LDCU UR29, c[0x0][0x39c] ;  /* 0x00007380ff1d77ac */ /* 0x000ee20008000800 */
[----:B------:R-:W-:-:S02]  /*47a40*/  IADD3 R24, P6, PT, R20, R0, RZ ;  /* 0x0000000014187210 */ /* 0x000fc40007fde0ff */
[C---:B------:R-:W-:Y:S01]  /*47a50*/  IADD3 R22, P5, PT, R3.reuse, R0, RZ ;  /* 0x0000000003167210 */ /* 0x040fe20007fbe0ff */
[----:B------:R-:W0:Y:S01]  /*47a60*/  LDCU UR30, c[0x0][0x3b8] ;  /* 0x00007700ff1e77ac */ /* 0x000e220008000800 */
[-C--:B------:R-:W-:Y:S02]  /*47a70*/  LEA.HI.X.SX32 R25, R20, R2.reuse, 0x1, P6 ;  /* 0x0000000214197211 */ /* 0x080fe400030f0eff */
[----:B------:R-:W-:Y:S01]  /*47a80*/  LEA.HI.X.SX32 R23, R3, R2, 0x1, P5 ;  /* 0x0000000203177211 */ /* 0x000fe200028f0eff */
[----:B------:R-:W-:Y:S01]  /*47a90*/  IMAD R20, R26, UR28, RZ ;  /* 0x0000001c1a147c24 */ /* 0x000fe2000f8e02ff */
[----:B------:R-:W-:Y:S01]  /*47aa0*/  PRMT R3, R28, 0x7770, RZ ;  /* 0x000077701c037816 */ /* 0x000fe200000000ff */
[----:B------:R-:W0:Y:S01]  /*47ab0*/  LDCU UR28, c[0x0][0x3b8] ;  /* 0x00007700ff1c77ac */ /* 0x000e220008000800 */
[----:B----4-:R-:W-:-:S05]  /*47ac0*/  PRMT R21, R21, 0x7770, RZ ;  /* 0x0000777015157816 */ /* 0x010fca00000000ff */
[----:B------:R-:W-:Y:S04]  /*47ad0*/  @P4 STG.E.U8 desc[UR8][R24.64], R21 ;  /* 0x0000001518004986 */ /* 0x000fe8000c101108 */
[----:B------:R4:W-:Y:S01]  /*47ae0*/  @P3 STG.E.U8 desc[UR8][R22.64], R3 ;  /* 0x0000000316003986 */ /* 0x0009e2000c101108 */
[----:B------:R-:W-:Y:S01]  /*47af0*/  ISETP.LT.AND P4, PT, R16, UR21, !P0 ;  /* 0x0000001510007c0c */ /* 0x000fe2000c781270 */
[----:B------:R-:W0:Y:S01]  /*47b00*/  LDCU UR21, c[0x0][0x39c] ;  /* 0x00007380ff1577ac */ /* 0x000e220008000800 */
[----:B----4-:R-:W-:Y:S01]  /*47b10*/  IADD3 R22, P3, PT, R20, R0, RZ ;  /* 0x0000000014167210 */ /* 0x010fe20007f7e0ff */
[----:B------:R-:W-:Y:S01]  /*47b20*/  IMAD R3, R16, UR20, RZ ;  /* 0x0000001410037c24 */ /* 0x000fe2000f8e02ff */
[----:B------:R-:W-:Y:S01]  /*47b30*/  ISETP.LT.AND P6, PT, R26, UR15, !P0 ;  /* 0x0000000f1a007c0c */ /* 0x000fe2000c7c1270 */
[----:B------:R-:W4:Y:S01]  /*47b40*/  LDL.LU R16, [R1+0x13d4] ;  /* 0x0013d40001107983 */ /* 0x000f220000300800 */
[----:B------:R-:W-:Y:S01]  /*47b50*/  LEA.HI.X.SX32 R23, R20, R2, 0x1, P3 ;  /* 0x0000000214177211 */ /* 0x000fe200018f0eff */
[C---:B------:R-:W-:Y:S01]  /*47b60*/  IMAD R20, R17.reuse, UR75, RZ ;  /* 0x0000004b11147c24 */ /* 0x040fe2000f8e02ff */
[----:B------:R-:W-:Y:S01]  /*47b70*/  ISETP.LT.AND P3, PT, R17, UR76, !P0 ;  /* 0x0000004c11007c0c */ /* 0x000fe2000c761270 */
[----:B------:R-:W0:Y:S01]  /*47b80*/  LDCU UR15, c[0x0][0x3b8] ;  /* 0x00007700ff0f77ac */ /* 0x000e220008000800 */
[----:B------:R-:W2:Y:S01]  /*47b90*/  LDL.LU R17, [R1+0x13d0] ;  /* 0x0013d00001117983 */ /* 0x000ea20000300800 */
[----:B------:R-:W-:-:S02]  /*47ba0*/  PRMT R21, R29, 0x7770, RZ ;  /* 0x000077701d157816 */ /* 0x000fc400000000ff */
[C---:B------:R-:W-:Y:S01]  /*47bb0*/  IADD3 R24, P5, PT, R3.reuse, R0, RZ ;  /* 0x0000000003187210 */ /* 0x040fe20007fbe0ff */
[----:B------:R-:W0:Y:S03]  /*47bc0*/  LDCU UR20, c[0x0][0x3b8] ;  /* 0x00007700ff1477ac */ /* 0x000e260008000800 */
[----:B------:R1:W-:Y:S01]  /*47bd0*/  @P6 STG.E.U8 desc[UR8][R22.64], R21 ;  /* 0x0000001516006986 */ /* 0x0003e2000c101108 */
[----:B------:R-:W-:Y:S01]  /*47be0*/  LEA.HI.X.SX32 R25, R3, R2, 0x1, P5 ;  /* 0x0000000203197211 */ /* 0x000fe200028f0eff */
[C---:B------:R-:W-:Y:S01]  /*47bf0*/  IMAD R3, R18.reuse, UR74, RZ ;  /* 0x0000004a12037c24 */ /* 0x040fe2000f8e02ff */
[----:B------:R-:W-:Y:S02]  /*47c00*/  ISETP.LT.AND P5, PT, R18, UR55, !P0 ;  /* 0x0000003712007c0c */ /* 0x000fe4000c7a1270 */
[----:B------:R-:W3:Y:S01]  /*47c10*/  LDL.LU R18, [R1+0x13cc] ;  /* 0x0013cc0001127983 */ /* 0x000ee20000300800 */
[----:B-1----:R-:W-:-:S04]  /*47c20*/  IADD3 R22, P6, PT, R20, R0, RZ ;  /* 0x0000000014167210 */ /* 0x002fc80007fde0ff */
[----:B------:R-:W-:Y:S02]  /*47c30*/  LEA.HI.X.SX32 R23, R20, R2, 0x1, P6 ;  /* 0x0000000214177211 */ /* 0x000fe400030f0eff */
[----:B----4-:R-:W-:Y:S02]  /*47c40*/  PRMT R21, R16, 0x7770, RZ ;  /* 0x0000777010157816 */ /* 0x010fe400000000ff */
[----:B--2---:R-:W-:-:S03]  /*47c50*/  PRMT R20, R17, 0x7770, RZ ;  /* 0x0000777011147816 */ /* 0x004fc600000000ff */
[----:B------:R-:W-:Y:S04]  /*47c60*/  @P4 STG.E.U8 desc[UR8][R24.64], R21 ;  /* 0x0000001518004986 */ /* 0x000fe8000c101108 */
[----:B------:R1:W-:Y:S01]  /*47c70*/  @P3 STG.E.U8 desc[UR8][R22.64], R20 ;  /* 0x0000001416003986 */ /* 0x0003e2000c101108 */
[----:B------:R-:W-:Y:S01]  /*47c80*/  ISETP.LT.AND P4, PT, R19, UR45, !P0 ;  /* 0x0000002d13007c0c */ /* 0x000fe2000c781270 */
[----:B------:R-:W2:Y:S01]  /*47c90*/  LDCU UR45, c[0x0][0x39c] ;  /* 0x00007380ff2d77ac */ /* 0x000ea20008000800 */
[----:B-1----:R-:W-:Y:S01]  /*47ca0*/  IADD3 R22, P3, PT, R3, R0, RZ ;  /* 0x0000000003167210 */ /* 0x002fe20007f7e0ff */
[----:B------:R-:W-:Y:S01]  /*47cb0*/  IMAD R20, R19, UR41, RZ ;  /* 0x0000002913147c24 */ /* 0x000fe2000f8e02ff */
[----:B---3--:R-:W-:Y:S01]  /*47cc0*/  PRMT R21, R18, 0x7770, RZ ;  /* 0x0000777012157816 */ /* 0x008fe200000000ff */
[----:B------:R-:W3:Y:S01]  /*47cd0*/  LDL.LU R19, [R1+0x13c8] ;  /* 0x0013c80001137983 */ /* 0x000ee20000300800 */
[----:B------:R-:W-:Y:S01]  /*47ce0*/  LEA.HI.X.SX32 R23, R3, R2, 0x1, P3 ;  /* 0x0000000203177211 */ /* 0x000fe200018f0eff */
[C---:B------:R-:W-:Y:S01]  /*47cf0*/  IMAD R3, R8.reuse, UR72, RZ ;  /* 0x0000004808037c24 */ /* 0x040fe2000f8e02ff */
[----:B------:R-:W-:Y:S01]  /*47d00*/  ISETP.LT.AND P3, PT, R8, UR73, !P0 ;  /* 0x0000004908007c0c */ /* 0x000fe2000c761270 */
[----:B------:R-:W1:Y:S01]  /*47d10*/  LDCU UR41, c[0x0][0x39c] ;  /* 0x00007380ff2977ac */ /* 0x000e620008000800 */
[----:B------:R-:W4:Y:S01]  /*47d20*/  LDL.LU R8, [R1+0x13c4] ;  /* 0x0013c40001087983 */ /* 0x000f220000300800 */
[----:B------:R-:W-:-:S03]  /*47d30*/  IADD3 R24, P6, PT, R20, R0, RZ ;  /* 0x0000000014187210 */ /* 0x000fc60007fde0ff */
[----:B------:R0:W-:Y:S01]  /*47d40*/  @P5 STG.E.U8 desc[UR8][R22.64], R21 ;  /* 0x0000001516005986 */ /* 0x0001e2000c101108 */
[----:B------:R-:W-:Y:S01]  /*47d50*/  LEA.HI.X.SX32 R25, R20, R2, 0x1, P6 ;  /* 0x0000000214197211 */ /* 0x000fe200030f0eff */
[C---:B------:R-:W-:Y:S01]  /*47d60*/  IMAD R20, R9.reuse, UR71, RZ ;  /* 0x0000004709147c24 */ /* 0x040fe2000f8e02ff */
[----:B------:R-:W-:Y:S02]  /*47d70*/  ISETP.LT.AND P6, PT, R9, UR46, !P0 ;  /* 0x0000002e09007c0c */ /* 0x000fe4000c7c1270 */
[----:B------:R-:W2:Y:S01]  /*47d80*/  LDL.LU R9, [R1+0x13c0] ;  /* 0x0013c00001097983 */ /* 0x000ea20000300800 */
[----:B0-----:R-:W-:-:S04]  /*47d90*/  IADD3 R22, P5, PT, R3, R0, RZ ;  /* 0x0000000003167210 */ /* 0x001fc80007fbe0ff */
[----:B------:R-:W-:Y:S02]  /*47da0*/  LEA.HI.X.SX32 R23, R3, R2, 0x1, P5 ;  /* 0x0000000203177211 */ /* 0x000fe400028f0eff */
[----:B---3--:R-:W-:Y:S02]  /*47db0*/  PRMT R21, R19, 0x7770, RZ ;  /* 0x0000777013157816 */ /* 0x008fe400000000ff */
[----:B----4-:R-:W-:-:S03]  /*47dc0*/  PRMT R3, R8, 0x7770, RZ ;  /* 0x0000777008037816 */ /* 0x010fc600000000ff */
[----:B------:R-:W-:Y:S04]  /*47dd0*/  @P4 STG.E.U8 desc[UR8][R24.64], R21 ;  /* 0x0000001518004986 */ /* 0x000fe8000c101108 */
[----:B------:R0:W-:Y:S01]  /*47de0*/  @P3 STG.E.U8 desc[UR8][R22.64], R3 ;  /* 0x0000000316003986 */ /* 0x0001e2000c101108 */
[----:B------:R-:W-:Y:S02]  /*47df0*/  ISETP.LT.AND P4, PT, R10, UR54, !P0 ;  /* 0x000000360a007c0c */ /* 0x000fe4000c781270 */
[----:B0-----:R-:W-:Y:S01]  /*47e00*/  IADD3 R22, P3, PT, R20, R0, RZ ;  /* 0x0000000014167210 */ /* 0x001fe20007f7e0ff */
[----:B------:R-:W-:Y:S02]  /*47e10*/  IMAD R3, R10, UR53, RZ ;  /* 0x000000350a037c24 */ /* 0x000fe4000f8e02ff */
[----:B------:R-:W3:Y:S01]  /*47e20*/  LDL.LU R10, [R1+0x13bc] ;  /* 0x0013bc00010a7983 */ /* 0x000ee20000300800 */
[----:B------:R-:W-:Y:S01]  /*47e30*/  LEA.HI.X.SX32 R23, R20, R2, 0x1, P3 ;  /* 0x0000000214177211 */ /* 0x000fe200018f0eff */
[C---:B------:R-:W-:Y:S01]  /*47e40*/  IMAD R20, R11.reuse, UR69, RZ ;  /* 0x000000450b147c24 */ /* 0x040fe2000f8e02ff */
[----:B------:R-:W-:-:S02]  /*47e50*/  ISETP.LT.AND P3, PT, R11, UR70, !P0 ;  /* 0x000000460b007c0c */ /* 0x000fc4000c761270 */
[----:B------:R-:W4:Y:S01]  /*47e60*/  LDL.LU R11, [R1+0x13b8] ;  /* 0x0013b800010b7983 */ /* 0x000f220000300800 */
[----:B--2---:R-:W-:Y:S02]  /*47e70*/  PRMT R21, R9, 0x7770, RZ ;  /* 0x0000777009157816 */ /* 0x004fe400000000ff */
        /* <DEDUP_REMOVED lines=12> */
[----:B------:R-:W-:Y:S01]  /*47f40*/  ISETP.LT.AND P4, PT, R13, UR40, !P0 ;  /* 0x000000280d007c0c */ /* 0x000fe2000c781270 */
[----:B------:R-:W3:Y:S01]  /*47f50*/  LDCU UR40, c[0x0][0x39c] ;  /* 0x00007380ff2877ac */ /* 0x000ee20008000800 */
[----:B0-----:R-:W-:Y:S01]  /*47f60*/  IADD3 R22, P3, PT, R3, R0, RZ ;  /* 0x0000000003167210 */ /* 0x001fe20007f7e0ff */
[----:B------:R-:W-:Y:S01]  /*47f70*/  IMAD R20, R13, UR44, RZ ;  /* 0x0000002c0d147c24 */ /* 0x000fe2000f8e02ff */
[----:B--2---:R-:W-:Y:S01]  /*47f80*/  PRMT R21, R12, 0x7770, RZ ;  /* 0x000077700c157816 */ /* 0x004fe200000000ff */
[----:B------:R-:W2:Y:S01]  /*47f90*/  LDL.LU R13, [R1+0x13b0] ;  /* 0x0013b000010d7983 */ /* 0x000ea20000300800 */
[----:B------:R-:W-:Y:S01]  /*47fa0*/  LEA.HI.X.SX32 R23, R3, R2, 0x1, P3 ;  /* 0x0000000203177211 */ /* 0x000fe200018f0eff */
[C---:B------:R-:W-:Y:S01]  /*47fb0*/  IMAD R3, R14.reuse, UR66, RZ ;  /* 0x000000420e037c24 */ /* 0x040fe2000f8e02ff */
[----:B------:R-:W-:Y:S01]  /*47fc0*/  ISETP.LT.AND P3, PT, R14, UR67, !P0 ;  /* 0x000000430e007c0c */ /* 0x000fe2000c761270 */
[----:B------:R-:W0:Y:S01]  /*47fd0*/  LDCU UR44, c[0x0][0x39c] ;  /* 0x00007380ff2c77ac */ /* 0x000e220008000800 */
[----:B------:R-:W4:Y:S01]  /*47fe0*/  LDL.LU R14, [R1+0x13ac] ;  /* 0x0013ac00010e7983 */ /* 0x000f220000300800 */
[----:B------:R-:W-:-:S03]  /*47ff0*/  IADD3 R24, P6, PT, R20, R0, RZ ;  /* 0x0000000014187210 */ /* 0x000fc60007fde0ff */
[----:B------:R1:W-:Y:S01]  /*48000*/  @P5 STG.E.U8 desc[UR8][R22.64], R21 ;  /* 0x0000001516005986 */ /* 0x0003e2000c101108 */
[----:B------:R-:W-:Y:S01]  /*48010*/  LEA.HI.X.SX32 R25, R20, R2, 0x1, P6 ;  /* 0x0000000214197211 */ /* 0x000fe200030f0eff */
[C---:B------:R-:W-:Y:S01]  /*48020*/  IMAD R20, R15.reuse, UR65, RZ ;  /* 0x000000410f147c24 */ /* 0x040fe2000f8e02ff */
[----:B------:R-:W-:Y:S01]  /*48030*/  ISETP.LT.AND P6, PT, R15, UR4, !P0 ;  /* 0x000000040f007c0c */ /* 0x000fe2000c7c1270 */
[----:B------:R-:W0:Y:S01]  /*48040*/  LDCU UR4, c[0x0][0x3b8] ;  /* 0x00007700ff0477ac */ /* 0x000e220008000800 */
[----:B------:R-:W3:Y:S01]  /*48050*/  LDL.LU R15, [R1+0x13a8] ;  /* 0x0013a800010f7983 */ /* 0x000ee20000300800 */
[----:B-1----:R-:W-:-:S04]  /*48060*/  IADD3 R22, P5, PT, R3, R0, RZ ;  /* 0x0000000003167210 */ /* 0x002fc80007fbe0ff */
[----:B------:R-:W-:Y:S02]  /*48070*/  LEA.HI.X.SX32 R23, R3, R2, 0x1, P5 ;  /* 0x0000000203177211 */ /* 0x000fe400028f0eff */
[----:B--2---:R-:W-:Y:S02]  /*48080*/  PRMT R21, R13, 0x7770, RZ ;  /* 0x000077700d157816 */ /* 0x004fe400000000ff */
[----:B----4-:R-:W-:-:S03]  /*48090*/  PRMT R3, R14, 0x7770, RZ ;  /* 0x000077700e037816 */ /* 0x010fc600000000ff */
[----:B------:R-:W-:Y:S04]  /*480a0*/  @P4 STG.E.U8 desc[UR8][R24.64], R21 ;  /* 0x0000001518004986 */ /* 0x000fe8000c101108 */
[----:B------:R1:W-:Y:S01]  /*480b0*/  @P3 STG.E.U8 desc[UR8][R22.64], R3 ;  /* 0x0000000316003986 */ /* 0x0003e2000c101108 */
[----:B------:R-:W-:Y:S02]  /*480c0*/  ISETP.LT.AND P4, PT, R4, UR51, !P0 ;  /* 0x0000003304007c0c */ /* 0x000fe4000c781270 */
[----:B-1----:R-:W-:Y:S01]  /*480d0*/  IADD3 R22, P3, PT, R20, R0, RZ ;  /* 0x0000000014167210 */ /* 0x002fe20007f7e0ff */
[----:B------:R-:W-:Y:S02]  /*480e0*/  IMAD R3, R4, UR50, RZ ;  /* 0x0000003204037c24 */ /* 0x000fe4000f8e02ff */
[----:B------:R-:W2:Y:S01]  /*480f0*/  LDL.LU R4, [R1+0x13a4] ;  /* 0x0013a40001047983 */ /* 0x000ea20000300800 */
[----:B------:R-:W-:Y:S01]  /*48100*/  LEA.HI.X.SX32 R23, R20, R2, 0x1, P3 ;  /* 0x0000000214177211 */ /* 0x000fe200018f0eff */
[C---:B------:R-:W-:Y:S01]  /*48110*/  IMAD R20, R5.reuse, UR63, RZ ;  /* 0x0000003f05147c24 */ /* 0x040fe2000f8e02ff */
[----:B------:R-:W-:-:S02]  /*48120*/  ISETP.LT.AND P3, PT, R5, UR64, !P0 ;  /* 0x0000004005007c0c */ /* 0x000fc4000c761270 */
[----:B------:R-:W4:Y:S01]  /*48130*/  LDL.LU R5, [R1+0x13a0] ;  /* 0x0013a00001057983 */ /* 0x000f220000300800 */
[----:B------:R-:W-:-:S04]  /*48140*/  IADD3 R24, P5, PT, R3, R0, RZ ;  /* 0x0000000003187210 */ /* 0x000fc80007fbe0ff */
[----:B------:R-:W-:Y:S01]  /*48150*/  LEA.HI.X.SX32 R25, R3, R2, 0x1, P5 ;  /* 0x0000000203197211 */ /* 0x000fe200028f0eff */
[C---:B------:R-:W-:Y:S01]  /*48160*/  IMAD R3, R6.reuse, UR62, RZ ;  /* 0x0000003e06037c24 */ /* 0x040fe2000f8e02ff */
[----:B------:R-:W-:Y:S02]  /*48170*/  ISETP.LT.AND P5, PT, R6, UR49, !P0 ;  /* 0x0000003106007c0c */ /* 0x000fe4000c7a1270 */
[----:B------:R-:W5:Y:S01]  /*48180*/  LDL.LU R6, [R1+0x139c] ;  /* 0x00139c0001067983 */ /* 0x000f620000300800 */
[----:B---3--:R-:W-:-:S03]  /*48190*/  PRMT R21, R15, 0x7770, RZ ;  /* 0x000077700f157816 */ /* 0x008fc600000000ff */
[----:B------:R-:W3:Y:S04]  /*481a0*/  LDL R28, [R1+0x54] ;  /* 0x00005400011c7983 */ /* 0x000ee80000100800 */
[----:B------:R1:W-:Y:S02]  /*481b0*/  @P6 STG.E.U8 desc[UR8][R22.64], R21 ;  /* 0x0000001516006986 */ /* 0x0003e4000c101108 */
[----:B-1----:R-:W-:-:S04]  /*481c0*/  IADD3 R22, P6, PT, R20, R0, RZ ;  /* 0x0000000014167210 */ /* 0x002fc80007fde0ff */
[----:B------:R-:W-:Y:S02]  /*481d0*/  LEA.HI.X.SX32 R23, R20, R2, 0x1, P6 ;  /* 0x0000000214177211 */ /* 0x000fe400030f0eff */
[----:B--2---:R-:W-:Y:S02]  /*481e0*/  PRMT R21, R4, 0x7770, RZ ;  /* 0x0000777004157816 */ /* 0x004fe400000000ff */
[----:B----4-:R-:W-:-:S03]  /*481f0*/  PRMT R20, R5, 0x7770, RZ ;  /* 0x0000777005147816 */ /* 0x010fc600000000ff */
[----:B------:R1:W-:Y:S04]  /*48200*/  @P4 STG.E.U8 desc[UR8][R24.64], R21 ;  /* 0x0000001518004986 */ /* 0x0003e8000c101108 */
[----:B------:R2:W-:Y:S01]  /*48210*/  @P3 STG.E.U8 desc[UR8][R22.64], R20 ;  /* 0x0000001416003986 */ /* 0x0005e2000c101108 */
[----:B------:R-:W-:Y:S01]  /*48220*/  ISETP.LT.AND P4, PT, R7, UR42, !P0 ;  /* 0x0000002a07007c0c */ /* 0x000fe2000c781270 */
[----:B------:R-:W4:Y:S02]  /*48230*/  LDCU UR42, c[0x0][0x39c] ;  /* 0x00007380ff2a77ac */ /* 0x000f240008000800 */
[----:B-1----:R-:W3:Y:S01]  /*48240*/  LDL.LU R25, [R1+0xdc] ;  /* 0x0000dc0001197983 */ /* 0x002ee20000300800 */
[----:B--2---:R-:W-:Y:S02]  /*48250*/  IADD3 R22, P3, PT, R3, R0, RZ ;  /* 0x0000000003167210 */ /* 0x004fe40007f7e0ff */
[----:B-----5:R-:W-:-:S02]  /*48260*/  PRMT R21, R6, 0x7770, RZ ;  /* 0x0000777006157816 */ /* 0x020fc400000000ff */
[----:B------:R-:W-:Y:S01]  /*48270*/  LEA.HI.X.SX32 R23, R3, R2, 0x1, P3 ;  /* 0x0000000203177211 */ /* 0x000fe200018f0eff */
[----:B------:R-:W-:Y:S01]  /*48280*/  IMAD R20, R7, UR39, RZ ;  /* 0x0000002707147c24 */ /* 0x000fe2000f8e02ff */
[----:B------:R-:W1:Y:S01]  /*48290*/  LDCU UR39, c[0x0][0x3b8] ;  /* 0x00007700ff2777ac */ /* 0x000e620008000800 */
[----:B------:R-:W2:Y:S04]  /*482a0*/  LDL.LU R7, [R1+0x1398] ;  /* 0x0013980001077983 */ /* 0x000ea80000300800 */
[----:B------:R-:W5:Y:S04]  /*482b0*/  LDL R26, [R1+0x58] ;  /* 0x00005800011a7983 */ /* 0x000f680000100800 */
[----:B------:R0:W-:Y:S04]  /*482c0*/  @P5 STG.E.U8 desc[UR8][R22.64], R21 ;  /* 0x0000001516005986 */ /* 0x0001e8000c101108 */
[----:B0-----:R-:W2:Y:S01]  /*482d0*/  LDL.LU R23, [R1+0xe0] ;  /* 0x0000e00001177983 */ /* 0x001ea20000300800 */
[----:B------:R-:W-:Y:S01]  /*482e0*/  IADD3 R24, P6, PT, R20, R0, RZ ;  /* 0x0000000014187210 */ /* 0x000fe20007fde0ff */
[C---:B---3--:R-:W-:Y:S01]  /*482f0*/  IMAD R3, R25.reuse, UR60, RZ ;  /* 0x0000003c19037c24 */ /* 0x048fe2000f8e02ff */
[----:B------:R-:W-:-:S02]  /*48300*/  ISETP.LT.AND P3, PT, R25, UR61, !P0 ;  /* 0x0000003d19007c0c */ /* 0x000fc4000c761270 */
[----:B------:R-:W-:Y:S02]  /*48310*/  LEA.HI.X.SX32 R25, R20, R2, 0x1, P6 ;  /* 0x0000000214197211 */ /* 0x000fe400030f0eff */
[----:B------:R-:W-:Y:S02]  /*48320*/  IADD3 R22, P5, PT, R3, R0, RZ ;  /* 0x0000000003167210 */ /* 0x000fe40007fbe0ff */
[C---:B--2---:R-:W-:Y:S01]  /*48330*/  ISETP.LT.AND P6, PT, R23.reuse, UR43, !P0 ;  /* 0x0000002b17007c0c */ /* 0x044fe2000c7c1270 */
[----:B------:R-:W-:Y:S01]  /*48340*/  IMAD R20, R23, UR59, RZ ;  /* 0x0000003b17147c24 */ /* 0x000fe2000f8e02ff */
[----:B------:R-:W-:Y:S01]  /*48350*/  LEA.HI.X.SX32 R23, R3, R2, 0x1, P5 ;  /* 0x0000000203177211 */ /* 0x000fe200028f0eff */
[----:B------:R-:W0:Y:S01]  /*48360*/  LDCU UR43, c[0x0][0x39c] ;  /* 0x00007380ff2b77ac */ /* 0x000e220008000800 */
[----:B------:R-:W2:Y:S01]  /*48370*/  LDL R3, [R1+0x50] ;  /* 0x0000500001037983 */ /* 0x000ea20000100800 */
[----:B------:R-:W-:-:S05]  /*48380*/  PRMT R21, R7, 0x7770, RZ ;  /* 0x0000777007157816 */ /* 0x000fca00000000ff */
[----:B------:R3:W-:Y:S04]  /*48390*/  @P4 STG.E.U8 desc[UR8][R24.64], R21 ;  /* 0x0000001518004986 */ /* 0x0007e8000c101108 */
[----:B---3--:R-:W3:Y:S01]  /*483a0*/  LDL.LU R24, [R1+0xe4] ;  /* 0x0000e40001187983 */ /* 0x008ee20000300800 */
[----:B------:R-:W-:-:S03]  /*483b0*/  PRMT R21, R28, 0x7770, RZ ;  /* 0x000077701c157816 */ /* 0x000fc600000000ff */
[----:B------:R-:W3:Y:S01]  /*483c0*/  LDL.LU R25, [R1+0xe8] ;  /* 0x0000e80001197983 */ /* 0x000ee20000300800 */
[----:B--2---:R-:W-:-:S05]  /*483d0*/  PRMT R3, R3, 0x7770, RZ ;  /* 0x0000777003037816 */ /* 0x004fca00000000ff */
[----:B------:R2:W-:Y:S02]  /*483e0*/  @P3 STG.E.U8 desc[UR8][R22.64], R3 ;  /* 0x0000000316003986 */ /* 0x0005e4000c101108 */
[----:B--2---:R-:W-:-:S04]  /*483f0*/  IADD3 R22, P3, PT, R20, R0, RZ ;  /* 0x0000000014167210 */ /* 0x004fc80007f7e0ff */
[----:B------:R-:W-:-:S05]  /*48400*/  LEA.HI.X.SX32 R23, R20, R2, 0x1, P3 ;  /* 0x0000000214177211 */ /* 0x000fca00018f0eff */
[----:B------:R2:W-:Y:S04]  /*48410*/  @P6 STG.E.U8 desc[UR8][R22.64], R21 ;  /* 0x0000001516006986 */ /* 0x0005e8000c101108 */
[----:B--2---:R-:W2:Y:S01]  /*48420*/  LDL.LU R23, [R1+0xec] ;  /* 0x0000ec0001177983 */ /* 0x004ea20000300800 */
[C---:B---3--:R-:W-:Y:S02]  /*48430*/  IMAD R3, R24.reuse, UR47, RZ ;  /* 0x0000002f18037c24 */ /* 0x048fe4000f8e02ff */
[----:B------:R-:W-:Y:S01]  /*48440*/  IMAD R20, R25, UR57, RZ ;  /* 0x0000003919147c24 */ /* 0x000fe2000f8e02ff */
[----:B------:R-:W-:Y:S02]  /*48450*/  ISETP.LT.AND P4, PT, R24, UR48, !P0 ;  /* 0x0000003018007c0c */ /* 0x000fe4000c781270 */
[----:B------:R-:W-:-:S02]  /*48460*/  IADD3 R24, P5, PT, R3, R0, RZ ;  /* 0x0000000003187210 */ /* 0x000fc40007fbe0ff */
[----:B------:R-:W-:Y:S02]  /*48470*/  IADD3 R22, P6, PT, R20, R0, RZ ;  /* 0x0000000014167210 */ /* 0x000fe40007fde0ff */
[----:B------:R-:W-:Y:S02]  /*48480*/  ISETP.LT.AND P3, PT, R25, UR58, !P0 ;  /* 0x0000003a19007c0c */ /* 0x000fe4000c761270 */
[----:B------:R-:W-:Y:S02]  /*48490*/  LEA.HI.X.SX32 R25, R3, R2, 0x1, P5 ;  /* 0x0000000203197211 */ /* 0x000fe400028f0eff */
[----:B-----5:R-:W-:-:S05]  /*484a0*/  PRMT R21, R26, 0x7770, RZ ;  /* 0x000077701a157816 */ /* 0x020fca00000000ff */
[----:B------:R3:W-:Y:S01]  /*484b0*/  @P4 STG.E.U8 desc[UR8][R24.64], R21 ;  /* 0x0000001518004986 */ /* 0x0007e2000c101108 */
[C---:B--2---:R-:W-:Y:S01]  /*484c0*/  ISETP.LT.AND P5, PT, R23.reuse, UR5, !P0 ;  /* 0x0000000517007c0c */ /* 0x044fe2000c7a1270 */
[----:B------:R-:W-:Y:S01]  /*484d0*/  IMAD R3, R23, UR56, RZ ;  /* 0x0000003817037c24 */ /* 0x000fe2000f8e02ff */
[----:B------:R-:W-:Y:S01]  /*484e0*/  LEA.HI.X.SX32 R23, R20, R2, 0x1, P6 ;  /* 0x0000000214177211 */ /* 0x000fe200030f0eff */
[----:B------:R-:W2:Y:S01]  /*484f0*/  LDCU UR5, c[0x0][0x3b8] ;  /* 0x00007700ff0577ac */ /* 0x000ea20008000800 */
[----:B------:R-:W5:Y:S04]  /*48500*/  LDL R20, [R1+0x5c] ;  /* 0x00005c0001147983 */ /* 0x000f680000100800 */
[----:B---3--:R-:W3:Y:S04]  /*48510*/  LDL.LU R21, [R1+0xf0] ;  /* 0x0000f00001157983 */ /* 0x008ee80000300800 */
[----:B------:R-:W2:Y:S04]  /*48520*/  LDL R24, [R1+0x20] ;  /* 0x0000200001187983 */ /* 0x000ea80000100800 */
[----:B------:R-:W2:Y:S01]  /*48530*/  LDL.LU R25, [R1+0xf4] ;  /* 0x0000f40001197983 */ /* 0x000ea20000300800 */
[----:B-----5:R-:W-:-:S05]  /*48540*/  PRMT R20, R20, 0x7770, RZ ;  /* 0x0000777014147816 */ /* 0x020fca00000000ff */
[----:B------:R5:W-:Y:S01]  /*48550*/  @P3 STG.E.U8 desc[UR8][R22.64], R20 ;  /* 0x0000001416003986 */ /* 0x000be2000c101108 */
[----:B---3--:R-:W-:Y:S01]  /*48560*/  ISETP.LT.AND P4, PT, R21, UR16, !P0 ;  /* 0x0000001015007c0c */ /* 0x008fe2000c781270 */
[----:B------:R-:W3:Y:S01]  /*48570*/  LDCU UR16, c[0x0][0x3b8] ;  /* 0x00007700ff1077ac */ /* 0x000ee20008000800 */
[----:B-----5:R-:W-:Y:S01]  /*48580*/  IADD3 R22, P3, PT, R3, R0, RZ ;  /* 0x0000000003167210 */ /* 0x020fe20007f7e0ff */
[----:B------:R-:W-:Y:S01]  /*48590*/  IMAD R20, R21, UR38, RZ ;  /* 0x0000002615147c24 */ /* 0x000fe2000f8e02ff */
[----:B--2---:R-:W-:Y:S02]  /*485a0*/  PRMT R21, R24, 0x7771, RZ ;  /* 0x0000777118157816 */ /* 0x004fe400000000ff */
[----:B------:R-:W-:-:S05]  /*485b0*/  LEA.HI.X.SX32 R23, R3, R2, 0x1, P3 ;  /* 0x0000000203177211 */ /* 0x000fca00018f0eff */
[----:B------:R2:W-:Y:S04]  /*485c0*/  @P5 STG.E.U8 desc[UR8][R22.64], R21 ;  /* 0x0000001516005986 */ /* 0x0005e8000c101108 */
[----:B--2---:R-:W2:Y:S01]  /*485d0*/  LDL.LU R23, [R1+0xf8] ;  /* 0x0000f80001177983 */ /* 0x004ea20000300800 */
[C---:B------:R-:W-:Y:S01]  /*485e0*/  IMAD R3, R25.reuse, UR6, RZ ;  /* 0x0000000619037c24 */ /* 0x040fe2000f8e02ff */
[CC--:B------:R-:W-:Y:S01]  /*485f0*/  IADD3 R24, P6, PT, R20.reuse, R0.reuse, RZ ;  /* 0x0000000014187210 */ /* 0x0c0fe20007fde0ff */
[----:B------:R-:W5:Y:S01]  /*48600*/  LDCU UR6, c[0x0][0x3b8] ;  /* 0x00007700ff0677ac */ /* 0x000f620008000800 */
[----:B------:R-:W-:Y:S02]  /*48610*/  ISETP.LT.AND P3, PT, R25, UR26, !P0 ;  /* 0x0000001a19007c0c */ /* 0x000fe4000c761270 */
[----:B------:R-:W-:Y:S01]  /*48620*/  IADD3 R22, P5, PT, R3, R0, RZ ;  /* 0x0000000003167210 */ /* 0x000fe20007fbe0ff */
[----:B------:R-:W0:Y:S01]  /*48630*/  LDCU UR26, c[0x0][0x39c] ;  /* 0x00007380ff1a77ac */ /* 0x000e220008000800 */
[----:B------:R-:W-:-:S02]  /*48640*/  LEA.HI.X.SX32 R25, R20, R2, 0x1, P6 ;  /* 0x0000000214197211 */ /* 0x000fc400030f0eff */
[----:B------:R-:W-:-:S05]  /*48650*/  PRMT R21, R27, 0x7771, RZ ;  /* 0x000077711b157816 */ /* 0x000fca00000000ff */
[----:B------:R0:W-:Y:S01]  /*48660*/  @P4 STG.E.U8 desc[UR8][R24.64], R21 ;  /* 0x0000001518004986 */ /* 0x0001e2000c101108 */
[C---:B--2---:R-:W-:Y:S01]  /*48670*/  ISETP.LT.AND P6, PT, R23.reuse, UR25, !P0 ;  /* 0x0000001917007c0c */ /* 0x044fe2000c7c1270 */
[----:B------:R-:W-:Y:S01]  /*48680*/  IMAD R20, R23, UR7, RZ ;  /* 0x0000000717147c24 */ /* 0x000fe2000f8e02ff */
[----:B------:R-:W-:Y:S01]  /*48690*/  LEA.HI.X.SX32 R23, R3, R2, 0x1, P5 ;  /* 0x0000000203177211 */ /* 0x000fe200028f0eff */
[----:B------:R-:W2:Y:S01]  /*486a0*/  LDCU UR25, c[0x0][0x39c] ;  /* 0x00007380ff1977ac */ /* 0x000ea20008000800 */
[----:B------:R-:W2:Y:S01]  /*486b0*/  LDL R3, [R1+0x28] ;  /* 0x0000280001037983 */ /* 0x000ea20000100800 */
[----:B------:R-:W1:Y:S03]  /*486c0*/  LDCU UR7, c[0x0][0x3b8] ;  /* 0x00007700ff0777ac */ /* 0x000e660008000800 */
[----:B0-----:R-:W3:Y:S04]  /*486d0*/  LDL.LU R21, [R1+0xfc] ;  /* 0x0000fc0001157983 */ /* 0x001ee80000300800 */
[----:B------:R-:W4:Y:S04]  /*486e0*/  LDL R24, [R1+0x2c] ;  /* 0x00002c0001187983 */ /* 0x000f280000100800 */
[----:B------:R-:W4:Y:S01]  /*486f0*/  LDL.LU R25, [R1+0x100] ;  /* 0x0001000001197983 */ /* 0x000f220000300800 */
[----:B--2---:R-:W-:-:S05]  /*48700*/  PRMT R3, R3, 0x7771, RZ ;  /* 0x0000777103037816 */ /* 0x004fca00000000ff */
[----:B------:R0:W-:Y:S01]  /*48710*/  @P3 STG.E.U8 desc[UR8][R22.64], R3 ;  /* 0x0000000316003986 */ /* 0x0001e2000c101108 */
[C---:B---3--:R-:W-:Y:S01]  /*48720*/  ISETP.LT.AND P4, PT, R21.reuse, UR13, !P0 ;  /* 0x0000000d15007c0c */ /* 0x048fe2000c781270 */
[----:B------:R-:W2:Y:S01]  /*48730*/  LDCU UR13, c[0x0][0x3b8] ;  /* 0x00007700ff0d77ac */ /* 0x000ea20008000800 */
[----:B0-----:R-:W-:Y:S01]  /*48740*/  IADD3 R22, P3, PT, R20, R0, RZ ;  /* 0x0000000014167210 */ /* 0x001fe20007f7e0ff */
[----:B------:R-:W-:Y:S01]  /*48750*/  IMAD R3, R21, UR27, RZ ;  /* 0x0000001b15037c24 */ /* 0x000fe2000f8e02ff */
[----:B----4-:R-:W-:Y:S01]  /*48760*/  PRMT R21, R24, 0x7771, RZ ;  /* 0x0000777118157816 */ /* 0x010fe200000000ff */
[----:B------:R-:W0:Y:S01]  /*48770*/  LDCU UR27, c[0x0][0x39c] ;  /* 0x00007380ff1b77ac */ /* 0x000e220008000800 */
[----:B------:R-:W-:-:S05]  /*48780*/  LEA.HI.X.SX32 R23, R20, R2, 0x1, P3 ;  /* 0x0000000214177211 */ /* 0x000fca00018f0eff */
[----:B------:R3:W-:Y:S04]  /*48790*/  @P6 STG.E.U8 desc[UR8][R22.64], R21 ;  /* 0x0000001516006986 */ /* 0x0007e8000c101108 */
[----:B---3--:R-:W3:Y:S04]  /*487a0*/  LDL R21, [R1+0x30] ;  /* 0x0000300001157983 */ /* 0x008ee80000100800 */
[----:B------:R-:W4:Y:S01]  /*487b0*/  LDL.LU R23, [R1+0x104] ;  /* 0x0001040001177983 */ /* 0x000f220000300800 */
[----:B------:R-:W-:Y:S01]  /*487c0*/  IMAD R20, R25, UR18, RZ ;  /* 0x0000001219147c24 */ /* 0x000fe2000f8e02ff */
[----:B------:R-:W-:Y:S01]  /*487d0*/  IADD3 R24, P5, PT, R3, R0, RZ ;  /* 0x0000000003187210 */ /* 0x000fe20007fbe0ff */
[----:B------:R-:W0:Y:S01]  /*487e0*/  LDCU UR18, c[0x0][0x3b8] ;  /* 0x00007700ff1277ac */ /* 0x000e220008000800 */
[----:B------:R-:W-:-:S02]  /*487f0*/  ISETP.LT.AND P3, PT, R25, UR19, !P0 ;  /* 0x0000001319007c0c */ /* 0x000fc4000c761270 */
[C---:B------:R-:W-:Y:S01]  /*48800*/  IADD3 R22, P6, PT, R20.reuse, R0, RZ ;  /* 0x0000000014167210 */ /* 0x040fe20007fde0ff */
[----:B------:R-:W0:Y:S01]  /*48810*/  LDCU UR19, c[0x0][0x39c] ;  /* 0x00007380ff1377ac */ /* 0x000e220008000800 */
[-C--:B------:R-:W-:Y:S02]  /*48820*/  LEA.HI.X.SX32 R25, R3, R2.reuse, 0x1, P5 ;  /* 0x0000000203197211 */ /* 0x080fe400028f0eff */
[C---:B----4-:R-:W-:Y:S01]  /*48830*/  ISETP.LT.AND P5, PT, R23.reuse, UR24, !P0 ;  /* 0x0000001817007c0c */ /* 0x050fe2000c7a1270 */
[----:B------:R-:W-:Y:S01]  /*48840*/  IMAD R3, R23, UR23, RZ ;  /* 0x0000001717037c24 */ /* 0x000fe2000f8e02ff */
[----:B------:R-:W-:Y:S01]  /*48850*/  LEA.HI.X.SX32 R23, R20, R2, 0x1, P6 ;  /* 0x0000000214177211 */ /* 0x000fe200030f0eff */
[----:B------:R-:W4:Y:S01]  /*48860*/  LDCU UR23, c[0x0][0x39c] ;  /* 0x00007380ff1777ac */ /* 0x000f220008000800 */
[----:B------:R-:W2:Y:S01]  /*48870*/  LDL R20, [R1+0x34] ;  /* 0x0000340001147983 */ /* 0x000ea20000100800 */
[----:B---3--:R-:W-:Y:S01]  /*48880*/  PRMT R21, R21, 0x7771, RZ ;  /* 0x0000777115157816 */ /* 0x008fe200000000ff */
[----:B------:R-:W3:Y:S04]  /*48890*/  LDCU UR24, c[0x0][0x39c] ;  /* 0x00007380ff1877ac */ /* 0x000ee80008000800 */
[----:B------:R0:W-:Y:S04]  /*488a0*/  @P4 STG.E.U8 desc[UR8][R24.64], R21 ;  /* 0x0000001518004986 */ /* 0x0001e8000c101108 */
[----:B0-----:R-:W3:Y:S04]  /*488b0*/  LDL.LU R21, [R1+0x108] ;  /* 0x0001080001157983 */ /* 0x001ee80000300800 */
[----:B------:R-:W4:Y:S04]  /*488c0*/  LDL R24, [R1+0x38] ;  /* 0x0000380001187983 */ /* 0x000f280000100800 */
[----:B------:R-:W5:Y:S01]  /*488d0*/  LDL.LU R25, [R1+0x10c] ;  /* 0x00010c0001197983 */ /* 0x000f620000300800 */
[----:B--2---:R-:W-:-:S05]  /*488e0*/  PRMT R20, R20, 0x7771, RZ ;  /* 0x0000777114147816 */ /* 0x004fca00000000ff */
[----:B------:R0:W-:Y:S02]  /*488f0*/  @P3 STG.E.U8 desc[UR8][R22.64], R20 ;  /* 0x0000001416003986 */ /* 0x0001e4000c101108 */
[----:B0-----:R-:W-:Y:S01]  /*48900*/  IADD3 R22, P3, PT, R3, R0, RZ ;  /* 0x0000000003167210 */ /* 0x001fe20007f7e0ff */
[C---:B---3--:R-:W-:Y:S01]  /*48910*/  IMAD R20, R21.reuse, UR22, RZ ;  /* 0x0000001615147c24 */ /* 0x048fe2000f8e02ff */
[----:B------:R-:W-:Y:S01]  /*48920*/  ISETP.LT.AND P4, PT, R21, UR14, !P0 ;  /* 0x0000000e15007c0c */ /* 0x000fe2000c781270 */
[----:B------:R-:W0:Y:S01]  /*48930*/  LDCU UR14, c[0x0][0x3b8] ;  /* 0x00007700ff0e77ac */ /* 0x000e220008000800 */
[----:B------:R-:W-:Y:S02]  /*48940*/  LEA.HI.X.SX32 R23, R3, R2, 0x1, P3 ;  /* 0x0000000203177211 */ /* 0x000fe400018f0eff */
[----:B----4-:R-:W-:Y:S01]  /*48950*/  PRMT R21, R24, 0x7771, RZ ;  /* 0x0000777118157816 */ /* 0x010fe200000000ff */
[----:B------:R-:W2:Y:S04]  /*48960*/  LDCU UR22, c[0x0][0x39c] ;  /* 0x00007380ff1677ac */ /* 0x000ea80008000800 */
[----:B------:R3:W-:Y:S04]  /*48970*/  @P5 STG.E.U8 desc[UR8][R22.64], R21 ;  /* 0x0000001516005986 */ /* 0x0007e8000c101108 */
[----:B---3--:R-:W3:Y:S04]  /*48980*/  LDL R21, [R1+0x3c] ;  /* 0x00003c0001157983 */ /* 0x008ee80000100800 */
[----:B------:R-:W4:Y:S01]  /*48990*/  LDL.LU R23, [R1+0x110] ;  /* 0x0001100001177983 */ /* 0x000f220000300800 */
[C---:B-----5:R-:W-:Y:S01]  /*489a0*/  IMAD R3, R25.reuse, UR15, RZ ;  /* 0x0000000f19037c24 */ /* 0x060fe2000f8e02ff */
[----:B------:R-:W-:Y:S01]  /*489b0*/  IADD3 R24, P6, PT, R20, R0, RZ ;  /* 0x0000000014187210 */ /* 0x000fe20007fde0ff */
[----:B------:R-:W5:Y:S01]  /*489c0*/  LDCU UR15, c[0x0][0x3b8] ;  /* 0x00007700ff0f77ac */ /* 0x000f620008000800 */
[----:B------:R-:W-:-:S02]  /*489d0*/  ISETP.LT.AND P3, PT, R25, UR17, !P0 ;  /* 0x0000001119007c0c */ /* 0x000fc4000c761270 */
[----:B------:R-:W-:Y:S01]  /*489e0*/  IADD3 R22, P5, PT, R3, R0, RZ ;  /* 0x0000000003167210 */ /* 0x000fe20007fbe0ff */
        /* <DEDUP_REMOVED lines=15> */
[C---:B0-----:R-:W-:Y:S01]  /*48ae0*/  IADD3 R22, P3, PT, R20.reuse, R0, RZ ;  /* 0x0000000014167210 */ /* 0x041fe20007f7e0ff */
[C---:B---3--:R-:W-:Y:S01]  /*48af0*/  IMAD R3, R21.reuse, UR28, RZ ;  /* 0x0000001c15037c24 */ /* 0x048fe2000f8e02ff */
[----:B------:R-:W-:Y:S02]  /*48b00*/  ISETP.LT.AND P4, PT, R21, UR29, !P0 ;  /* 0x0000001d15007c0c */ /* 0x000fe4000c781270 */
[----:B------:R-:W-:Y:S02]  /*48b10*/  LEA.HI.X.SX32 R23, R20, R2, 0x1, P3 ;  /* 0x0000000214177211 */ /* 0x000fe400018f0eff */
[----:B----4-:R-:W-:-:S05]  /*48b20*/  PRMT R21, R24, 0x7771, RZ ;  /* 0x0000777118157816 */ /* 0x010fca00000000ff */
[----:B------:R0:W-:Y:S04]  /*48b30*/  @P6 STG.E.U8 desc[UR8][R22.64], R21 ;  /* 0x0000001516006986 */ /* 0x0001e8000c101108 */
[----:B0-----:R-:W2:Y:S04]  /*48b40*/  LDL R21, [R1+0x48] ;  /* 0x0000480001157983 */ /* 0x001ea80000100800 */
[----:B------:R-:W3:Y:S01]  /*48b50*/  LDL.LU R23, [R1+0x11c] ;  /* 0x00011c0001177983 */ /* 0x000ee20000300800 */
[C---:B-----5:R-:W-:Y:S01]  /*48b60*/  IMAD R20, R25.reuse, UR30, RZ ;  /* 0x0000001e19147c24 */ /* 0x060fe2000f8e02ff */
[----:B------:R-:W-:-:S02]  /*48b70*/  ISETP.LT.AND P3, PT, R25, UR31, !P0 ;  /* 0x0000001f19007c0c */ /* 0x000fc4000c761270 */
[CC--:B------:R-:W-:Y:S02]  /*48b80*/  IADD3 R24, P5, PT, R3.reuse, R0.reuse, RZ ;  /* 0x0000000003187210 */ /* 0x0c0fe40007fbe0ff */
[C---:B------:R-:W-:Y:S02]  /*48b90*/  IADD3 R22, P6, PT, R20.reuse, R0, RZ ;  /* 0x0000000014167210 */ /* 0x040fe40007fde0ff */
[-C--:B------:R-:W-:Y:S02]  /*48ba0*/  LEA.HI.X.SX32 R25, R3, R2.reuse, 0x1, P5 ;  /* 0x0000000203197211 */ /* 0x080fe400028f0eff */
[----:B--2---:R-:W-:Y:S02]  /*48bb0*/  PRMT R21, R21, 0x7771, RZ ;  /* 0x0000777115157816 */ /* 0x004fe400000000ff */
[C---:B---3--:R-:W-:Y:S01]  /*48bc0*/  ISETP.LT.AND P5, PT, R23.reuse, UR34, !P0 ;  /* 0x0000002217007c0c */ /* 0x048fe2000c7a1270 */
[----:B------:R-:W-:Y:S01]  /*48bd0*/  IMAD R3, R23, UR32, RZ ;  /* 0x0000002017037c24 */ /* 0x000fe2000f8e02ff */
[----:B------:R-:W-:-:S02]  /*48be0*/  LEA.HI.X.SX32 R23, R20, R2, 0x1, P6 ;  /* 0x0000000214177211 */ /* 0x000fc400030f0eff */
[----:B------:R-:W-:Y:S01]  /*48bf0*/  PRMT R20, R29, 0x7771, RZ ;  /* 0x000077711d147816 */ /* 0x000fe200000000ff */
[----:B------:R0:W-:Y:S04]  /*48c00*/  @P4 STG.E.U8 desc[UR8][R24.64], R21 ;  /* 0x0000001518004986 */ /* 0x0001e8000c101108 */
[----:B------:R2:W-:Y:S04]  /*48c10*/  @P3 STG.E.U8 desc[UR8][R22.64], R20 ;  /* 0x0000001416003986 */ /* 0x0005e8000c101108 */
[----:B0-----:R-:W3:Y:S01]  /*48c20*/  LDL.LU R24, [R1+0x120] ;  /* 0x0001200001187983 */ /* 0x001ee20000300800 */
[----:B--2---:R-:W-:-:S03]  /*48c30*/  IADD3 R22, P3, PT, R3, R0, RZ ;  /* 0x0000000003167210 */ /* 0x004fc60007f7e0ff */
[----:B------:R-:W2:Y:S01]  /*48c40*/  LDL.LU R25, [R1+0x124] ;  /* 0x0001240001197983 */ /* 0x000ea20000300800 */
[----:B------:R-:W-:Y:S02]  /*48c50*/  PRMT R21, R16, 0x7771, RZ ;  /* 0x0000777110157816 */ /* 0x000fe400000000ff */
[----:B------:R-:W-:-:S05]  /*48c60*/  LEA.HI.X.SX32 R23, R3, R2, 0x1, P3 ;  /* 0x0000000203177211 */ /* 0x000fca00018f0eff */
[----:B------:R0:W-:Y:S04]  /*48c70*/  @P5 STG.E.U8 desc[UR8][R22.64], R21 ;  /* 0x0000001516005986 */ /* 0x0001e8000c101108 */
[----:B0-----:R-:W4:Y:S01]  /*48c80*/  LDL.LU R23, [R1+0x128] ;  /* 0x0001280001177983 */ /* 0x001f220000300800 */
[----:B------:R-:W-:Y:S01]  /*48c90*/  PRMT R21, R17, 0x7771, RZ ;  /* 0x0000777111157816 */ /* 0x000fe200000000ff */
[C---:B---3--:R-:W-:Y:S01]  /*48ca0*/  IMAD R20, R24.reuse, UR33, RZ ;  /* 0x0000002118147c24 */ /* 0x048fe2000f8e02ff */
[----:B------:R-:W-:Y:S01]  /*48cb0*/  ISETP.LT.AND P4, PT, R24, UR40, !P0 ;  /* 0x0000002818007c0c */ /* 0x000fe2000c781270 */
[C---:B--2---:R-:W-:Y:S01]  /*48cc0*/  IMAD R3, R25.reuse, UR4, RZ ;  /* 0x0000000419037c24 */ /* 0x044fe2000f8e02ff */
[----:B------:R-:W-:Y:S01]  /*48cd0*/  ISETP.LT.AND P3, PT, R25, UR41, !P0 ;  /* 0x0000002919007c0c */ /* 0x000fe2000c761270 */
[----:B------:R-:W0:Y:S01]  /*48ce0*/  LDCU UR4, c[0x0][0x3b8] ;  /* 0x00007700ff0477ac */ /* 0x000e220008000800 */
[----:B------:R-:W-:-:S02]  /*48cf0*/  IADD3 R24, P6, PT, R20, R0, RZ ;  /* 0x0000000014187210 */ /* 0x000fc40007fde0ff */
[----:B------:R-:W-:Y:S02]  /*48d00*/  IADD3 R22, P5, PT, R3, R0, RZ ;  /* 0x0000000003167210 */ /* 0x000fe40007fbe0ff */
[----:B------:R-:W-:-:S05]  /*48d10*/  LEA.HI.X.SX32 R25, R20, R2, 0x1, P6 ;  /* 0x0000000214197211 */ /* 0x000fca00030f0eff */
[----:B------:R2:W-:Y:S01]  /*48d20*/  @P4 STG.E.U8 desc[UR8][R24.64], R21 ;  /* 0x0000001518004986 */ /* 0x0005e2000c101108 */
[C---:B----4-:R-:W-:Y:S01]  /*48d30*/  ISETP.LT.AND P6, PT, R23.reuse, UR44, !P0 ;  /* 0x0000002c17007c0c */ /* 0x050fe2000c7c1270 */
[----:B------:R-:W-:Y:S01]  /*48d40*/  IMAD R20, R23, UR35, RZ ;  /* 0x0000002317147c24 */ /* 0x000fe2000f8e02ff */
[----:B------:R-:W-:Y:S02]  /*48d50*/  LEA.HI.X.SX32 R23, R3, R2, 0x1, P5 ;  /* 0x0000000203177211 */ /* 0x000fe400028f0eff */
[----:B------:R-:W-:Y:S01]  /*48d60*/  PRMT R3, R18, 0x7771, RZ ;  /* 0x0000777112037816 */ /* 0x000fe200000000ff */
[----:B--2---:R-:W2:Y:S04]  /*48d70*/  LDL.LU R24, [R1+0x12c] ;  /* 0x00012c0001187983 */ /* 0x004ea80000300800 */
[----:B------:R3:W-:Y:S01]  /*48d80*/  @P3 STG.E.U8 desc[UR8][R22.64], R3 ;  /* 0x0000000316003986 */ /* 0x0007e2000c101108 */
[----:B------:R-:W-:-:S03]  /*48d90*/  PRMT R21, R19, 0x7771, RZ ;  /* 0x0000777113157816 */ /* 0x000fc600000000ff */
[----:B------:R-:W4:Y:S01]  /*48da0*/  LDL.LU R25, [R1+0x130] ;  /* 0x0001300001197983 */ /* 0x000f220000300800 */
[----:B---3--:R-:W-:-:S04]  /*48db0*/  IADD3 R22, P3, PT, R20, R0, RZ ;  /* 0x0000000014167210 */ /* 0x008fc80007f7e0ff */
[----:B------:R-:W-:-:S05]  /*48dc0*/  LEA.HI.X.SX32 R23, R20, R2, 0x1, P3 ;  /* 0x0000000214177211 */ /* 0x000fca00018f0eff */
[----:B------:R3:W-:Y:S04]  /*48dd0*/  @P6 STG.E.U8 desc[UR8][R22.64], R21 ;  /* 0x0000001516006986 */ /* 0x0007e8000c101108 */
[----:B---3--:R-:W3:Y:S01]  /*48de0*/  LDL.LU R23, [R1+0x134] ;  /* 0x0001340001177983 */ /* 0x008ee20000300800 */
[----:B------:R-:W-:Y:S01]  /*48df0*/  PRMT R21, R8, 0x7771, RZ ;  /* 0x0000777108157816 */ /* 0x000fe200000000ff */
[C---:B--2---:R-:W-:Y:S01]  /*48e00*/  IMAD R3, R24.reuse, UR36, RZ ;  /* 0x0000002418037c24 */ /* 0x044fe2000f8e02ff */
[----:B------:R-:W-:-:S04]  /*48e10*/  ISETP.LT.AND P4, PT, R24, UR42, !P0 ;  /* 0x0000002a18007c0c */ /* 0x000fc8000c781270 */
[----:B------:R-:W-:Y:S01]  /*48e20*/  IADD3 R24, P5, PT, R3, R0, RZ ;  /* 0x0000000003187210 */ /* 0x000fe20007fbe0ff */
[C---:B----4-:R-:W-:Y:S01]  /*48e30*/  IMAD R20, R25.reuse, UR37, RZ ;  /* 0x0000002519147c24 */ /* 0x050fe2000f8e02ff */
[----:B------:R-:W-:Y:S02]  /*48e40*/  ISETP.LT.AND P3, PT, R25, UR43, !P0 ;  /* 0x0000002b19007c0c */ /* 0x000fe4000c761270 */
[----:B------:R-:W-:Y:S02]  /*48e50*/  LEA.HI.X.SX32 R25, R3, R2, 0x1, P5 ;  /* 0x0000000203197211 */ /* 0x000fe400028f0eff */
[----:B------:R-:W-:-:S03]  /*48e60*/  IADD3 R22, P6, PT, R20, R0, RZ ;  /* 0x0000000014167210 */ /* 0x000fc60007fde0ff */
[----:B------:R2:W-:Y:S04]  /*48e70*/  @P4 STG.E.U8 desc[UR8][R24.64], R21 ;  /* 0x0000001518004986 */ /* 0x0005e8000c101108 */
[----:B--2---:R-:W2:Y:S01]  /*48e80*/  LDL.LU R24, [R1+0x138] ;  /* 0x0001380001187983 */ /* 0x004ea20000300800 */
[C---:B---3--:R-:W-:Y:S01]  /*48e90*/  ISETP.LT.AND P5, PT, R23.reuse, UR45, !P0 ;  /* 0x0000002d17007c0c */ /* 0x048fe2000c7a1270 */
[----:B-1----:R-:W-:Y:S01]  /*48ea0*/  IMAD R3, R23, UR39, RZ ;  /* 0x0000002717037c24 */ /* 0x002fe2000f8e02ff */
[----:B------:R-:W-:Y:S01]  /*48eb0*/  LEA.HI.X.SX32 R23, R20, R2, 0x1, P6 ;  /* 0x0000000214177211 */ /* 0x000fe200030f0eff */
[----:B------:R-:W3:Y:S01]  /*48ec0*/  LDL.LU R25, [R1+0x13c] ;  /* 0x00013c0001197983 */ /* 0x000ee20000300800 */
[----:B------:R-:W-:-:S05]  /*48ed0*/  PRMT R20, R9, 0x7771, RZ ;  /* 0x0000777109147816 */ /* 0x000fca00000000ff */
[----:B------:R1:W-:Y:S01]  /*48ee0*/  @P3 STG.E.U8 desc[UR8][R22.64], R20 ;  /* 0x0000001416003986 */ /* 0x0003e2000c101108 */
[----:B------:R-:W-:Y:S02]  /*48ef0*/  PRMT R21, R10, 0x7771, RZ ;  /* 0x000077710a157816 */ /* 0x000fe400000000ff */
[----:B-1----:R-:W-:-:S04]  /*48f00*/  IADD3 R22, P3, PT, R3, R0, RZ ;  /* 0x0000000003167210 */ /* 0x002fc80007f7e0ff */
[----:B------:R-:W-:-:S05]  /*48f10*/  LEA.HI.X.SX32 R23, R3, R2, 0x1, P3 ;  /* 0x0000000203177211 */ /* 0x000fca00018f0eff */
[----:B------:R1:W-:Y:S04]  /*48f20*/  @P5 STG.E.U8 desc[UR8][R22.64], R21 ;  /* 0x0000001516005986 */ /* 0x0003e8000c101108 */
[----:B-1----:R-:W4:Y:S01]  /*48f30*/  LDL.LU R23, [R1+0x140] ;  /* 0x0001400001177983 */ /* 0x002f220000300800 */
[----:B------:R-:W-:Y:S01]  /*48f40*/  PRMT R21, R11, 0x7771, RZ ;  /* 0x000077710b157816 */ /* 0x000fe200000000ff */
[C---:B--2---:R-:W-:Y:S01]  /*48f50*/  IMAD R20, R24.reuse, UR5, RZ ;  /* 0x0000000518147c24 */ /* 0x044fe2000f8e02ff */
[----:B------:R-:W-:Y:S01]  /*48f60*/  ISETP.LT.AND P4, PT, R24, UR26, !P0 ;  /* 0x0000001a18007c0c */ /* 0x000fe2000c781270 */
[----:B------:R-:W1:Y:S03]  /*48f70*/  LDCU UR5, c[0x0][0x3b8] ;  /* 0x00007700ff0577ac */ /* 0x000e660008000800 */
[C---:B------:R-:W-:Y:S01]  /*48f80*/  IADD3 R24, P6, PT, R20.reuse, R0, RZ ;  /* 0x0000000014187210 */ /* 0x040fe20007fde0ff */
[C---:B---3--:R-:W-:Y:S01]  /*48f90*/  IMAD R3, R25.reuse, UR6, RZ ;  /* 0x0000000619037c24 */ /* 0x048fe2000f8e02ff */
[----:B------:R-:W-:Y:S01]  /*48fa0*/  ISETP.LT.AND P3, PT, R25, UR25, !P0 ;  /* 0x0000001919007c0c */ /* 0x000fe2000c761270 */
[----:B------:R-:W2:Y:S01]  /*48fb0*/  LDCU UR25, c[0x0][0x39c] ;  /* 0x00007380ff1977ac */ /* 0x000ea20008000800 */
[----:B------:R-:W-:-:S02]  /*48fc0*/  LEA.HI.X.SX32 R25, R20, R2, 0x1, P6 ;  /* 0x0000000214197211 */ /* 0x000fc400030f0eff */
[----:B------:R-:W-:Y:S01]  /*48fd0*/  IADD3 R22, P5, PT, R3, R0, RZ ;  /* 0x0000000003167210 */ /* 0x000fe20007fbe0ff */
[----:B------:R-:W3:Y:S02]  /*48fe0*/  LDCU UR6, c[0x0][0x3b8] ;  /* 0x00007700ff0677ac */ /* 0x000ee40008000800 */
[----:B------:R5:W-:Y:S04]  /*48ff0*/  @P4 STG.E.U8 desc[UR8][R24.64], R21 ;  /* 0x0000001518004986 */ /* 0x000be8000c101108 */
[----:B-----5:R-:W5:Y:S01]  /*49000*/  LDL.LU R24, [R1+0x144] ;  /* 0x0001440001187983 */ /* 0x020f620000300800 */
[----:B------:R-:W-:-:S03]  /*49010*/  PRMT R21, R13, 0x7771, RZ ;  /* 0x000077710d157816 */ /* 0x000fc600000000ff */
[----:B------:R-:W2:Y:S01]  /*49020*/  LDL.LU R25, [R1+0x148] ;  /* 0x0001480001197983 */ /* 0x000ea20000300800 */
[C---:B----4-:R-:W-:Y:S01]  /*49030*/  ISETP.LT.AND P6, PT, R23.reuse, UR19, !P0 ;  /* 0x0000001317007c0c */ /* 0x050fe2000c7c1270 */
[----:B------:R-:W-:Y:S01]  /*49040*/  IMAD R20, R23, UR7, RZ ;  /* 0x0000000717147c24 */ /* 0x000fe2000f8e02ff */
[----:B------:R-:W-:Y:S01]  /*49050*/  LEA.HI.X.SX32 R23, R3, R2, 0x1, P5 ;  /* 0x0000000203177211 */ /* 0x000fe200028f0eff */
[----:B------:R-:W4:Y:S01]  /*49060*/  LDCU UR19, c[0x0][0x39c] ;  /* 0x00007380ff1377ac */ /* 0x000f220008000800 */
[----:B------:R-:W-:Y:S01]  /*49070*/  PRMT R3, R12, 0x7771, RZ ;  /* 0x000077710c037816 */ /* 0x000fe200000000ff */
[----:B------:R-:W0:Y:S04]  /*49080*/  LDCU UR7, c[0x0][0x3b8] ;  /* 0x00007700ff0777ac */ /* 0x000e280008000800 */
[----:B------:R1:W-:Y:S02]  /*49090*/  @P3 STG.E.U8 desc[UR8][R22.64], R3 ;  /* 0x0000000316003986 */ /* 0x0003e4000c101108 */
[----:B-1----:R-:W-:-:S04]  /*490a0*/  IADD3 R22, P3, PT, R20, R0, RZ ;  /* 0x0000000014167210 */ /* 0x002fc80007f7e0ff */
[----:B------:R-:W-:-:S05]  /*490b0*/  LEA.HI.X.SX32 R23, R20, R2, 0x1, P3 ;  /* 0x0000000214177211 */ /* 0x000fca00018f0eff */
[----:B------:R1:W-:Y:S04]  /*490c0*/  @P6 STG.E.U8 desc[UR8][R22.64], R21 ;  /* 0x0000001516006986 */ /* 0x0003e8000c101108 */
[----:B-1----:R-:W3:Y:S01]  /*490d0*/  LDL.LU R23, [R1+0x14c] ;  /* 0x00014c0001177983 */ /* 0x002ee20000300800 */
[----:B------:R-:W-:Y:S01]  /*490e0*/  PRMT R21, R14, 0x7771, RZ ;  /* 0x000077710e157816 */ /* 0x000fe200000000ff */
[C---:B-----5:R-:W-:Y:S01]  /*490f0*/  IMAD R3, R24.reuse, UR13, RZ ;  /* 0x0000000d18037c24 */ /* 0x060fe2000f8e02ff */
[----:B------:R-:W-:Y:S01]  /*49100*/  ISETP.LT.AND P4, PT, R24, UR22, !P0 ;  /* 0x0000001618007c0c */ /* 0x000fe2000c781270 */
[----:B------:R-:W1:Y:S01]  /*49110*/  LDCU UR13, c[0x0][0x39c] ;  /* 0x00007380ff0d77ac */ /* 0x000e620008000800 */
[C---:B--2---:R-:W-:Y:S01]  /*49120*/  IMAD R20, R25.reuse, UR14, RZ ;  /* 0x0000000e19147c24 */ /* 0x044fe2000f8e02ff */
[----:B------:R-:W-:Y:S01]  /*49130*/  ISETP.LT.AND P3, PT, R25, UR20, !P0 ;  /* 0x0000001419007c0c */ /* 0x000fe2000c761270 */
[----:B------:R-:W2:Y:S01]  /*49140*/  LDCU UR14, c[0x0][0x39c] ;  /* 0x00007380ff0e77ac */ /* 0x000ea20008000800 */
[----:B------:R-:W-:-:S02]  /*49150*/  IADD3 R24, P5, PT, R3, R0, RZ ;  /* 0x0000000003187210 */ /* 0x000fc40007fbe0ff */
[----:B------:R-:W-:Y:S02]  /*49160*/  IADD3 R22, P6, PT, R20, R0, RZ ;  /* 0x0000000014167210 */ /* 0x000fe40007fde0ff */
[----:B------:R-:W-:-:S05]  /*49170*/  LEA.HI.X.SX32 R25, R3, R2, 0x1, P5 ;  /* 0x0000000203197211 */ /* 0x000fca00028f0eff */
[----:B------:R5:W-:Y:S04]  /*49180*/  @P4 STG.E.U8 desc[UR8][R24.64], R21 ;  /* 0x0000001518004986 */ /* 0x000be8000c101108 */
[----:B-----5:R-:W5:Y:S01]  /*49190*/  LDL.LU R24, [R1+0x150] ;  /* 0x0001500001187983 */ /* 0x020f620000300800 */
[----:B------:R-:W-:-:S03]  /*491a0*/  PRMT R21, R4, 0x7771, RZ ;  /* 0x0000777104157816 */ /* 0x000fc600000000ff */
[----:B------:R-:W0:Y:S01]  /*491b0*/  LDL.LU R25, [R1+0x154] ;  /* 0x0001540001197983 */ /* 0x000e220000300800 */
[C---:B---3--:R-:W-:Y:S01]  /*491c0*/  ISETP.LT.AND P5, PT, R23.reuse, UR21, !P0 ;  /* 0x0000001517007c0c */ /* 0x048fe2000c7a1270 */
[----:B------:R-:W-:Y:S01]  /*491d0*/  IMAD R3, R23, UR15, RZ ;  /* 0x0000000f17037c24 */ /* 0x000fe2000f8e02ff */
[----:B------:R-:W-:Y:S01]  /*491e0*/  LEA.HI.X.SX32 R23, R20, R2, 0x1, P6 ;  /* 0x0000000214177211 */ /* 0x000fe200030f0eff */
[----:B------:R-:W3:Y:S01]  /*491f0*/  LDCU UR15, c[0x0][0x39c] ;  /* 0x00007380ff0f77ac */ /* 0x000ee20008000800 */
[----:B------:R-:W-:-:S05]  /*49200*/  PRMT R20, R15, 0x7771, RZ ;  /* 0x000077710f147816 */ /* 0x000fca00000000ff */
[----:B------:R1:W-:Y:S02]  /*49210*/  @P3 STG.E.U8 desc[UR8][R22.64], R20 ;  /* 0x0000001416003986 */ /* 0x0003e4000c101108 */
[----:B-1----:R-:W-:-:S04]  /*49220*/  IADD3 R22, P3, PT, R3, R0, RZ ;  /* 0x0000000003167210 */ /* 0x002fc80007f7e0ff */
[----:B------:R-:W-:-:S05]  /*49230*/  LEA.HI.X.SX32 R23, R3, R2, 0x1, P3 ;  /* 0x0000000203177211 */ /* 0x000fca00018f0eff */
[----:B------:R1:W-:Y:S04]  /*49240*/  @P5 STG.E.U8 desc[UR8][R22.64], R21 ;  /* 0x0000001516005986 */ /* 0x0003e8000c101108 */
[----:B-1----:R-:W2:Y:S01]  /*49250*/  LDL.LU R23, [R1+0x158] ;  /* 0x0001580001177983 */ /* 0x002ea20000300800 */
[----:B------:R-:W-:Y:S01]  /*49260*/  PRMT R21, R5, 0x7771, RZ ;  /* 0x0000777105157816 */ /* 0x000fe200000000ff */
[C---:B-----5:R-:W-:Y:S01]  /*49270*/  IMAD R20, R24.reuse, UR16, RZ ;  /* 0x0000001018147c24 */ /* 0x060fe2000f8e02ff */
[----:B------:R-:W-:Y:S01]  /*49280*/  ISETP.LT.AND P4, PT, R24, UR23, !P0 ;  /* 0x0000001718007c0c */ /* 0x000fe2000c781270 */
[C---:B0-----:R-:W-:Y:S01]  /*49290*/  IMAD R3, R25.reuse, UR4, RZ ;  /* 0x0000000419037c24 */ /* 0x041fe2000f8e02ff */
[----:B------:R-:W-:Y:S01]  /*492a0*/  ISETP.LT.AND P3, PT, R25, UR24, !P0 ;  /* 0x0000001819007c0c */ /* 0x000fe2000c761270 */
[----:B------:R-:W0:Y:S01]  /*492b0*/  LDCU UR4, c[0x0][0x3b8] ;  /* 0x00007700ff0477ac */ /* 0x000e220008000800 */
[----:B------:R-:W-:-:S02]  /*492c0*/  IADD3 R24, P6, PT, R20, R0, RZ ;  /* 0x0000000014187210 */ /* 0x000fc40007fde0ff */
[----:B------:R-:W-:Y:S02]  /*492d0*/  IADD3 R22, P5, PT, R3, R0, RZ ;  /* 0x0000000003167210 */ /* 0x000fe40007fbe0ff */
[----:B------:R-:W-:-:S05]  /*492e0*/  LEA.HI.X.SX32 R25, R20, R2, 0x1, P6 ;  /* 0x0000000214197211 */ /* 0x000fca00030f0eff */
[----:B------:R1:W-:Y:S04]  /*492f0*/  @P4 STG.E.U8 desc[UR8][R24.64], R21 ;  /* 0x0000001518004986 */ /* 0x0003e8000c101108 */
[----:B-1----:R-:W5:Y:S01]  /*49300*/  LDL.LU R24, [R1+0x15c] ;  /* 0x00015c0001187983 */ /* 0x002f620000300800 */
[----:B------:R-:W-:-:S03]  /*49310*/  PRMT R21, R7, 0x7771, RZ ;  /* 0x0000777107157816 */ /* 0x000fc600000000ff */
[----:B------:R-:W3:Y:S01]  /*49320*/  LDL.LU R25, [R1+0x160] ;  /* 0x0001600001197983 */ /* 0x000ee20000300800 */
[C---:B--2---:R-:W-:Y:S01]  /*49330*/  ISETP.LT.AND P6, PT, R23.reuse, UR27, !P0 ;  /* 0x0000001b17007c0c */ /* 0x044fe2000c7c1270 */
[----:B------:R-:W-:Y:S01]  /*49340*/  IMAD R20, R23, UR17, RZ ;  /* 0x0000001117147c24 */ /* 0x000fe2000f8e02ff */
[----:B------:R-:W-:Y:S02]  /*49350*/  LEA.HI.X.SX32 R23, R3, R2, 0x1, P5 ;  /* 0x0000000203177211 */ /* 0x000fe400028f0eff */
[----:B------:R-:W-:-:S05]  /*49360*/  PRMT R3, R6, 0x7771, RZ ;  /* 0x0000777106037816 */ /* 0x000fca00000000ff */
[----:B------:R1:W-:Y:S02]  /*49370*/  @P3 STG.E.U8 desc[UR8][R22.64], R3 ;  /* 0x0000000316003986 */ /* 0x0003e4000c101108 */
[----:B-1----:R-:W-:-:S04]  /*49380*/  IADD3 R22, P3, PT, R20, R0, RZ ;  /* 0x0000000014167210 */ /* 0x002fc80007f7e0ff */
[----:B------:R-:W-:-:S05]  /*49390*/  LEA.HI.X.SX32 R23, R20, R2, 0x1, P3 ;  /* 0x0000000214177211 */ /* 0x000fca00018f0eff */
[----:B------:R1:W-:Y:S04]  /*493a0*/  @P6 STG.E.U8 desc[UR8][R22.64], R21 ;  /* 0x0000001516006986 */ /* 0x0003e8000c101108 */
[----:B-1----:R-:W2:Y:S04]  /*493b0*/  LDL R21, [R1+0x50] ;  /* 0x0000500001157983 */ /* 0x002ea80000100800 */
[----:B------:R-:W2:Y:S01]  /*493c0*/  LDL.LU R23, [R1+0x164] ;  /* 0x0001640001177983 */ /* 0x000ea20000300800 */
[C---:B-----5:R-:W-:Y:S01]  /*493d0*/  IMAD R3, R24.reuse, UR18, RZ ;  /* 0x0000001218037c24 */ /* 0x060fe2000f8e02ff */
[----:B------:R-:W-:Y:S01]  /*493e0*/  ISETP.LT.AND P5, PT, R24, UR25, !P0 ;  /* 0x0000001918007c0c */ /* 0x000fe2000c7a1270 */
[C---:B---3--:R-:W-:Y:S01]  /*493f0*/  IMAD R20, R25.reuse, UR5, RZ ;  /* 0x0000000519147c24 */ /* 0x048fe2000f8e02ff */
[----:B----4-:R-:W-:Y:S01]  /*49400*/  ISETP.LT.AND P4, PT, R25, UR19, !P0 ;  /* 0x0000001319007c0c */ /* 0x010fe2000c781270 */
[----:B------:R-:W1:Y:S01]  /*49410*/  LDCU UR5, c[0x0][0x39c] ;  /* 0x00007380ff0577ac */ /* 0x000e620008000800 */
[----:B------:R-:W-:-:S02]  /*49420*/  IADD3 R24, P3, PT, R3, R0, RZ ;  /* 0x0000000003187210 */ /* 0x000fc40007f7e0ff */
[C---:B------:R-:W-:Y:S02]  /*49430*/  IADD3 R22, P6, PT, R20.reuse, R0, RZ ;  /* 0x0000000014167210 */ /* 0x040fe40007fde0ff */
[-C--:B------:R-:W-:Y:S02]  /*49440*/  LEA.HI.X.SX32 R25, R3, R2.reuse, 0x1, P3 ;  /* 0x0000000203197211 */ /* 0x080fe400018f0eff */
[----:B--2---:R-:W-:Y:S02]  /*49450*/  PRMT R21, R21, 0x7771, RZ ;  /* 0x0000777115157816 */ /* 0x004fe400000000ff */
[C---:B------:R-:W-:Y:S01]  /*49460*/  ISETP.LT.AND P3, PT, R23.reuse, UR13, !P0 ;  /* 0x0000000d17007c0c */ /* 0x040fe2000c761270 */
[----:B------:R-:W-:Y:S01]  /*49470*/  IMAD R3, R23, UR6, RZ ;  /* 0x0000000617037c24 */ /* 0x000fe2000f8e02ff */
[----:B------:R-:W-:Y:S01]  /*49480*/  LEA.HI.X.SX32 R23, R20, R2, 0x1, P6 ;  /* 0x0000000214177211 */ /* 0x000fe200030f0eff */
[----:B------:R2:W-:Y:S01]  /*49490*/  @P5 STG.E.U8 desc[UR8][R24.64], R21 ;  /* 0x0000001518005986 */ /* 0x0005e2000c101108 */
[----:B------:R-:W-:Y:S01]  /*494a0*/  PRMT R20, R28, 0x7771, RZ ;  /* 0x000077711c147816 */ /* 0x000fe200000000ff */
[----:B------:R-:W3:Y:S04]  /*494b0*/  LDCU UR6, c[0x0][0x39c] ;  /* 0x00007380ff0677ac */ /* 0x000ee80008000800 */
[----:B------:R4:W-:Y:S04]  /*494c0*/  @P4 STG.E.U8 desc[UR8][R22.64], R20 ;  /* 0x0000001416004986 */ /* 0x0009e8000c101108 */
[----:B--2---:R-:W2:Y:S01]  /*494d0*/  LDL R25, [R1+0x5c] ;  /* 0x00005c0001197983 */ /* 0x004ea20000100800 */
[----:B------:R-:W5:Y:S01]  /*494e0*/  LDC R24, c[0x0][0x3b8] ;  /* 0x0000ee00ff187b82 */ /* 0x000f620000000800 */
[----:B----4-:R-:W-:-:S02]  /*494f0*/  IADD3 R20, P5, PT, R3, R0, RZ ;  /* 0x0000000003147210 */ /* 0x010fc40007fbe0ff */
[----:B------:R-:W4:Y:S02]  /*49500*/  LDL.LU R23, [R1+0x168] ;  /* 0x0001680001177983 */ /* 0x000f240000300800 */
[----:B------:R-:W-:Y:S02]  /*49510*/  LEA.HI.X.SX32 R21, R3, R2, 0x1, P5 ;  /* 0x0000000203157211 */ /* 0x000fe400028f0eff */
[----:B------:R-:W1:Y:S01]  /*49520*/  LDL.LU R22, [R1+0x170] ;  /* 0x0001700001167983 */ /* 0x000e620000300800 */
[----:B------:R-:W-:Y:S02]  /*49530*/  PRMT R3, R26, 0x7771, RZ ;  /* 0x000077711a037816 */ /* 0x000fe400000000ff */
[----:B------:R-:W0:Y:S03]  /*49540*/  LDC R26, c[0x0][0x3b8] ;  /* 0x0000ee00ff1a7b82 */ /* 0x000e260000000800 */
[----:B------:R3:W-:Y:S04]  /*49550*/  @P3 STG.E.U8 desc[UR8][R20.64], R3 ;  /* 0x0000000314003986 */ /* 0x0007e8000c101108 */
[----:B---3--:R-:W3:Y:S01]  /*49560*/  LDL.LU R21, [R1+0x16c] ;  /* 0x00016c0001157983 */ /* 0x008ee20000300800 */
[C---:B----4-:R-:W-:Y:S01]  /*49570*/  ISETP.LT.AND P4, PT, R23.reuse, UR14, !P0 ;  /* 0x0000000e17007c0c */ /* 0x050fe2000c781270 */
[----:B------:R-:W-:Y:S01]  /*49580*/  IMAD R23, R23, UR7, RZ ;  /* 0x0000000717177c24 */ /* 0x000fe2000f8e02ff */
[----:B------:R-:W4:Y:S01]  /*49590*/  LDCU UR7, c[0x0][0x39c] ;  /* 0x00007380ff0777ac */ /* 0x000f220008000800 */
[----:B-1----:R-:W-:-:S03]  /*495a0*/  ISETP.LT.AND P5, PT, R22, UR5, !P0 ;  /* 0x0000000516007c0c */ /* 0x002fc6000c7a1270 */
[C---:B------:R-:W-:Y:S01]  /*495b0*/  IADD3 R22, P6, PT, R23.reuse, R0, RZ ;  /* 0x0000000017167210 */ /* 0x040fe20007fde0ff */
[----:B------:R-:W1:Y:S03]  /*495c0*/  LDCU UR5, c[0x0][0x39c] ;  /* 0x00007380ff0577ac */ /* 0x000e660008000800 */
[----:B------:R-:W-:Y:S02]  /*495d0*/  LEA.HI.X.SX32 R23, R23, R2, 0x1, P6 ;  /* 0x0000000217177211 */ /* 0x000fe400030f0eff */
[C---:B---3--:R-:W-:Y:S01]  /*495e0*/  ISETP.LT.AND P3, PT, R21.reuse, UR15, !P0 ;  /* 0x0000000f15007c0c */ /* 0x048fe2000c761270 */
[----:B0-----:R-:W-:Y:S01]  /*495f0*/  IMAD R3, R21, UR4, RZ ;  /* 0x0000000415037c24 */ /* 0x001fe2000f8e02ff */
[----:B--2---:R-:W-:Y:S01]  /*49600*/  PRMT R21, R25, 0x7771, RZ ;  /* 0x0000777119157816 */ /* 0x004fe200000000ff */
[----:B------:R-:W0:Y:S01]  /*49610*/  LDCU UR4, c[0x0][0x39c] ;  /* 0x00007380ff0477ac */ /* 0x000e220008000800 */
[----:B------:R-:W2:Y:S03]  /*49620*/  LDC R25, c[0x0][0x3b8] ;  /* 0x0000ee00ff197b82 */ /* 0x000ea60000000800 */
[----:B------:R3:W-:Y:S04]  /*49630*/  @P4 STG.E.U8 desc[UR8][R22.64], R21 ;  /* 0x0000001516004986 */ /* 0x0007e8000c101108 */
[----:B---3--:R-:W3:Y:S04]  /*49640*/  LDL.LU R23, [R1+0x174] ;  /* 0x0001740001177983 */ /* 0x008ee80000300800 */
[----:B------:R-:W2:Y:S01]  /*49650*/  LDL R22, [R1+0x20] ;  /* 0x0000200001167983 */ /* 0x000ea20000100800 */
[----:B------:R-:W-:-:S04]  /*49660*/  IADD3 R20, P6, PT, R3, R0, RZ ;  /* 0x0000000003147210 */ /* 0x000fc80007fde0ff */
[----:B------:R-:W-:Y:S02]  /*49670*/  LEA.HI.X.SX32 R21, R3, R2, 0x1, P6 ;  /* 0x0000000203157211 */ /* 0x000fe400030f0eff */
[----:B---3--:R-:W-:Y:S01]  /*49680*/  ISETP.LT.AND P4, PT, R23, UR6, !P0 ;  /* 0x0000000617007c0c */ /* 0x008fe2000c781270 */
[----:B-----5:R-:W-:Y:S01]  /*49690*/  IMAD R23, R24, 0x2, R3 ;  /* 0x0000000218177824 */ /* 0x020fe200078e0203 */
[----:B------:R-:W3:Y:S01]  /*496a0*/  LDCU UR6, c[0x0][0x39c] ;  /* 0x00007380ff0677ac */ /* 0x000ee20008000800 */
[----:B------:R-:W5:Y:S01]  /*496b0*/  LDC R24, c[0x0][0x3b8] ;  /* 0x0000ee00ff187b82 */ /* 0x000f620000000800 */
[----:B--2---:R-:W-:-:S05]  /*496c0*/  PRMT R3, R22, 0x7772, RZ ;  /* 0x0000777216037816 */ /* 0x004fca00000000ff */
[----:B------:R2:W-:Y:S04]  /*496d0*/  @P3 STG.E.U8 desc[UR8][R20.64], R3 ;  /* 0x0000000314003986 */ /* 0x0005e8000c101108 */
[----:B--2---:R-:W0:Y:S01]  /*496e0*/  LDL.LU R20, [R1+0x178] ;  /* 0x0001780001147983 */ /* 0x004e220000300800 */
[----:B------:R-:W-:-:S03]  /*496f0*/  IMAD R3, R26, 0x2, R23 ;  /* 0x000000021a037824 */ /* 0x000fc600078e0217 */
[----:B------:R-:W2:Y:S01]  /*49700*/  LDL R26, [R1+0x28] ;  /* 0x00002800011a7983 */ /* 0x000ea20000100800 */
[----:B------:R-:W-:Y:S02]  /*49710*/  IADD3 R22, P6, PT, R23, R0, RZ ;  /* 0x0000000017167210 */ /* 0x000fe40007fde0ff */
[----:B------:R-:W-:Y:S02]  /*49720*/  PRMT R21, R27, 0x7772, RZ ;  /* 0x000077721b157816 */ /* 0x000fe400000000ff */
[----:B------:R-:W-:Y:S01]  /*49730*/  LEA.HI.X.SX32 R23, R23, R2, 0x1, P6 ;  /* 0x0000000217177211 */ /* 0x000fe200030f0eff */
[----:B------:R-:W0:Y:S04]  /*49740*/  LDC R27, c[0x0][0x3b8] ;  /* 0x0000ee00ff1b7b82 */ /* 0x000e280000000800 */
[----:B------:R1:W-:Y:S02]  /*49750*/  @P2 STG.E.U8 desc[UR8][R22.64], R21 ;  /* 0x0000001516002986 */ /* 0x0003e4000c101108 */
[----:B-1----:R-:W-:-:S02]  /*49760*/  IMAD R23, R25, 0x2, R3 ;  /* 0x0000000219177824 */ /* 0x002fc400078e0203 */
[----:B------:R-:W3:Y:S04]  /*49770*/  LDL.LU R22, [R1+0x17c] ;  /* 0x00017c0001167983 */ /* 0x000ee80000300800 */
[----:B------:R-:W4:Y:S01]  /*49780*/  LDL R25, [R1+0x2c] ;  /* 0x00002c0001197983 */ /* 0x000f220000100800 */
[----:B0-----:R-:W-:Y:S01]  /*49790*/  ISETP.LT.AND P3, PT, R20, UR4, !P0 ;  /* 0x0000000414007c0c */ /* 0x001fe2000c761270 */
[----:B------:R-:W0:Y:S01]  /*497a0*/  LDCU UR4, c[0x0][0x39c] ;  /* 0x00007380ff0477ac */ /* 0x000e220008000800 */
[----:B------:R-:W-:-:S04]  /*497b0*/  IADD3 R20, P6, PT, R3, R0, RZ ;  /* 0x0000000003147210 */ /* 0x000fc80007fde0ff */
[----:B------:R-:W-:Y:S02]  /*497c0*/  LEA.HI.X.SX32 R21, R3, R2, 0x1, P6 ;  /* 0x0000000203157211 */ /* 0x000fe400030f0eff */
[----:B--2---:R-:W-:Y:S02]  /*497d0*/  PRMT R3, R26, 0x7772, RZ ;  /* 0x000077721a037816 */ /* 0x004fe400000000ff */
[----:B------:R-:W1:Y:S03]  /*497e0*/  LDC R26, c[0x0][0x3b8] ;  /* 0x0000ee00ff1a7b82 */ /* 0x000e660000000800 */
[----:B------:R2:W-:Y:S04]  /*497f0*/  @P5 STG.E.U8 desc[UR8][R20.64], R3 ;  /* 0x0000000314005986 */ /* 0x0005e8000c101108 */
[----:B--2---:R-:W2:Y:S01]  /*49800*/  LDL.LU R21, [R1+0x180] ;  /* 0x0001800001157983 */ /* 0x004ea20000300800 */
[----:B---3--:R-:W-:Y:S01]  /*49810*/  ISETP.LT.AND P2, PT, R22, UR5, !P0 ;  /* 0x0000000516007c0c */ /* 0x008fe2000c741270 */
[----:B-----5:R-:W-:Y:S01]  /*49820*/  IMAD R3, R24, 0x2, R23 ;  /* 0x0000000218037824 */ /* 0x020fe200078e0217 */
[C---:B------:R-:W-:Y:S01]  /*49830*/  IADD3 R22, P6, PT, R23.reuse, R0, RZ ;  /* 0x0000000017167210 */ /* 0x040fe20007fde0ff */
[----:B------:R-:W3:Y:S01]  /*49840*/  LDL R24, [R1+0x30] ;  /* 0x0000300001187983 */ /* 0x000ee20000100800 */
[----:B------:R-:W5:Y:S02]  /*49850*/  LDCU UR5, c[0x0][0x39c] ;  /* 0x00007380ff0577ac */ /* 0x000f640008000800 */
[----:B------:R-:W-:-:S02]  /*49860*/  LEA.HI.X.SX32 R23, R23, R2, 0x1, P6 ;  /* 0x0000000217177211 */ /* 0x000fc400030f0eff */
[----:B--2---:R-:W-:Y:S01]  /*49870*/  ISETP.LT.AND P5, PT, R21, UR6, !P0 ;  /* 0x0000000615007c0c */ /* 0x004fe2000c7a1270 */
[----:B------:R-:W2:Y:S01]  /*49880*/  LDCU UR6, c[0x0][0x39c] ;  /* 0x00007380ff0677ac */ /* 0x000ea20008000800 */
[----:B----4-:R-:W-:Y:S02]  /*49890*/  PRMT R21, R25, 0x7772, RZ ;  /* 0x0000777219157816 */ /* 0x010fe400000000ff */
[C---:B------:R-:W-:Y:S01]  /*498a0*/  IADD3 R20, P6, PT, R3.reuse, R0, RZ ;  /* 0x0000000003147210 */ /* 0x040fe20007fde0ff */
[----:B------:R-:W4:Y:S02]  /*498b0*/  LDC R25, c[0x0][0x3b8] ;  /* 0x0000ee00ff197b82 */ /* 0x000f240000000800 */
[----:B------:R0:W-:Y:S04]  /*498c0*/  @P4 STG.E.U8 desc[UR8][R22.64], R21 ;  /* 0x0000001516004986 */ /* 0x0001e8000c101108 */
[----:B0-----:R-:W2:Y:S01]  /*498d0*/  LDL.LU R23, [R1+0x184] ;  /* 0x0001840001177983 */ /* 0x001ea20000300800 */
[----:B------:R-:W-:-:S02]  /*498e0*/  LEA.HI.X.SX32 R21, R3, R2, 0x1, P6 ;  /* 0x0000000203157211 */ /* 0x000fc400030f0eff */
[----:B--2---:R-:W-:Y:S01]  /*498f0*/  ISETP.LT.AND P4, PT, R23, UR4, !P0 ;  /* 0x0000000417007c0c */ /* 0x004fe2000c781270 */
[----:B------:R-:W-:Y:S01]  /*49900*/  IMAD R23, R27, 0x2, R3 ;  /* 0x000000021b177824 */ /* 0x000fe200078e0203 */
[----:B---3--:R-:W-:Y:S01]  /*49910*/  PRMT R3, R24, 0x7772, RZ ;  /* 0x0000777218037816 */ /* 0x008fe200000000ff */
[----:B------:R-:W2:Y:S01]  /*49920*/  LDL R27, [R1+0x34] ;  /* 0x00003400011b7983 */ /* 0x000ea20000100800 */
[----:B------:R-:W0:Y:S01]  /*49930*/  LDC R24, c[0x0][0x3b8] ;  /* 0x0000ee00ff187b82 */ /* 0x000e220000000800 */
[----:B------:R-:W3:Y:S02]  /*49940*/  LDCU UR4, c[0x0][0x39c] ;  /* 0x00007380ff0477ac */ /* 0x000ee40008000800 */
[----:B------:R1:W-:Y:S04]  /*49950*/  @P3 STG.E.U8 desc[UR8][R20.64], R3 ;  /* 0x0000000314003986 */ /* 0x0003e8000c101108 */
[----:B-1----:R-:W5:Y:S01]  /*49960*/  LDL.LU R20, [R1+0x188] ;  /* 0x0001880001147983 */ /* 0x002f620000300800 */
[----:B------:R-:W-:-:S03]  /*49970*/  IMAD R3, R26, 0x2, R23 ;  /* 0x000000021a037824 */ /* 0x000fc600078e0217 */
[----:B------:R-:W3:Y:S01]  /*49980*/  LDL R26, [R1+0x38] ;  /* 0x00003800011a7983 */ /* 0x000ee20000100800 */
[----:B------:R-:W-:-:S04]  /*49990*/  IADD3 R22, P6, PT, R23, R0, RZ ;  /* 0x0000000017167210 */ /* 0x000fc80007fde0ff */
[----:B------:R-:W-:Y:S02]  /*499a0*/  LEA.HI.X.SX32 R23, R23, R2, 0x1, P6 ;  /* 0x0000000217177211 */ /* 0x000fe400030f0eff */
[----:B--2---:R-:W-:Y:S02]  /*499b0*/  PRMT R21, R27, 0x7772, RZ ;  /* 0x000077721b157816 */ /* 0x004fe400000000ff */
[----:B------:R-:W1:Y:S03]  /*499c0*/  LDC R27, c[0x0][0x3b8] ;  /* 0x0000ee00ff1b7b82 */ /* 0x000e660000000800 */
[----:B------:R4:W-:Y:S01]  /*499d0*/  @P2 STG.E.U8 desc[UR8][R22.64], R21 ;  /* 0x0000001516002986 */ /* 0x0009e2000c101108 */
[----:B-----5:R-:W-:Y:S01]  /*499e0*/  ISETP.LT.AND P3, PT, R20, UR5, !P0 ;  /* 0x0000000514007c0c */ /* 0x020fe2000c761270 */
[----:B----4-:R-:W-:Y:S01]  /*499f0*/  IMAD R23, R25, 0x2, R3 ;  /* 0x0000000219177824 */ /* 0x010fe200078e0203 */
[C---:B------:R-:W-:Y:S01]  /*49a00*/  IADD3 R20, P6, PT, R3.reuse, R0, RZ ;  /* 0x0000000003147210 */ /* 0x040fe20007fde0ff */
[----:B------:R-:W2:Y:S01]  /*49a10*/  LDL.LU R22, [R1+0x18c] ;  /* 0x00018c0001167983 */ /* 0x000ea20000300800 */
[----:B------:R-:W4:Y:S02]  /*49a20*/  LDCU UR5, c[0x0][0x39c] ;  /* 0x00007380ff0577ac */ /* 0x000f240008000800 */
[----:B------:R-:W-:Y:S01]  /*49a30*/  LEA.HI.X.SX32 R21, R3, R2, 0x1, P6 ;  /* 0x0000000203157211 */ /* 0x000fe200030f0eff */
[----:B------:R-:W5:Y:S01]  /*49a40*/  LDL R25, [R1+0x3c] ;  /* 0x00003c0001197983 */ /* 0x000f620000100800 */
[----:B---3--:R-:W-:-:S02]  /*49a50*/  PRMT R3, R26, 0x7772, RZ ;  /* 0x000077721a037816 */ /* 0x008fc400000000ff */
[----:B------:R-:W3:Y:S03]  /*49a60*/  LDC R26, c[0x0][0x3b8] ;  /* 0x0000ee00ff1a7b82 */ /* 0x000ee60000000800 */
[----:B------:R0:W-:Y:S04]  /*49a70*/  @P5 STG.E.U8 desc[UR8][R20.64], R3 ;  /* 0x0000000314005986 */ /* 0x0001e8000c101108 */
[----:B0-----:R-:W3:Y:S01]  /*49a80*/  LDL.LU R21, [R1+0x190] ;  /* 0x0001900001157983 */ /* 0x001ee20000300800 */
[----:B------:R-:W-:-:S03]  /*49a90*/  IMAD R3, R24, 0x2, R23 ;  /* 0x0000000218037824 */ /* 0x000fc600078e0217 */
[----:B------:R-:W4:Y:S01]  /*49aa0*/  LDL R24, [R1+0x40] ;  /* 0x0000400001187983 */ /* 0x000f220000100800 */
[----:B--2---:R-:W-:Y:S01]  /*49ab0*/  ISETP.LT.AND P2, PT, R22, UR4, !P0 ;  /* 0x0000000416007c0c */ /* 0x004fe2000c741270 */
[----:B------:R-:W0:Y:S01]  /*49ac0*/  LDCU UR4, c[0x0][0x39c] ;  /* 0x00007380ff0477ac */ /* 0x000e220008000800 */
[----:B------:R-:W-:-:S04]  /*49ad0*/  IADD3 R22, P6, PT, R23, R0, RZ ;  /* 0x0000000017167210 */ /* 0x000fc80007fde0ff */
[----:B------:R-:W-:Y:S02]  /*49ae0*/  LEA.HI.X.SX32 R23, R23, R2, 0x1, P6 ;  /* 0x0000000217177211 */ /* 0x000fe400030f0eff */
[----:B---3--:R-:W-:Y:S01]  /*49af0*/  ISETP.LT.AND P5, PT, R21, UR6, !P0 ;  /* 0x0000000615007c0c */ /* 0x008fe2000c7a1270 */
[----:B------:R-:W2:Y:S01]  /*49b00*/  LDCU UR6, c[0x0][0x39c] ;  /* 0x00007380ff0677ac */ /* 0x000ea20008000800 */
[----:B-----5:R-:W-:Y:S02]  /*49b10*/  PRMT R21, R25, 0x7772, RZ ;  /* 0x0000777219157816 */ /* 0x020fe400000000ff */
[C---:B------:R-:W-:Y:S01]  /*49b20*/  IADD3 R20, P6, PT, R3.reuse, R0, RZ ;  /* 0x0000000003147210 */ /* 0x040fe20007fde0ff */
[----:B------:R-:W3:Y:S02]  /*49b30*/  LDC R25, c[0x0][0x3b8] ;  /* 0x0000ee00ff197b82 */ /* 0x000ee40000000800 */
[----:B------:R5:W-:Y:S04]  /*49b40*/  @P4 STG.E.U8 desc[UR8][R22.64], R21 ;  /* 0x0000001516004986 */ /* 0x000be8000c101108 */
[----:B-----5:R-:W4:Y:S01]  /*49b50*/  LDL.LU R23, [R1+0x194] ;  /* 0x0001940001177983 */ /* 0x020f220000300800 */
[----:B------:R-:W-:-:S02]  /*49b60*/  LEA.HI.X.SX32 R21, R3, R2, 0x1, P6 ;  /* 0x0000000203157211 */ /* 0x000fc400030f0eff */
[----:B----4-:R-:W-:Y:S01]  /*49b70*/  ISETP.LT.AND P4, PT, R23, UR5, !P0 ;  /* 0x0000000517007c0c */ /* 0x010fe2000c781270 */
[----:B-1----:R-:W-:Y:S01]  /*49b80*/  IMAD R23, R27, 0x2, R3 ;  /* 0x000000021b177824 */ /* 0x002fe200078e0203 */
[----:B------:R-:W1:Y:S01]  /*49b90*/  LDCU UR5, c[0x0][0x39c] ;  /* 0x00007380ff0577ac */ /* 0x000e620008000800 */
[----:B------:R-:W4:Y:S01]  /*49ba0*/  LDL R27, [R1+0x44] ;  /* 0x00004400011b7983 */ /* 0x000f220000100800 */
[----:B------:R-:W-:Y:S02]  /*49bb0*/  PRMT R3, R24, 0x7772, RZ ;  /* 0x0000777218037816 */ /* 0x000fe400000000ff */
[C---:B------:R-:W-:Y:S01]  /*49bc0*/  IADD3 R22, P6, PT, R23.reuse, R0, RZ ;  /* 0x0000000017167210 */ /* 0x040fe20007fde0ff */
[----:B------:R-:W5:Y:S02]  /*49bd0*/  LDC R24, c[0x0][0x3b8] ;  /* 0x0000ee00ff187b82 */ /* 0x000f640000000800 */
[----:B------:R0:W-:Y:S04]  /*49be0*/  @P3 STG.E.U8 desc[UR8][R20.64], R3 ;  /* 0x0000000314003986 */ /* 0x0001e8000c101108 */
[----:B0-----:R-:W2:Y:S01]  /*49bf0*/  LDL.LU R20, [R1+0x198] ;  /* 0x0001980001147983 */ /* 0x001ea20000300800 */
[----:B------:R-:W-:Y:S01]  /*49c00*/  IMAD R3, R26, 0x2, R23 ;  /* 0x000000021a037824 */ /* 0x000fe200078e0217 */
[----:B------:R-:W-:-:S02]  /*49c10*/  LEA.HI.X.SX32 R23, R23, R2, 0x1, P6 ;  /* 0x0000000217177211 */ /* 0x000fc400030f0eff */
[----:B------:R-:W5:Y:S01]  /*49c20*/  LDL R26, [R1+0x48] ;  /* 0x00004800011a7983 */ /* 0x000f620000100800 */
[----:B----4-:R-:W-:Y:S02]  /*49c30*/  PRMT R21, R27, 0x7772, RZ ;  /* 0x000077721b157816 */ /* 0x010fe400000000ff */
[----:B------:R-:W0:Y:S03]  /*49c40*/  LDC R27, c[0x0][0x3b8] ;  /* 0x0000ee00ff1b7b82 */ /* 0x000e260000000800 */
[----:B------:R4:W-:Y:S04]  /*49c50*/  @P2 STG.E.U8 desc[UR8][R22.64], R21 ;  /* 0x0000001516002986 */ /* 0x0009e8000c101108 */
[----:B----4-:R-:W1:Y:S01]  /*49c60*/  LDL.LU R22, [R1+0x19c] ;  /* 0x00019c0001167983 */ /* 0x010e620000300800 */
[----:B--2---:R-:W-:Y:S01]  /*49c70*/  ISETP.LT.AND P3, PT, R20, UR4, !P0 ;  /* 0x0000000414007c0c */ /* 0x004fe2000c761270 */
[----:B---3--:R-:W-:Y:S01]  /*49c80*/  IMAD R23, R25, 0x2, R3 ;  /* 0x0000000219177824 */ /* 0x008fe200078e0203 */
[C---:B------:R-:W-:Y:S01]  /*49c90*/  IADD3 R20, P6, PT, R3.reuse, R0, RZ ;  /* 0x0000000003147210 */ /* 0x040fe20007fde0ff */
[----:B------:R-:W2:Y:S01]  /*49ca0*/  LDL.LU R25, [R1+0x1a0] ;  /* 0x0001a00001197983 */ /* 0x000ea20000300800 */
[----:B------:R-:W3:Y:S02]  /*49cb0*/  LDCU UR4, c[0x0][0x39c] ;  /* 0x00007380ff0477ac */ /* 0x000ee40008000800 */
[----:B------:R-:W-:-:S02]  /*49cc0*/  LEA.HI.X.SX32 R21, R3, R2, 0x1, P6 ;  /* 0x0000000203157211 */ /* 0x000fc400030f0eff */
[----:B-----5:R-:W-:Y:S02]  /*49cd0*/  PRMT R3, R26, 0x7772, RZ ;  /* 0x000077721a037816 */ /* 0x020fe400000000ff */
[----:B------:R-:W4:Y:S03]  /*49ce0*/  LDC R26, c[0x0][0x3b8] ;  /* 0x0000ee00ff1a7b82 */ /* 0x000f260000000800 */
[----:B------:R5:W-:Y:S02]  /*49cf0*/  @P5 STG.E.U8 desc[UR8][R20.64], R3 ;  /* 0x0000000314005986 */ /* 0x000be4000c101108 */
[----:B-----5:R-:W-:Y:S01]  /*49d00*/  IMAD R3, R24, 0x2, R23 ;  /* 0x0000000218037824 */ /* 0x020fe200078e0217 */
[----:B------:R-:W-:Y:S01]  /*49d10*/  PRMT R21, R29, 0x7772, RZ ;  /* 0x000077721d157816 */ /* 0x000fe200000000ff */
[----:B------:R-:W3:Y:S01]  /*49d20*/  LDL.LU R24, [R1+0x1a4] ;  /* 0x0001a40001187983 */ /* 0x000ee20000300800 */
[----:B-1----:R-:W-:Y:S01]  /*49d30*/  ISETP.LT.AND P2, PT, R22, UR5, !P0 ;  /* 0x0000000516007c0c */ /* 0x002fe2000c741270 */
[----:B------:R-:W1:Y:S01]  /*49d40*/  LDCU UR5, c[0x0][0x39c] ;  /* 0x00007380ff0577ac */ /* 0x000e620008000800 */
[----:B------:R-:W-:-:S04]  /*49d50*/  IADD3 R22, P6, PT, R23, R0, RZ ;  /* 0x0000000017167210 */ /* 0x000fc80007fde0ff */
[----:B------:R-:W-:Y:S02]  /*49d60*/  LEA.HI.X.SX32 R23, R23, R2, 0x1, P6 ;  /* 0x0000000217177211 */ /* 0x000fe400030f0eff */
[----:B------:R-:W-:-:S03]  /*49d70*/  IADD3 R20, P6, PT, R3, R0, RZ ;  /* 0x0000000003147210 */ /* 0x000fc60007fde0ff */
[----:B------:R0:W-:Y:S02]  /*49d80*/  @P4 STG.E.U8 desc[UR8][R22.64], R21 ;  /* 0x0000001516004986 */ /* 0x0001e4000c101108 */
[----:B0-----:R-:W-:Y:S01]  /*49d90*/  IMAD R23, R27, 0x2, R3 ;  /* 0x000000021b177824 */ /* 0x001fe200078e0203 */
[----:B------:R-:W-:Y:S01]  /*49da0*/  LEA.HI.X.SX32 R21, R3, R2, 0x1, P6 ;  /* 0x0000000203157211 */ /* 0x000fe200030f0eff */
[----:B------:R-:W0:Y:S01]  /*49db0*/  LDC R27, c[0x0][0x3b8] ;  /* 0x0000ee00ff1b7b82 */ /* 0x000e220000000800 */
[----:B------:R-:W-:Y:S02]  /*49dc0*/  PRMT R3, R16, 0x7772, RZ ;  /* 0x0000777210037816 */ /* 0x000fe400000000ff */
[----:B------:R-:W-:-:S03]  /*49dd0*/  IADD3 R22, P6, PT, R23, R0, RZ ;  /* 0x0000000017167210 */ /* 0x000fc60007fde0ff */
[----:B------:R5:W-:Y:S04]  /*49de0*/  @P3 STG.E.U8 desc[UR8][R20.64], R3 ;  /* 0x0000000314003986 */ /* 0x000be8000c101108 */
[----:B-----5:R-:W1:Y:S01]  /*49df0*/  LDL.LU R20, [R1+0x1a8] ;  /* 0x0001a80001147983 */ /* 0x020e620000300800 */
[----:B----4-:R-:W-:Y:S01]  /*49e00*/  IMAD R3, R26, 0x2, R23 ;  /* 0x000000021a037824 */ /* 0x010fe200078e0217 */
[----:B------:R-:W-:Y:S01]  /*49e10*/  LEA.HI.X.SX32 R23, R23, R2, 0x1, P6 ;  /* 0x0000000217177211 */ /* 0x000fe200030f0eff */
[----:B------:R-:W4:Y:S01]  /*49e20*/  LDC R26, c[0x0][0x3b8] ;  /* 0x0000ee00ff1a7b82 */ /* 0x000f220000000800 */
[----:B------:R-:W-:-:S05]  /*49e30*/  PRMT R21, R17, 0x7772, RZ ;  /* 0x0000777211157816 */ /* 0x000fca00000000ff */
[----:B------:R5:W-:Y:S04]  /*49e40*/  @P2 STG.E.U8 desc[UR8][R22.64], R21 ;  /* 0x0000001516002986 */ /* 0x000be8000c101108 */
[----:B-----5:R-:W5:Y:S01]  /*49e50*/  LDL.LU R22, [R1+0x1ac] ;  /* 0x0001ac0001167983 */ /* 0x020f620000300800 */
[----:B--2---:R-:W-:Y:S01]  /*49e60*/  ISETP.LT.AND P5, PT, R25, UR6, !P0 ;  /* 0x0000000619007c0c */ /* 0x004fe2000c7a1270 */
[----:B------:R-:W2:Y:S01]  /*49e70*/  LDCU UR6, c[0x0][0x39c] ;  /* 0x00007380ff0677ac */ /* 0x000ea20008000800 */
[----:B------:R-:W0:Y:S01]  /*49e80*/  LDC R25, c[0x0][0x3b8] ;  /* 0x0000ee00ff197b82 */ /* 0x000e220000000800 */
[----:B---3--:R-:W-:Y:S01]  /*49e90*/  ISETP.LT.AND P4, PT, R24, UR4, !P0 ;  /* 0x0000000418007c0c */ /* 0x008fe2000c781270 */
[----:B------:R-:W5:Y:S06]  /*49ea0*/  LDCU UR4, c[0x0][0x39c] ;  /* 0x00007380ff0477ac */ /* 0x000f6c0008000800 */
[----:B------:R-:W3:Y:S01]  /*49eb0*/  LDC R24, c[0x0][0x3b8] ;  /* 0x0000ee00ff187b82 */ /* 0x000ee20000000800 */
[----:B0-----:R-:W-:-:S02]  /*49ec0*/  IMAD R23, R25, 0x2, R3 ;  /* 0x0000000219177824 */ /* 0x001fc400078e0203 */
[----:B------:R-:W2:Y:S01]  /*49ed0*/  LDL.LU R25, [R1+0x1b0] ;  /* 0x0001b00001197983 */ /* 0x000ea20000300800 */
[----:B-1----:R-:W-:Y:S01]  /*49ee0*/  ISETP.LT.AND P3, PT, R20, UR5, !P0 ;  /* 0x0000000514007c0c */ /* 0x002fe2000c761270 */
[----:B------:R-:W0:Y:S01]  /*49ef0*/  LDCU UR5, c[0x0][0x39c] ;  /* 0x00007380ff0577ac */ /* 0x000e220008000800 */
[----:B------:R-:W-:-:S04]  /*49f00*/  IADD3 R20, P6, PT, R3, R0, RZ ;  /* 0x0000000003147210 */ /* 0x000fc80007fde0ff */
[----:B------:R-:W-:Y:S02]  /*49f10*/  LEA.HI.X.SX32 R21, R3, R2, 0x1, P6 ;  /* 0x0000000203157211 */ /* 0x000fe400030f0eff */
[----:B------:R-:W-:-:S05]  /*49f20*/  PRMT R3, R18, 0x7772, RZ ;  /* 0x0000777212037816 */ /* 0x000fca00000000ff */
[----:B------:R3:W-:Y:S01]  /*49f30*/  @P5 STG.E.U8 desc[UR8][R20.64], R3 ;  /* 0x0000000314005986 */ /* 0x0007e2000c101108 */
[----:B-----5:R-:W-:Y:S01]  /*49f40*/  ISETP.LT.AND P2, PT, R22, UR4, !P0 ;  /* 0x0000000416007c0c */ /* 0x020fe2000c741270 */
[----:B------:R-:W1:Y:S01]  /*49f50*/  LDCU UR4, c[0x0][0x39c] ;  /* 0x00007380ff0477ac */ /* 0x000e620008000800 */
[----:B------:R-:W-:Y:S01]  /*49f60*/  IADD3 R22, P6, PT, R23, R0, RZ ;  /* 0x0000000017167210 */ /* 0x000fe20007fde0ff */
[----:B---3--:R-:W-:Y:S01]  /*49f70*/  IMAD R3, R24, 0x2, R23 ;  /* 0x0000000218037824 */ /* 0x008fe200078e0217 */
[----:B------:R-:W-:Y:S01]  /*49f80*/  PRMT R21, R19, 0x7772, RZ ;  /* 0x0000777213157816 */ /* 0x000fe200000000ff */
[----:B------:R-:W0:Y:S01]  /*49f90*/  LDL.LU R24, [R1+0x1b4] ;  /* 0x0001b40001187983 */ /* 0x000e220000300800 */
[----:B------:R-:W-:Y:S02]  /*49fa0*/  LEA.HI.X.SX32 R23, R23, R2, 0x1, P6 ;  /* 0x0000000217177211 */ /* 0x000fe400030f0eff */
[----:B------:R-:W-:-:S03]  /*49fb0*/  IADD3 R20, P6, PT, R3, R0, RZ ;  /* 0x0000000003147210 */ /* 0x000fc60007fde0ff */
[----:B------:R3:W-:Y:S02]  /*49fc0*/  @P4 STG.E.U8 desc[UR8][R22.64], R21 ;  /* 0x0000001516004986 */ /* 0x0007e4000c101108 */
[----:B---3--:R-:W-:Y:S01]  /*49fd0*/  IMAD R23, R27, 0x2, R3 ;  /* 0x000000021b177824 */ /* 0x008fe200078e0203 */
[----:B------:R-:W-:Y:S01]  /*49fe0*/  LEA.HI.X.SX32 R21, R3, R2, 0x1, P6 ;  /* 0x0000000203157211 */ /* 0x000fe200030f0eff */
[----:B------:R-:W3:Y:S01]  /*49ff0*/  LDC R27, c[0x0][0x3b8] ;  /* 0x0000ee00ff1b7b82 */ /* 0x000ee20000000800 */
        /* <DEDUP_REMOVED lines=12> */
[----:B------:R-:W2:Y:S02]  /*4a0c0*/  LDC R25, c[0x0][0x3b8] ;  /* 0x0000ee00ff197b82 */ /* 0x000ea40000000800 */
[----:B--2---:R-:W-:Y:S02]  /*4a0d0*/  IMAD R23, R25, 0x2, R3 ;  /* 0x0000000219177824 */ /* 0x004fe400078e0203 */
[----:B------:R-:W2:Y:S01]  /*4a0e0*/  LDL.LU R25, [R1+0x1c0] ;  /* 0x0001c00001197983 */ /* 0x000ea20000300800 */
[----:B0-----:R-:W-:Y:S01]  /*4a0f0*/  ISETP.LT.AND P4, PT, R24, UR5, !P0 ;  /* 0x0000000518007c0c */ /* 0x001fe2000c781270 */
[----:B------:R-:W5:Y:S02]  /*4a100*/  LDCU UR5, c[0x0][0x39c] ;  /* 0x00007380ff0577ac */ /* 0x000f640008000800 */
[----:B------:R-:W0:Y:S01]  /*4a110*/  LDC R24, c[0x0][0x3b8] ;  /* 0x0000ee00ff187b82 */ /* 0x000e220000000800 */
[----:B-1----:R-:W-:Y:S01]  /*4a120*/  ISETP.LT.AND P3, PT, R20, UR4, !P0 ;  /* 0x0000000414007c0c */ /* 0x002fe2000c761270 */
[----:B------:R-:W1:Y:S01]  /*4a130*/  LDCU UR4, c[0x0][0x39c] ;  /* 0x00007380ff0477ac */ /* 0x000e620008000800 */
[----:B------:R-:W-:-:S04]  /*4a140*/  IADD3 R20, P6, PT, R3, R0, RZ ;  /* 0x0000000003147210 */ /* 0x000fc80007fde0ff */
[----:B------:R-:W-:Y:S02]  /*4a150*/  LEA.HI.X.SX32 R21, R3, R2, 0x1, P6 ;  /* 0x0000000203157211 */ /* 0x000fe400030f0eff */
[----:B------:R-:W-:-:S05]  /*4a160*/  PRMT R3, R10, 0x7772, RZ ;  /* 0x000077720a037816 */ /* 0x000fca00000000ff */
[----:B------:R0:W-:Y:S01]  /*4a170*/  @P5 STG.E.U8 desc[UR8][R20.64], R3 ;  /* 0x0000000314005986 */ /* 0x0001e2000c101108 */
[----:B-----5:R-:W-:Y:S01]  /*4a180*/  ISETP.LT.AND P2, PT, R22, UR5, !P0 ;  /* 0x0000000516007c0c */ /* 0x020fe2000c741270 */
[----:B------:R-:W5:Y:S01]  /*4a190*/  LDCU UR5, c[0x0][0x39c] ;  /* 0x00007380ff0577ac */ /* 0x000f620008000800 */
[----:B------:R-:W-:Y:S01]  /*4a1a0*/  IADD3 R22, P6, PT, R23, R0, RZ ;  /* 0x0000000017167210 */ /* 0x000fe20007fde0ff */
[----:B0-----:R-:W-:Y:S01]  /*4a1b0*/  IMAD R3, R24, 0x2, R23 ;  /* 0x0000000218037824 */ /* 0x001fe200078e0217 */
[----:B------:R-:W-:Y:S01]  /*4a1c0*/  PRMT R21, R11, 0x7772, RZ ;  /* 0x000077720b157816 */ /* 0x000fe200000000ff */
[----:B------:R-:W1:Y:S01]  /*4a1d0*/  LDL.LU R24, [R1+0x1c4] ;  /* 0x0001c40001187983 */ /* 0x000e620000300800 */
[----:B------:R-:W-:Y:S02]  /*4a1e0*/  LEA.HI.X.SX32 R23, R23, R2, 0x1, P6 ;  /* 0x0000000217177211 */ /* 0x000fe400030f0eff */
[----:B------:R-:W-:-:S03]  /*4a1f0*/  IADD3 R20, P6, PT, R3, R0, RZ ;  /* 0x0000000003147210 */ /* 0x000fc60007fde0ff */
[----:B------:R3:W-:Y:S02]  /*4a200*/  @P4 STG.E.U8 desc[UR8][R22.64], R21 ;  /* 0x0000001516004986 */ /* 0x0007e4000c101108 */
[----:B---3--:R-:W-:Y:S01]  /*4a210*/  IMAD R23, R27, 0x2, R3 ;  /* 0x000000021b177824 */ /* 0x008fe200078e0203 */
[----:B------:R-:W-:Y:S01]  /*4a220*/  LEA.HI.X.SX32 R21, R3, R2, 0x1, P6 ;  /* 0x0000000203157211 */ /* 0x000fe200030f0eff */
[----:B------:R-:W0:Y:S01]  /*4a230*/  LDC R27, c[0x0][0x3b8] ;  /* 0x0000ee00ff1b7b82 */ /* 0x000e220000000800 */
[----:B------:R-:W-:Y:S02]  /*4a240*/  PRMT R3, R12, 0x7772, RZ ;  /* 0x000077720c037816 */ /* 0x000fe400000000ff */
[----:B------:R-:W-:-:S03]  /*4a250*/  IADD3 R22, P6, PT, R23, R0, RZ ;  /* 0x0000000017167210 */ /* 0x000fc60007fde0ff */
[----:B------:R3:W-:Y:S04]  /*4a260*/  @P3 STG.E.U8 desc[UR8][R20.64], R3 ;  /* 0x0000000314003986 */ /* 0x0007e8000c101108 */
[----:B---3--:R-:W5:Y:S01]  /*4a270*/  LDL.LU R20, [R1+0x1c8] ;  /* 0x0001c80001147983 */ /* 0x008f620000300800 */
[----:B----4-:R-:W-:Y:S01]  /*4a280*/  IMAD R3, R26, 0x2, R23 ;  /* 0x000000021a037824 */ /* 0x010fe200078e0217 */
[----:B------:R-:W-:Y:S01]  /*4a290*/  LEA.HI.X.SX32 R23, R23, R2, 0x1, P6 ;  /* 0x0000000217177211 */ /* 0x000fe200030f0eff */
[----:B------:R-:W3:Y:S01]  /*4a2a0*/  LDC R26, c[0x0][0x3b8] ;  /* 0x0000ee00ff1a7b82 */ /* 0x000ee20000000800 */
[----:B------:R-:W-:-:S05]  /*4a2b0*/  PRMT R21, R13, 0x7772, RZ ;  /* 0x000077720d157816 */ /* 0x000fca00000000ff */
[----:B------:R4:W-:Y:S04]  /*4a2c0*/  @P2 STG.E.U8 desc[UR8][R22.64], R21 ;  /* 0x0000001516002986 */ /* 0x0009e8000c101108 */
[----:B----4-:R-:W4:Y:S01]  /*4a2d0*/  LDL.LU R22, [R1+0x1cc] ;  /* 0x0001cc0001167983 */ /* 0x010f220000300800 */
[----:B--2---:R-:W-:Y:S01]  /*4a2e0*/  ISETP.LT.AND P5, PT, R25, UR6, !P0 ;  /* 0x0000000619007c0c */ /* 0x004fe2000c7a1270 */
[----:B------:R-:W2:Y:S01]  /*4a2f0*/  LDCU UR6, c[0x0][0x39c] ;  /* 0x00007380ff0677ac */ /* 0x000ea20008000800 */
[----:B------:R-:W0:Y:S02]  /*4a300*/  LDC R25, c[0x0][0x3b8] ;  /* 0x0000ee00ff197b82 */ /* 0x000e240000000800 */
[----:B0-----:R-:W-:Y:S02]  /*4a310*/  IMAD R23, R25, 0x2, R3 ;  /* 0x0000000219177824 */ /* 0x001fe400078e0203 */
[----:B------:R-:W2:Y:S01]  /*4a320*/  LDL.LU R25, [R1+0x1d0] ;  /* 0x0001d00001197983 */ /* 0x000ea20000300800 */
[----:B-1----:R-:W-:Y:S01]  /*4a330*/  ISETP.LT.AND P4, PT, R24, UR4, !P0 ;  /* 0x0000000418007c0c */ /* 0x002fe2000c781270 */
[----:B------:R-:W4:Y:S02]  /*4a340*/  LDCU UR4, c[0x0][0x39c] ;  /* 0x00007380ff0477ac */ /* 0x000f240008000800 */
[----:B------:R-:W0:Y:S01]  /*4a350*/  LDC R24, c[0x0][0x3b8] ;  /* 0x0000ee00ff187b82 */ /* 0x000e220000000800 */
[----:B-----5:R-:W-:Y:S01]  /*4a360*/  ISETP.LT.AND P3, PT, R20, UR5, !P0 ;  /* 0x0000000514007c0c */ /* 0x020fe2000c761270 */
[----:B------:R-:W1:Y:S01]  /*4a370*/  LDCU UR5, c[0x0][0x39c] ;  /* 0x00007380ff0577ac */ /* 0x000e620008000800 */
[----:B------:R-:W-:-:S04]  /*4a380*/  IADD3 R20, P6, PT, R3, R0, RZ ;  /* 0x0000000003147210 */ /* 0x000fc80007fde0ff */
[----:B------:R-:W-:Y:S02]  /*4a390*/  LEA.HI.X.SX32 R21, R3, R2, 0x1, P6 ;  /* 0x0000000203157211 */ /* 0x000fe400030f0eff */
[----:B------:R-:W-:-:S05]  /*4a3a0*/  PRMT R3, R14, 0x7772, RZ ;  /* 0x000077720e037816 */ /* 0x000fca00000000ff */
[----:B------:R0:W-:Y:S01]  /*4a3b0*/  @P5 STG.E.U8 desc[UR8][R20.64], R3 ;  /* 0x0000000314005986 */ /* 0x0001e2000c101108 */
[----:B----4-:R-:W-:Y:S01]  /*4a3c0*/  ISETP.LT.AND P2, PT, R22, UR4, !P0 ;  /* 0x0000000416007c0c */ /* 0x010fe2000c741270 */
[----:B------:R-:W4:Y:S01]  /*4a3d0*/  LDCU UR4, c[0x0][0x39c] ;  /* 0x00007380ff0477ac */ /* 0x000f220008000800 */
[----:B------:R-:W-:Y:S01]  /*4a3e0*/  IADD3 R22, P6, PT, R23, R0, RZ ;  /* 0x0000000017167210 */ /* 0x000fe20007fde0ff */
[----:B0-----:R-:W-:Y:S01]  /*4a3f0*/  IMAD R3, R24, 0x2, R23 ;  /* 0x0000000218037824 */ /* 0x001fe200078e0217 */
[----:B------:R-:W-:Y:S01]  /*4a400*/  PRMT R21, R15, 0x7772, RZ ;  /* 0x000077720f157816 */ /* 0x000fe200000000ff */
[----:B------:R-:W1:Y:S01]  /*4a410*/  LDL.LU R24, [R1+0x1d4] ;  /* 0x0001d40001187983 */ /* 0x000e620000300800 */
        /* <DEDUP_REMOVED lines=9> */
[----:B-----5:R-:W4:Y:S01]  /*4a4b0*/  LDL.LU R20, [R1+0x1d8] ;  /* 0x0001d80001147983 */ /* 0x020f220000300800 */
[----:B---3--:R-:W-:Y:S01]  /*4a4c0*/  IMAD R3, R26, 0x2, R23 ;  /* 0x000000021a037824 */ /* 0x008fe200078e0217 */
[----:B------:R-:W-:Y:S01]  /*4a4d0*/  LEA.HI.X.SX32 R23, R23, R2, 0x1, P6 ;  /* 0x0000000217177211 */ /* 0x000fe200030f0eff */
[----:B------:R-:W3:Y:S01]  /*4a4e0*/  LDC R26, c[0x0][0x3b8] ;  /* 0x0000ee00ff1a7b82 */ /* 0x000ee20000000800 */
[----:B------:R-:W-:-:S05]  /*4a4f0*/  PRMT R21, R5, 0x7772, RZ ;  /* 0x0000777205157816 */ /* 0x000fca00000000ff */
[----:B------:R5:W-:Y:S04]  /*4a500*/  @P2 STG.E.U8 desc[UR8][R22.64], R21 ;  /* 0x0000001516002986 */ /* 0x000be8000c101108 */
[----:B-----5:R-:W5:Y:S01]  /*4a510*/  LDL.LU R22, [R1+0x1dc] ;  /* 0x0001dc0001167983 */ /* 0x020f620000300800 */
[----:B--2---:R-:W-:Y:S01]  /*4a520*/  ISETP.LT.AND P5, PT, R25, UR6, !P0 ;  /* 0x0000000619007c0c */ /* 0x004fe2000c7a1270 */
[----:B------:R-:W2:Y:S01]  /*4a530*/  LDCU UR6, c[0x0][0x39c] ;  /* 0x00007380ff0677ac */ /* 0x000ea20008000800 */
[----:B------:R-:W0:Y:S02]  /*4a540*/  LDC R25, c[0x0][0x3b8] ;  /* 0x0000ee00ff197b82 */ /* 0x000e240000000800 */
[----:B0-----:R-:W-:Y:S02]  /*4a550*/  IMAD R23, R25, 0x2, R3 ;  /* 0x0000000219177824 */ /* 0x001fe400078e0203 */
[----:B------:R-:W2:Y:S01]  /*4a560*/  LDL.LU R25, [R1+0x1e0] ;  /* 0x0001e00001197983 */ /* 0x000ea20000300800 */
[----:B-1----:R-:W-:Y:S01]  /*4a570*/  ISETP.LT.AND P4, PT, R24, UR5, !P0 ;  /* 0x0000000518007c0c */ /* 0x002fe2000c781270 */
[----:B------:R-:W5:Y:S02]  /*4a580*/  LDCU UR5, c[0x0][0x39c] ;  /* 0x00007380ff0577ac */ /* 0x000f640008000800 */
[----:B------:R-:W0:Y:S01]  /*4a590*/  LDC R24, c[0x0][0x3b8] ;  /* 0x0000ee00ff187b82 */ /* 0x000e220000000800 */
[----:B----4-:R-:W-:Y:S01]  /*4a5a0*/  ISETP.LT.AND P3, PT, R20, UR4, !P0 ;  /* 0x0000000414007c0c */ /* 0x010fe2000c761270 */
[----:B------:R-:W1:Y:S01]  /*4a5b0*/  LDCU UR4, c[0x0][0x39c] ;  /* 0x00007380ff0477ac */ /* 0x000e620008000800 */
[----:B------:R-:W-:-:S04]  /*4a5c0*/  IADD3 R20, P6, PT, R3, R0, RZ ;  /* 0x0000000003147210 */ /* 0x000fc80007fde0ff */
[----:B------:R-:W-:Y:S02]  /*4a5d0*/  LEA.HI.X.SX32 R21, R3, R2, 0x1, P6 ;  /* 0x0000000203157211 */ /* 0x000fe400030f0eff */
[----:B------:R-:W-:-:S05]  /*4a5e0*/  PRMT R3, R6, 0x7772, RZ ;  /* 0x0000777206037816 */ /* 0x000fca00000000ff */
[----:B------:R0:W-:Y:S01]  /*4a5f0*/  @P5 STG.E.U8 desc[UR8][R20.64], R3 ;  /* 0x0000000314005986 */ /* 0x0001e2000c101108 */
[----:B-----5:R-:W-:Y:S01]  /*4a600*/  ISETP.LT.AND P2, PT, R22, UR5, !P0 ;  /* 0x0000000516007c0c */ /* 0x020fe2000c741270 */
[----:B------:R-:W4:Y:S01]  /*4a610*/  LDCU UR5, c[0x0][0x39c] ;  /* 0x00007380ff0577ac */ /* 0x000f220008000800 */
[----:B------:R-:W-:Y:S01]  /*4a620*/  IADD3 R22, P6, PT, R23, R0, RZ ;  /* 0x0000000017167210 */ /* 0x000fe20007fde0ff */
[----:B0-----:R-:W-:Y:S01]  /*4a630*/  IMAD R3, R24, 0x2, R23 ;  /* 0x0000000218037824 */ /* 0x001fe200078e0217 */
[----:B------:R-:W-:Y:S01]  /*4a640*/  PRMT R21, R7, 0x7772, RZ ;  /* 0x0000777207157816 */ /* 0x000fe200000000ff */
[----:B------:R-:W5:Y:S01]  /*4a650*/  LDL R24, [R1+0x50] ;  /* 0x0000500001187983 */ /* 0x000f620000100800 */
[----:B------:R-:W-:-:S05]  /*4a660*/  LEA.HI.X.SX32 R23, R23, R2, 0x1, P6 ;  /* 0x0000000217177211 */ /* 0x000fca00030f0eff */
[----:B------:R0:W-:Y:S04]  /*4a670*/  @P4 STG.E.U8 desc[UR8][R22.64], R21 ;  /* 0x0000001516004986 */ /* 0x0001e8000c101108 */
[----:B0-----:R-:W1:Y:S01]  /*4a680*/  LDL.LU R23, [R1+0x1e4] ;  /* 0x0001e40001177983 */ /* 0x001e620000300800 */
[----:B------:R-:W-:-:S04]  /*4a690*/  IADD3 R20, P6, PT, R3, R0, RZ ;  /* 0x0000000003147210 */ /* 0x000fc80007fde0ff */
[----:B------:R-:W-:Y:S02]  /*4a6a0*/  LEA.HI.X.SX32 R21, R3, R2, 0x1, P6 ;  /* 0x0000000203157211 */ /* 0x000fe400030f0eff */
[----:B--2---:R-:W-:Y:S01]  /*4a6b0*/  ISETP.LT.AND P5, PT, R25, UR6, !P0 ;  /* 0x0000000619007c0c */ /* 0x004fe2000c7a1270 */
[----:B------:R-:W0:Y:S01]  /*4a6c0*/  LDCU UR6, c[0x0][0x39c] ;  /* 0x00007380ff0677ac */ /* 0x000e220008000800 */
[----:B------:R-:W2:Y:S01]  /*4a6d0*/  LDC R25, c[0x0][0x3b8] ;  /* 0x0000ee00ff197b82 */ /* 0x000ea20000000800 */
[----:B-1----:R-:W-:Y:S01]  /*4a6e0*/  ISETP.LT.AND P4, PT, R23, UR4, !P0 ;  /* 0x0000000417007c0c */ /* 0x002fe2000c781270 */
[----:B------:R-:W-:Y:S01]  /*4a6f0*/  IMAD R23, R27, 0x2, R3 ;  /* 0x000000021b177824 */ /* 0x000fe200078e0203 */
[----:B-----5:R-:W-:Y:S01]  /*4a700*/  PRMT R3, R24, 0x7772, RZ ;  /* 0x0000777218037816 */ /* 0x020fe200000000ff */
[----:B------:R-:W5:Y:S04]  /*4a710*/  LDL R27, [R1+0x58] ;  /* 0x00005800011b7983 */ /* 0x000f680000100800 */
[----:B------:R-:W1:Y:S01]  /*4a720*/  LDC R24, c[0x0][0x3b8] ;  /* 0x0000ee00ff187b82 */ /* 0x000e620000000800 */
[----:B------:R-:W0:Y:S01]  /*4a730*/  LDCU UR4, c[0x0][0x39c] ;  /* 0x00007380ff0477ac */ /* 0x000e220008000800 */
[----:B------:R2:W-:Y:S04]  /*4a740*/  @P3 STG.E.U8 desc[UR8][R20.64], R3 ;  /* 0x0000000314003986 */ /* 0x0005e8000c101108 */
[----:B--2---:R-:W4:Y:S01]  /*4a750*/  LDL.LU R20, [R1+0x1e8] ;  /* 0x0001e80001147983 */ /* 0x004f220000300800 */
[C---:B------:R-:W-:Y:S01]  /*4a760*/  IADD3 R22, P6, PT, R23.reuse, R0, RZ ;  /* 0x0000000017167210 */ /* 0x040fe20007fde0ff */
[----:B---3--:R-:W-:Y:S01]  /*4a770*/  IMAD R3, R26, 0x2, R23 ;  /* 0x000000021a037824 */ /* 0x008fe200078e0217 */
[----:B------:R-:W-:Y:S01]  /*4a780*/  PRMT R21, R28, 0x7772, RZ ;  /* 0x000077721c157816 */ /* 0x000fe200000000ff */
[----:B------:R-:W2:Y:S01]  /*4a790*/  LDL R26, [R1+0x5c] ;  /* 0x00005c00011a7983 */ /* 0x000ea20000100800 */
[----:B------:R-:W-:Y:S01]  /*4a7a0*/  LEA.HI.X.SX32 R23, R23, R2, 0x1, P6 ;  /* 0x0000000217177211 */ /* 0x000fe200030f0eff */
[----:B------:R-:W3:Y:S04]  /*4a7b0*/  LDC R28, c[0x0][0x3b8] ;  /* 0x0000ee00ff1c7b82 */ /* 0x000ee80000000800 */
[----:B------:R0:W-:Y:S02]  /*4a7c0*/  @P2 STG.E.U8 desc[UR8][R22.64], R21 ;  /* 0x0000001516002986 */ /* 0x0001e4000c101108 */
[----:B0-----:R-:W-:-:S02]  /*4a7d0*/  IMAD R23, R25, 0x2, R3 ;  /* 0x0000000219177824 */ /* 0x001fc400078e0203 */
[----:B------:R-:W2:Y:S04]  /*4a7e0*/  LDL.LU R22, [R1+0x1ec] ;  /* 0x0001ec0001167983 */ /* 0x000ea80000300800 */
[----:B------:R-:W3:Y:S01]  /*4a7f0*/  LDL.LU R25, [R1+0x20] ;  /* 0x0000200001197983 */ /* 0x000ee20000300800 */
[----:B----4-:R-:W-:Y:S01]  /*4a800*/  ISETP.LT.AND P3, PT, R20, UR5, !P0 ;  /* 0x0000000514007c0c */ /* 0x010fe2000c761270 */
[----:B------:R-:W0:Y:S01]  /*4a810*/  LDCU UR5, c[0x0][0x39c] ;  /* 0x00007380ff0577ac */ /* 0x000e220008000800 */
[----:B------:R-:W-:-:S04]  /*4a820*/  IADD3 R20, P6, PT, R3, R0, RZ ;  /* 0x0000000003147210 */ /* 0x000fc80007fde0ff */
[----:B------:R-:W-:Y:S02]  /*4a830*/  LEA.HI.X.SX32 R21, R3, R2, 0x1, P6 ;  /* 0x0000000203157211 */ /* 0x000fe400030f0eff */
[----:B-----5:R-:W-:Y:S02]  /*4a840*/  PRMT R3, R27, 0x7772, RZ ;  /* 0x000077721b037816 */ /* 0x020fe400000000ff */
[----:B------:R-:W4:Y:S03]  /*4a850*/  LDC R27, c[0x0][0x3b8] ;  /* 0x0000ee00ff1b7b82 */ /* 0x000f260000000800 */
[----:B------:R5:W-:Y:S04]  /*4a860*/  @P5 STG.E.U8 desc[UR8][R20.64], R3 ;  /* 0x0000000314005986 */ /* 0x000be8000c101108 */
[----:B-----5:R-:W5:Y:S01]  /*4a870*/  LDL.LU R21, [R1+0x1f0] ;  /* 0x0001f00001157983 */ /* 0x020f620000300800 */
[----:B--2---:R-:W-:Y:S01]  /*4a880*/  ISETP.LT.AND P2, PT, R22, UR4, !P0 ;  /* 0x0000000416007c0c */ /* 0x004fe2000c741270 */
[----:B-1----:R-:W-:Y:S01]  /*4a890*/  IMAD R3, R24, 0x2, R23 ;  /* 0x0000000218037824 */ /* 0x002fe200078e0217 */
[C---:B------:R-:W-:Y:S01]  /*4a8a0*/  IADD3 R22, P6, PT, R23.reuse, R0, RZ ;  /* 0x0000000017167210 */ /* 0x040fe20007fde0ff */
[----:B------:R-:W2:Y:S01]  /*4a8b0*/  LDL.LU R24, [R1+0x24] ;  /* 0x0000240001187983 */ /* 0x000ea20000300800 */
[----:B------:R-:W1:Y:S02]  /*4a8c0*/  LDCU UR4, c[0x0][0x39c] ;  /* 0x00007380ff0477ac */ /* 0x000e640008000800 */
[----:B------:R-:W-:-:S02]  /*4a8d0*/  LEA.HI.X.SX32 R23, R23, R2, 0x1, P6 ;  /* 0x0000000217177211 */ /* 0x000fc400030f0eff */
[----:B-----5:R-:W-:Y:S01]  /*4a8e0*/  ISETP.LT.AND P5, PT, R21, UR6, !P0 ;  /* 0x0000000615007c0c */ /* 0x020fe2000c7a1270 */
[----:B------:R-:W5:Y:S01]  /*4a8f0*/  LDCU UR6, c[0x0][0x39c] ;  /* 0x00007380ff0677ac */ /* 0x000f620008000800 */
[----:B------:R-:W-:Y:S02]  /*4a900*/  PRMT R21, R26, 0x7772, RZ ;  /* 0x000077721a157816 */ /* 0x000fe400000000ff */
[----:B------:R-:W0:Y:S03]  /*4a910*/  LDC R26, c[0x0][0x3b8] ;  /* 0x0000ee00ff1a7b82 */ /* 0x000e260000000800 */
[----:B------:R1:W-:Y:S04]  /*4a920*/  @P4 STG.E.U8 desc[UR8][R22.64], R21 ;  /* 0x0000001516004986 */ /* 0x0003e8000c101108 */
[----:B-1----:R-:W0:Y:S01]  /*4a930*/  LDL.LU R23, [R1+0x1f4] ;  /* 0x0001f40001177983 */ /* 0x002e220000300800 */
[----:B------:R-:W-:-:S04]  /*4a940*/  IADD3 R20, P6, PT, R3, R0, RZ ;  /* 0x0000000003147210 */ /* 0x000fc80007fde0ff */
[----:B------:R-:W-:Y:S02]  /*4a950*/  LEA.HI.X.SX32 R21, R3, R2, 0x1, P6 ;  /* 0x0000000203157211 */ /* 0x000fe400030f0eff */
[----:B0-----:R-:W-:Y:S01]  /*4a960*/  ISETP.LT.AND P4, PT, R23, UR5, !P0 ;  /* 0x0000000517007c0c */ /* 0x001fe2000c781270 */
[----:B---3--:R-:W-:Y:S01]  /*4a970*/  IMAD R23, R28, 0x2, R3 ;  /* 0x000000021c177824 */ /* 0x008fe200078e0203 */
[----:B------:R-:W-:Y:S01]  /*4a980*/  PRMT R3, R25, 0x7773, RZ ;  /* 0x0000777319037816 */ /* 0x000fe200000000ff */
[----:B------:R-:W3:Y:S01]  /*4a990*/  LDL.LU R28, [R1+0x204] ;  /* 0x00020400011c7983 */ /* 0x000ee20000300800 */
[----:B------:R-:W0:Y:S01]  /*4a9a0*/  LDC R25, c[0x0][0x3b8] ;  /* 0x0000ee00ff197b82 */ /* 0x000e220000000800 */
[----:B------:R-:W1:Y:S01]  /*4a9b0*/  LDCU UR5, c[0x0][0x39c] ;  /* 0x00007380ff0577ac */ /* 0x000e620008000800 */
[----:B------:R-:W-:Y:S01]  /*4a9c0*/  IADD3 R22, P6, PT, R23, R0, RZ ;  /* 0x0000000017167210 */ /* 0x000fe20007fde0ff */
[----:B------:R4:W-:Y:S02]  /*4a9d0*/  @P3 STG.E.U8 desc[UR8][R20.64], R3 ;  /* 0x0000000314003986 */ /* 0x0009e4000c101108 */
[----:B----4-:R-:W-:Y:S01]  /*4a9e0*/  IMAD R3, R27, 0x2, R23 ;  /* 0x000000021b037824 */ /* 0x010fe200078e0217 */
[----:B------:R-:W-:Y:S01]  /*4a9f0*/  LEA.HI.X.SX32 R23, R23, R2, 0x1, P6 ;  /* 0x0000000217177211 */ /* 0x000fe200030f0eff */
[----:B------:R-:W4:Y:S01]  /*4aa00*/  LDL.LU R20, [R1+0x1f8] ;  /* 0x0001f80001147983 */ /* 0x000f220000300800 */
[----:B--2---:R-:W-:Y:S01]  /*4aa10*/  PRMT R21, R24, 0x7773, RZ ;  /* 0x0000777318157816 */ /* 0x004fe200000000ff */
[----:B------:R-:W2:Y:S04]  /*4aa20*/  LDC R27, c[0x0][0x3b8] ;  /* 0x0000ee00ff1b7b82 */ /* 0x000ea80000000800 */
[----:B------:R1:W-:Y:S04]  /*4aa30*/  @P2 STG.E.U8 desc[UR8][R22.64], R21 ;  /* 0x0000001516002986 */ /* 0x0003e8000c101108 */
[----:B------:R-:W0:Y:S01]  /*4aa40*/  LDC R24, c[0x0][0x3b8] ;  /* 0x0000ee00ff187b82 */ /* 0x000e220000000800 */
[----:B-1----:R-:W2:Y:S01]  /*4aa50*/  LDL.LU R22, [R1+0x1fc] ;  /* 0x0001fc0001167983 */ /* 0x002ea20000300800 */
[----:B------:R-:W-:-:S03]  /*4aa60*/  IMAD R23, R26, 0x2, R3 ;  /* 0x000000021a177824 */ /* 0x000fc600078e0203 */
[----:B------:R-:W2:Y:S01]  /*4aa70*/  LDL.LU R26, [R1+0x28] ;  /* 0x00002800011a7983 */ /* 0x000ea20000300800 */
[----:B----4-:R-:W-:Y:S01]  /*4aa80*/  ISETP.LT.AND P3, PT, R20, UR4, !P0 ;  /* 0x0000000414007c0c */ /* 0x010fe2000c761270 */
[----:B------:R-:W3:Y:S01]  /*4aa90*/  LDCU UR4, c[0x0][0x39c] ;  /* 0x00007380ff0477ac */ /* 0x000ee20008000800 */
[----:B------:R-:W-:-:S04]  /*4aaa0*/  IADD3 R20, P6, PT, R3, R0, RZ ;  /* 0x0000000003147210 */ /* 0x000fc80007fde0ff */
[----:B------:R-:W-:Y:S02]  /*4aab0*/  LEA.HI.X.SX32 R21, R3, R2, 0x1, P6 ;  /* 0x0000000203157211 */ /* 0x000fe400030f0eff */
[----:B--2---:R-:W-:Y:S02]  /*4aac0*/  PRMT R3, R26, 0x7773, RZ ;  /* 0x000077731a037816 */ /* 0x004fe400000000ff */
[----:B------:R-:W2:Y:S04]  /*4aad0*/  LDL.LU R26, [R1+0x20c] ;  /* 0x00020c00011a7983 */ /* 0x000ea80000300800 */
[----:B------:R1:W-:Y:S04]  /*4aae0*/  @P5 STG.E.U8 desc[UR8][R20.64], R3 ;  /* 0x0000000314005986 */ /* 0x0003e8000c101108 */
[----:B-1----:R-:W5:Y:S04]  /*4aaf0*/  LDL.LU R20, [R1+0x200] ;  /* 0x0002000001147983 */ /* 0x002f680000300800 */
[----:B------:R-:W4:Y:S01]  /*4ab00*/  LDL.LU R21, [R1+0x2c] ;  /* 0x00002c0001157983 */ /* 0x000f220000300800 */
[----:B------:R-:W-:Y:S01]  /*4ab10*/  ISETP.LT.AND P2, PT, R22, UR5, !P0 ;  /* 0x0000000516007c0c */ /* 0x000fe2000c741270 */
[----:B0-----:R-:W-:Y:S01]  /*4ab20*/  IMAD R3, R25, 0x2, R23 ;  /* 0x0000000219037824 */ /* 0x001fe200078e0217 */
[C---:B------:R-:W-:Y:S01]  /*4ab30*/  IADD3 R22, P6, PT, R23.reuse, R0, RZ ;  /* 0x0000000017167210 */ /* 0x040fe20007fde0ff */
[----:B------:R-:W2:Y:S01]  /*4ab40*/  LDL.LU R25, [R1+0x34] ;  /* 0x0000340001197983 */ /* 0x000ea20000300800 */
[----:B------:R-:W0:Y:S02]  /*4ab50*/  LDCU UR5, c[0x0][0x39c] ;  /* 0x00007380ff0577ac */ /* 0x000e240008000800 */
[----:B------:R-:W-:-:S02]  /*4ab60*/  LEA.HI.X.SX32 R23, R23, R2, 0x1, P6 ;  /* 0x0000000217177211 */ /* 0x000fc400030f0eff */
[----:B----4-:R-:W-:-:S05]  /*4ab70*/  PRMT R21, R21, 0x7773, RZ ;  /* 0x0000777315157816 */ /* 0x010fca00000000ff */
[----:B------:R1:W-:Y:S04]  /*4ab80*/  @P4 STG.E.U8 desc[UR8][R22.64], R21 ;  /* 0x0000001516004986 */ /* 0x0003e8000c101108 */
[----:B-1----:R-:W4:Y:S01]  /*4ab90*/  LDL.LU R22, [R1+0x30] ;  /* 0x0000300001167983 */ /* 0x002f220000300800 */
[----:B-----5:R-:W-:Y:S01]  /*4aba0*/  ISETP.LT.AND P5, PT, R20, UR6, !P0 ;  /* 0x0000000614007c0c */ /* 0x020fe2000c7a1270 */
[----:B------:R-:W-:Y:S01]  /*4abb0*/  IMAD R23, R24, 0x2, R3 ;  /* 0x0000000218177824 */ /* 0x000fe200078e0203 */
[C---:B------:R-:W-:Y:S01]  /*4abc0*/  IADD3 R20, P6, PT, R3.reuse, R0, RZ ;  /* 0x0000000003147210 */ /* 0x040fe20007fde0ff */
[----:B------:R-:W1:Y:S01]  /*4abd0*/  LDCU UR6, c[0x0][0x39c] ;  /* 0x00007380ff0677ac */ /* 0x000e620008000800 */
[----:B---3--:R-:W-:Y:S01]  /*4abe0*/  ISETP.LT.AND P4, PT, R28, UR4, !P0 ;  /* 0x000000041c007c0c */ /* 0x008fe2000c781270 */
[----:B------:R-:W3:Y:S01]  /*4abf0*/  LDC R24, c[0x0][0x3b8] ;  /* 0x0000ee00ff187b82 */ /* 0x000ee20000000800 */
[----:B------:R-:W-:Y:S01]  /*4ac00*/  LEA.HI.X.SX32 R21, R3, R2, 0x1, P6 ;  /* 0x0000000203157211 */ /* 0x000fe200030f0eff */
[----:B------:R-:W5:Y:S01]  /*4ac10*/  LDL.LU R28, [R1+0x214] ;  /* 0x00021400011c7983 */ /* 0x000f620000300800 */
[----:B------:R-:W0:Y:S01]  /*4ac20*/  LDCU UR4, c[0x0][0x39c] ;  /* 0x00007380ff0477ac */ /* 0x000e220008000800 */
[----:B----4-:R-:W-:-:S05]  /*4ac30*/  PRMT R3, R22, 0x7773, RZ ;  /* 0x0000777316037816 */ /* 0x010fca00000000ff */
[----:B------:R4:W-:Y:S02]  /*4ac40*/  @P3 STG.E.U8 desc[UR8][R20.64], R3 ;  /* 0x0000000314003986 */ /* 0x0009e4000c101108 */
[----:B----4-:R-:W-:Y:S02]  /*4ac50*/  IMAD R3, R27, 0x2, R23 ;  /* 0x000000021b037824 */ /* 0x010fe400078e0217 */
[----:B------:R-:W0:Y:S01]  /*4ac60*/  LDL.LU R27, [R1+0x208] ;  /* 0x00020800011b7983 */ /* 0x000e220000300800 */
[----:B------:R-:W-:Y:S02]  /*4ac70*/  IADD3 R22, P6, PT, R23, R0, RZ ;  /* 0x0000000017167210 */ /* 0x000fe40007fde0ff */
[----:B--2---:R-:W-:Y:S02]  /*4ac80*/  PRMT R21, R25, 0x7773, RZ ;  /* 0x0000777319157816 */ /* 0x004fe400000000ff */
[----:B------:R-:W-:Y:S01]  /*4ac90*/  LEA.HI.X.SX32 R23, R23, R2, 0x1, P6 ;  /* 0x0000000217177211 */ /* 0x000fe200030f0eff */
[----:B------:R-:W2:Y:S04]  /*4aca0*/  LDC R25, c[0x0][0x3b8] ;  /* 0x0000ee00ff197b82 */ /* 0x000ea80000000800 */
[----:B------:R4:W-:Y:S01]  /*4acb0*/  @P2 STG.E.U8 desc[UR8][R22.64], R21 ;  /* 0x0000001516002986 */ /* 0x0009e2000c101108 */
[----:B0-----:R-:W-:Y:S01]  /*4acc0*/  ISETP.LT.AND P3, PT, R27, UR5, !P0 ;  /* 0x000000051b007c0c */ /* 0x001fe2000c761270 */
[----:B------:R-:W5:Y:S02]  /*4acd0*/  LDCU UR5, c[0x0][0x39c] ;  /* 0x00007380ff0577ac */ /* 0x000f640008000800 */
[----:B------:R-:W2:Y:S04]  /*4ace0*/  LDL.LU R27, [R1+0x21c] ;  /* 0x00021c00011b7983 */ /* 0x000ea80000300800 */
[----:B----4-:R-:W4:Y:S01]  /*4acf0*/  LDL.LU R22, [R1+0x38] ;  /* 0x0000380001167983 */ /* 0x010f220000300800 */
[----:B------:R-:W-:-:S03]  /*4ad00*/  IADD3 R20, P6, PT, R3, R0, RZ ;  /* 0x0000000003147210 */ /* 0x000fc60007fde0ff */
[----:B------:R-:W2:Y:S01]  /*4ad10*/  LDL.LU R23, [R1+0x44] ;  /* 0x0000440001177983 */ /* 0x000ea20000300800 */
[----:B------:R-:W-:Y:S02]  /*4ad20*/  LEA.HI.X.SX32 R21, R3, R2, 0x1, P6 ;  /* 0x0000000203157211 */ /* 0x000fe400030f0eff */
[----:B-1----:R-:W-:Y:S01]  /*4ad30*/  ISETP.LT.AND P2, PT, R26, UR6, !P0 ;  /* 0x000000061a007c0c */ /* 0x002fe2000c741270 */
[----:B------:R-:W0:Y:S01]  /*4ad40*/  LDCU UR6, c[0x0][0x39c] ;  /* 0x00007380ff0677ac */ /* 0x000e220008000800 */
[----:B------:R-:W1:Y:S01]  /*4ad50*/  LDC R26, c[0x0][0x3b8] ;  /* 0x0000ee00ff1a7b82 */ /* 0x000e620000000800 */
[----:B----4-:R-:W-:-:S05]  /*4ad60*/  PRMT R22, R22, 0x7773, RZ ;  /* 0x0000777316167816 */ /* 0x010fca00000000ff */
[----:B------:R4:W-:Y:S04]  /*4ad70*/  @P5 STG.E.U8 desc[UR8][R20.64], R22 ;  /* 0x0000001614005986 */ /* 0x0009e8000c101108 */
[----:B----4-:R-:W4:Y:S01]  /*4ad80*/  LDL.LU R22, [R1+0x210] ;  /* 0x0002100001167983 */ /* 0x010f220000300800 */
[----:B-1----:R-:W-:Y:S02]  /*4ad90*/  IMAD R3, R26, 0x2, R3 ;  /* 0x000000021a037824 */ /* 0x002fe400078e0203 */
[----:B------:R-:W1:Y:S01]  /*4ada0*/  LDC R26, c[0x0][0x3b8] ;  /* 0x0000ee00ff1a7b82 */ /* 0x000e620000000800 */
[----:B----4-:R-:W-:Y:S01]  /*4adb0*/  ISETP.LT.AND P6, PT, R22, UR4, !P0 ;  /* 0x0000000416007c0c */ /* 0x010fe2000c7c1270 */
[----:B---3--:R-:W-:Y:S01]  /*4adc0*/  IMAD R22, R24, 0x2, R3 ;  /* 0x0000000218167824 */ /* 0x008fe200078e0203 */
[----:B------:R-:W-:Y:S01]  /*4add0*/  IADD3 R20, P5, PT, R3, R0, RZ ;  /* 0x0000000003147210 */ /* 0x000fe20007fbe0ff */
[----:B------:R-:W3:Y:S01]  /*4ade0*/  LDL.LU R24, [R1+0x3c] ;  /* 0x00003c0001187983 */ /* 0x000ee20000300800 */
[----:B--2---:R-:W-:Y:S01]  /*4adf0*/  PRMT R23, R23, 0x7773, RZ ;  /* 0x0000777317177816 */ /* 0x004fe200000000ff */
[----:B------:R-:W2:Y:S01]  /*4ae00*/  LDCU UR4, c[0x0][0x39c] ;  /* 0x00007380ff0477ac */ /* 0x000ea20008000800 */
[----:B------:R-:W-:-:S02]  /*4ae10*/  LEA.HI.X.SX32 R21, R3, R2, 0x1, P5 ;  /* 0x0000000203157211 */ /* 0x000fc400028f0eff */
[----:B---3--:R-:W-:-:S05]  /*4ae20*/  PRMT R3, R24, 0x7773, RZ ;  /* 0x0000777318037816 */ /* 0x008fca00000000ff */
[----:B------:R3:W-:Y:S04]  /*4ae30*/  @P4 STG.E.U8 desc[UR8][R20.64], R3 ;  /* 0x0000000314004986 */ /* 0x0007e8000c101108 */
[----:B---3--:R-:W3:Y:S01]  /*4ae40*/  LDL.LU R21, [R1+0x40] ;  /* 0x0000400001157983 */ /* 0x008ee20000300800 */
[----:B------:R-:W-:Y:S01]  /*4ae50*/  IADD3 R24, P5, PT, R22, R0, RZ ;  /* 0x0000000016187210 */ /* 0x000fe20007fbe0ff */
[----:B------:R-:W-:-:S03]  /*4ae60*/  IMAD R3, R25, 0x2, R22 ;  /* 0x0000000219037824 */ /* 0x000fc600078e0216 */
[----:B------:R-:W-:Y:S02]  /*4ae70*/  LEA.HI.X.SX32 R25, R22, R2, 0x1, P5 ;  /* 0x0000000216197211 */ /* 0x000fe400028f0eff */
[----:B------:R-:W0:Y:S01]  /*4ae80*/  LDL.LU R22, [R1+0x218] ;  /* 0x0002180001167983 */ /* 0x000e220000300800 */
[----:B------:R-:W-:Y:S02]  /*4ae90*/  IADD3 R20, P5, PT, R3, R0, RZ ;  /* 0x0000000003147210 */ /* 0x000fe40007fbe0ff */
[----:B---3--:R-:W-:-:S05]  /*4aea0*/  PRMT R21, R21, 0x7773, RZ ;  /* 0x0000777315157816 */ /* 0x008fca00000000ff */
[----:B------:R3:W-:Y:S04]  /*4aeb0*/  @P3 STG.E.U8 desc[UR8][R24.64], R21 ;  /* 0x0000001518003986 */ /* 0x0007e8000c101108 */
[----:B---3--:R-:W3:Y:S01]  /*4aec0*/  LDL.LU R25, [R1+0x48] ;  /* 0x0000480001197983 */ /* 0x008ee20000300800 */
[----:B------:R-:W4:Y:S01]  /*4aed0*/  LDC R24, c[0x0][0x3b8] ;  /* 0x0000ee00ff187b82 */ /* 0x000f220000000800 */
[----:B0-----:R-:W-:Y:S01]  /*4aee0*/  ISETP.LT.AND P3, PT, R22, UR6, !P0 ;  /* 0x0000000616007c0c */ /* 0x001fe2000c761270 */
[----:B-1----:R-:W-:Y:S01]  /*4aef0*/  IMAD R22, R26, 0x2, R3 ;  /* 0x000000021a167824 */ /* 0x002fe200078e0203 */
[----:B------:R-:W-:Y:S01]  /*4af00*/  LEA.HI.X.SX32 R21, R3, R2, 0x1, P5 ;  /* 0x0000000203157211 */ /* 0x000fe200028f0eff */
[----:B------:R-:W0:Y:S04]  /*4af10*/  LDCU UR6, c[0x0][0x39c] ;  /* 0x00007380ff0677ac */ /* 0x000e280008000800 */
[----:B------:R1:W-:Y:S01]  /*4af20*/  @P2 STG.E.U8 desc[UR8][R20.64], R23 ;  /* 0x0000001714002986 */ /* 0x0003e2000c101108 */
[----:B-----5:R-:W-:Y:S01]  /*4af30*/  ISETP.LT.AND P4, PT, R28, UR5, !P0 ;  /* 0x000000051c007c0c */ /* 0x020fe2000c781270 */
[----:B------:R-:W5:Y:S01]  /*4af40*/  LDC R26, c[0x0][0x3b8] ;  /* 0x0000ee00ff1a7b82 */ /* 0x000f620000000800 */
[----:B------:R-:W0:Y:S07]  /*4af50*/  LDCU UR5, c[0x0][0x39c] ;  /* 0x00007380ff0577ac */ /* 0x000e2e0008000800 */
[----:B------:R-:W0:Y:S01]  /*4af60*/  LDC R28, c[0x0][0x3b8] ;  /* 0x0000ee00ff1c7b82 */ /* 0x000e220000000800 */
[----:B-1----:R-:W-:Y:S01]  /*4af70*/  IADD3 R20, P2, PT, R22, R0, RZ ;  /* 0x0000000016147210 */ /* 0x002fe20007f5e0ff */
[----:B----4-:R-:W-:-:S03]  /*4af80*/  IMAD R3, R24, 0x2, R22 ;  /* 0x0000000218037824 */ /* 0x010fc600078e0216 */
[----:B------:R-:W-:Y:S02]  /*4af90*/  LEA.HI.X.SX32 R21, R22, R2, 0x1, P2 ;  /* 0x0000000216157211 */ /* 0x000fe400010f0eff */
[----:B------:R-:W-:-:S04]  /*4afa0*/  IADD3 R22, P2, PT, R3, R0, RZ ;  /* 0x0000000003167210 */ /* 0x000fc80007f5e0ff */
[----:B------:R-:W-:Y:S02]  /*4afb0*/  LEA.HI.X.SX32 R23, R3, R2, 0x1, P2 ;  /* 0x0000000203177211 */ /* 0x000fe400010f0eff */
[----:B---3--:R-:W-:Y:S02]  /*4afc0*/  PRMT R24, R25, 0x7773, RZ ;  /* 0x0000777319187816 */ /* 0x008fe400000000ff */
[----:B------:R-:W-:Y:S02]  /*4afd0*/  PRMT R25, R29, 0x7773, RZ ;  /* 0x000077731d197816 */ /* 0x000fe400000000ff */
[----:B------:R-:W3:Y:S04]  /*4afe0*/  LDL.LU R29, [R1+0x1394] ;  /* 0x00139400011d7983 */ /* 0x000ee80000300800 */
[----:B------:R1:W-:Y:S04]  /*4aff0*/  @P6 STG.E.U8 desc[UR8][R20.64], R24 ;  /* 0x0000001814006986 */ /* 0x0003e8000c101108 */
[----:B-1----:R-:W4:Y:S01]  /*4b000*/  LDL.LU R21, [R1+0x220] ;  /* 0x0002200001157983 */ /* 0x002f220000300800 */
[----:B0-----:R-:W-:Y:S01]  /*4b010*/  IMAD R3, R28, 0x2, R3 ;  /* 0x000000021c037824 */ /* 0x001fe200078e0203 */
[----:B------:R-:W-:Y:S01]  /*4b020*/  PRMT R16, R16, 0x7773, RZ ;  /* 0x0000777310107816 */ /* 0x000fe200000000ff */
[----:B------:R-:W0:Y:S01]  /*4b030*/  LDC R24, c[0x0][0x3b8] ;  /* 0x0000ee00ff187b82 */ /* 0x000e220000000800 */
[----:B------:R-:W3:Y:S04]  /*4b040*/  LDL.LU R28, [R1+0x230] ;  /* 0x00023000011c7983 */ /* 0x000ee80000300800 */
[----:B------:R1:W-:Y:S04]  /*4b050*/  @P4 STG.E.U8 desc[UR8][R22.64], R25 ;  /* 0x0000001916004986 */ /* 0x0003e8000c101108 */
[----:B-1----:R-:W3:Y:S01]  /*4b060*/  LDL.LU R22, [R1+0x224] ;  /* 0x0002240001167983 */ /* 0x002ee20000300800 */
[----:B-----5:R-:W-:Y:S01]  /*4b070*/  IMAD R23, R26, 0x2, R3 ;  /* 0x000000021a177824 */ /* 0x020fe200078e0203 */
[----:B--2---:R-:W-:Y:S01]  /*4b080*/  ISETP.LT.AND P5, PT, R27, UR4, !P0 ;  /* 0x000000041b007c0c */ /* 0x004fe2000c7a1270 */
[----:B------:R-:W3:Y:S01]  /*4b090*/  LDCU UR4, c[0x0][0x39c] ;  /* 0x00007380ff0477ac */ /* 0x000ee20008000800 */
[----:B------:R-:W2:Y:S01]  /*4b0a0*/  LDL.LU R26, [R1+0x22c] ;  /* 0x00022c00011a7983 */ /* 0x000ea20000300800 */
[----:B------:R-:W-:Y:S01]  /*4b0b0*/  IADD3 R20, P4, PT, R3, R0, RZ ;  /* 0x0000000003147210 */ /* 0x000fe20007f9e0ff */
[----:B------:R-:W1:Y:S01]  /*4b0c0*/  LDC R27, c[0x0][0x3b8] ;  /* 0x0000ee00ff1b7b82 */ /* 0x000e620000000800 */
[----:B------:R-:W-:-:S07]  /*4b0d0*/  PRMT R17, R17, 0x7773, RZ ;  /* 0x0000777311117816 */ /* 0x000fce00000000ff */
[----:B------:R-:W5:Y:S01]  /*4b0e0*/  LDC R25, c[0x0][0x3b8] ;  /* 0x0000ee00ff197b82 */ /* 0x000f620000000800 */
[----:B----4-:R-:W-:Y:S01]  /*4b0f0*/  ISETP.LT.AND P2, PT, R21, UR5, !P0 ;  /* 0x0000000515007c0c */ /* 0x010fe2000c741270 */
[----:B------:R-:W2:Y:S01]  /*4b100*/  LDCU UR5, c[0x0][0x39c] ;  /* 0x00007380ff0577ac */ /* 0x000ea20008000800 */
[----:B------:R-:W-:-:S05]  /*4b110*/  LEA.HI.X.SX32 R21, R3, R2, 0x1, P4 ;  /* 0x0000000203157211 */ /* 0x000fca00020f0eff */
[----:B------:R4:W-:Y:S04]  /*4b120*/  @P3 STG.E.U8 desc[UR8][R20.64], R16 ;  /* 0x0000001014003986 */ /* 0x0009e8000c101108 */
[----:B----4-:R-:W4:Y:S01]  /*4b130*/  LDL.LU R20, [R1+0x228] ;  /* 0x0002280001147983 */ /* 0x010f220000300800 */
[----:B---3--:R-:W-:Y:S01]  /*4b140*/  ISETP.LT.AND P4, PT, R22, UR4, !P0 ;  /* 0x0000000416007c0c */ /* 0x008fe2000c781270 */
[----:B-1----:R-:W-:Y:S01]  /*4b150*/  IMAD R3, R27, 0x2, R23 ;  /* 0x000000021b037824 */ /* 0x002fe200078e0217 */
[C---:B------:R-:W-:Y:S01]  /*4b160*/  IADD3 R22, P6, PT, R23.reuse, R0, RZ ;  /* 0x0000000017167210 */ /* 0x040fe20007fde0ff */
[----:B------:R-:W3:Y:S01]  /*4b170*/  LDL.LU R27, [R1+0x238] ;  /* 0x00023800011b7983 */ /* 0x000ee20000300800 */
[----:B------:R-:W1:Y:S01]  /*4b180*/  LDC R21, c[0x0][0x3b8] ;  /* 0x0000ee00ff157b82 */ /* 0x000e620000000800 */
[----:B------:R-:W-:Y:S01]  /*4b190*/  PRMT R18, R18, 0x7773, RZ ;  /* 0x0000777312127816 */ /* 0x000fe200000000ff */
[----:B------:R-:W0:Y:S01]  /*4b1a0*/  LDCU UR4, c[0x0][0x39c] ;  /* 0x00007380ff0477ac */ /* 0x000e220008000800 */
[----:B------:R-:W-:-:S05]  /*4b1b0*/  LEA.HI.X.SX32 R23, R23, R2, 0x1, P6 ;  /* 0x0000000217177211 */ /* 0x000fca00030f0eff */
[----:B------:R0:W-:Y:S01]  /*4b1c0*/  @P5 STG.E.U8 desc[UR8][R22.64], R17 ;  /* 0x0000001116005986 */ /* 0x0001e2000c101108 */
[----:B--2---:R-:W-:Y:S01]  /*4b1d0*/  ISETP.LT.AND P5, PT, R26, UR5, !P0 ;  /* 0x000000051a007c0c */ /* 0x004fe2000c7a1270 */
[----:B------:R-:W3:Y:S02]  /*4b1e0*/  LDCU UR5, c[0x0][0x39c] ;  /* 0x00007380ff0577ac */ /* 0x000ee40008000800 */
[----:B------:R-:W2:Y:S01]  /*4b1f0*/  LDL.LU R26, [R1+0x23c] ;  /* 0x00023c00011a7983 */ /* 0x000ea20000300800 */
[----:B------:R-:W-:-:S04]  /*4b200*/  IADD3 R16, P6, PT, R3, R0, RZ ;  /* 0x0000000003107210 */ /* 0x000fc80007fde0ff */
[----:B0-----:R-:W-:Y:S01]  /*4b210*/  LEA.HI.X.SX32 R17, R3, R2, 0x1, P6 ;  /* 0x0000000203117211 */ /* 0x001fe200030f0eff */
[----:B------:R-:W-:Y:S01]  /*4b220*/  IMAD R3, R24, 0x2, R3 ;  /* 0x0000000218037824 */ /* 0x000fe200078e0203 */
[----:B------:R-:W-:Y:S01]  /*4b230*/  ISETP.LT.AND P6, PT, R28, UR7, !P0 ;  /* 0x000000071c007c0c */ /* 0x000fe2000c7c1270 */
[----:B------:R-:W0:Y:S01]  /*4b240*/  LDC R22, c[0x0][0x3b8] ;  /* 0x0000ee00ff167b82 */ /* 0x000e220000000800 */
[----:B------:R-:W2:Y:S01]  /*4b250*/  LDL.LU R28, [R1+0x244] ;  /* 0x00024400011c7983 */ /* 0x000ea20000300800 */
[----:B------:R-:W-:Y:S01]  /*4b260*/  PRMT R8, R8, 0x7773, RZ ;  /* 0x0000777308087816 */ /* 0x000fe200000000ff */
[----:B------:R-:W0:Y:S02]  /*4b270*/  LDCU UR7, c[0x0][0x39c] ;  /* 0x00007380ff0777ac */ /* 0x000e240008000800 */
[----:B------:R5:W-:Y:S03]  /*4b280*/  @P2 STG.E.U8 desc[UR8][R16.64], R18 ;  /* 0x0000001210002986 */ /* 0x000be6000c101108 */
[----:B------:R-:W0:Y:S08]  /*4b290*/  LDC R23, c[0x0][0x3b8] ;  /* 0x0000ee00ff177b82 */ /* 0x000e300000000800 */
[----:B------:R-:W0:Y:S01]  /*4b2a0*/  LDC R24, c[0x0][0x3b8] ;  /* 0x0000ee00ff187b82 */ /* 0x000e220000000800 */
[----:B-----5:R-:W-:-:S04]  /*4b2b0*/  IADD3 R16, P2, PT, R3, R0, RZ ;  /* 0x0000000003107210 */ /* 0x020fc80007f5e0ff */
[----:B------:R-:W-:Y:S02]  /*4b2c0*/  LEA.HI.X.SX32 R17, R3, R2, 0x1, P2 ;  /* 0x0000000203117211 */ /* 0x000fe400010f0eff */
[----:B----4-:R-:W-:Y:S01]  /*4b2d0*/  ISETP.LT.AND P3, PT, R20, UR6, !P0 ;  /* 0x0000000614007c0c */ /* 0x010fe2000c761270 */
[----:B------:R-:W2:Y:S01]  /*4b2e0*/  LDCU UR6, c[0x0][0x39c] ;  /* 0x00007380ff0677ac */ /* 0x000ea20008000800 */
[----:B------:R-:W-:Y:S01]  /*4b2f0*/  PRMT R20, R19, 0x7773, RZ ;  /* 0x0000777313147816 */ /* 0x000fe200000000ff */
[----:B------:R-:W-:Y:S02]  /*4b300*/  IMAD R19, R25, 0x2, R3 ;  /* 0x0000000219137824 */ /* 0x000fe400078e0203 */
[----:B------:R-:W4:Y:S02]  /*4b310*/  LDL.LU R25, [R1+0x240] ;  /* 0x0002400001197983 */ /* 0x000f240000300800 */
[----:B-1----:R-:W-:Y:S02]  /*4b320*/  IMAD R3, R21, 0x2, R19 ;  /* 0x0000000215037824 */ /* 0x002fe400078e0213 */
[----:B------:R-:W5:Y:S01]  /*4b330*/  LDL.LU R21, [R1+0x234] ;  /* 0x0002340001157983 */ /* 0x000f620000300800 */
[----:B------:R-:W-:-:S03]  /*4b340*/  IADD3 R18, P2, PT, R19, R0, RZ ;  /* 0x0000000013127210 */ /* 0x000fc60007f5e0ff */
[----:B------:R1:W-:Y:S01]  /*4b350*/  @P4 STG.E.U8 desc[UR8][R16.64], R20 ;  /* 0x0000001410004986 */ /* 0x0003e2000c101108 */
[----:B------:R-:W-:-:S05]  /*4b360*/  LEA.HI.X.SX32 R19, R19, R2, 0x1, P2 ;  /* 0x0000000213137211 */ /* 0x000fca00010f0eff */
[----:B------:R0:W-:Y:S01]  /*4b370*/  @P3 STG.E.U8 desc[UR8][R18.64], R8 ;  /* 0x0000000812003986 */ /* 0x0001e2000c101108 */
[----:B---3--:R-:W-:Y:S01]  /*4b380*/  ISETP.LT.AND P3, PT, R27, UR5, !P0 ;  /* 0x000000051b007c0c */ /* 0x008fe2000c761270 */
[----:B------:R-:W3:Y:S02]  /*4b390*/  LDCU UR5, c[0x0][0x39c] ;  /* 0x00007380ff0577ac */ /* 0x000ee40008000800 */
[----:B------:R-:W3:Y:S01]  /*4b3a0*/  LDL.LU R27, [R1+0x248] ;  /* 0x00024800011b7983 */ /* 0x000ee20000300800 */
[C---:B-1----:R-:W-:Y:S01]  /*4b3b0*/  IADD3 R16, P4, PT, R3.reuse, R0, RZ ;  /* 0x0000000003107210 */ /* 0x042fe20007f9e0ff */
[----:B------:R-:W1:Y:S03]  /*4b3c0*/  LDC R20, c[0x0][0x3b8] ;  /* 0x0000ee00ff147b82 */ /* 0x000e660000000800 */
[----:B------:R-:W-:Y:S02]  /*4b3d0*/  LEA.HI.X.SX32 R17, R3, R2, 0x1, P4 ;  /* 0x0000000203117211 */ /* 0x000fe400020f0eff */
[----:B--2---:R-:W-:Y:S01]  /*4b3e0*/  ISETP.LT.AND P4, PT, R26, UR6, !P0 ;  /* 0x000000061a007c0c */ /* 0x004fe2000c781270 */
[----:B------:R-:W2:Y:S01]  /*4b3f0*/  LDCU UR6, c[0x0][0x39c] ;  /* 0x00007380ff0677ac */ /* 0x000ea20008000800 */
[----:B------:R-:W2:Y:S01]  /*4b400*/  LDL.LU R26, [R1+0x24c] ;  /* 0x00024c00011a7983 */ /* 0x000ea20000300800 */
[----:B0-----:R-:W-:Y:S01]  /*4b410*/  PRMT R8, R9, 0x7773, RZ ;  /* 0x0000777309087816 */ /* 0x001fe200000000ff */
[----:B------:R-:W-:Y:S01]  /*4b420*/  IMAD R9, R22, 0x2, R3 ;  /* 0x0000000216097824 */ /* 0x000fe200078e0203 */
[----:B------:R-:W0:Y:S03]  /*4b430*/  LDC R19, c[0x0][0x3b8] ;  /* 0x0000ee00ff137b82 */ /* 0x000e260000000800 */
[----:B------:R1:W-:Y:S01]  /*4b440*/  @P5 STG.E.U8 desc[UR8][R16.64], R8 ;  /* 0x0000000810005986 */ /* 0x0003e2000c101108 */
[----:B------:R-:W-:-:S02]  /*4b450*/  PRMT R3, R11, 0x7773, RZ ;  /* 0x000077730b037816 */ /* 0x000fc400000000ff */
[----:B-1----:R-:W-:Y:S01]  /*4b460*/  IADD3 R8, P5, PT, R9, R0, RZ ;  /* 0x0000000009087210 */ /* 0x002fe20007fbe0ff */
[----:B------:R-:W-:Y:S01]  /*4b470*/  IMAD R17, R23, 0x2, R9 ;  /* 0x0000000217117824 */ /* 0x000fe200078e0209 */
[----:B------:R-:W-:Y:S02]  /*4b480*/  PRMT R16, R10, 0x7773, RZ ;  /* 0x000077730a107816 */ /* 0x000fe400000000ff */
[----:B------:R-:W-:Y:S02]  /*4b490*/  LEA.HI.X.SX32 R9, R9, R2, 0x1, P5 ;  /* 0x0000000209097211 */ /* 0x000fe400028f0eff */
[----:B------:R-:W-:-:S04]  /*4b4a0*/  IADD3 R10, P5, PT, R17, R0, RZ ;  /* 0x00000000110a7210 */ /* 0x000fc80007fbe0ff */
[----:B------:R-:W-:Y:S01]  /*4b4b0*/  LEA.HI.X.SX32 R11, R17, R2, 0x1, P5 ;  /* 0x00000002110b7211 */ /* 0x000fe200028f0eff */
[----:B------:R1:W-:Y:S01]  /*4b4c0*/  @P6 STG.E.U8 desc[UR8][R8.64], R16 ;  /* 0x0000001008006986 */ /* 0x0003e2000c101108 */
[----:B------:R-:W-:Y:S01]  /*4b4d0*/  IMAD R18, R24, 0x2, R17 ;  /* 0x0000000218127824 */ /* 0x000fe200078e0211 */
[----:B------:R-:W-:Y:S01]  /*4b4e0*/  PRMT R12, R12, 0x7773, RZ ;  /* 0x000077730c0c7816 */ /* 0x000fe200000000ff */
[----:B------:R-:W0:Y:S03]  /*4b4f0*/  LDC R17, c[0x0][0x3b8] ;  /* 0x0000ee00ff117b82 */ /* 0x000e260000000800 */
[----:B-1----:R-:W-:-:S05]  /*4b500*/  IADD3 R8, P6, PT, R18, R0, RZ ;  /* 0x0000000012087210 */ /* 0x002fca0007fde0ff */
[----:B------:R-:W1:Y:S01]  /*4b510*/  LDC R16, c[0x0][0x3b8] ;  /* 0x0000ee00ff107b82 */ /* 0x000e620000000800 */
[----:B-----5:R-:W-:Y:S01]  /*4b520*/  ISETP.LT.AND P2, PT, R21, UR4, !P0 ;  /* 0x0000000415007c0c */ /* 0x020fe2000c741270 */
[----:B------:R-:W4:Y:S06]  /*4b530*/  LDCU UR4, c[0x0][0x39c] ;  /* 0x00007380ff0477ac */ /* 0x000f2c0008000800 */
[----:B------:R-:W5:Y:S06]  /*4b540*/  LDC R21, c[0x0][0x3b8] ;  /* 0x0000ee00ff157b82 */ /* 0x000f6c0000000800 */
[----:B------:R5:W-:Y:S01]  /*4b550*/  @P2 STG.E.U8 desc[UR8][R10.64], R3 ;  /* 0x000000030a002986 */ /* 0x000be2000c101108 */
[----:B---3--:R-:W-:Y:S01]  /*4b560*/  ISETP.LT.AND P2, PT, R28, UR5, !P0 ;  /* 0x000000051c007c0c */ /* 0x008fe2000c741270 */
[----:B------:R-:W3:Y:S01]  /*4b570*/  LDCU UR5, c[0x0][0x39c] ;  /* 0x00007380ff0577ac */ /* 0x000ee20008000800 */
[----:B----4-:R-:W-:Y:S01]  /*4b580*/  ISETP.LT.AND P5, PT, R25, UR4, !P0 ;  /* 0x0000000419007c0c */ /* 0x010fe2000c7a1270 */
[----:B------:R-:W4:Y:S01]  /*4b590*/  LDCU UR4, c[0x0][0x39c] ;  /* 0x00007380ff0477ac */ /* 0x000f220008000800 */
[----:B------:R-:W3:Y:S04]  /*4b5a0*/  LDL.LU R25, [R1+0x250] ;  /* 0x0002500001197983 */ /* 0x000ee80000300800 */
[----:B------:R-:W3:Y:S01]  /*4b5b0*/  LDL.LU R28, [R1+0x254] ;  /* 0x00025400011c7983 */ /* 0x000ee20000300800 */
[----:B-----5:R-:W-:Y:S01]  /*4b5c0*/  IMAD R3, R21, 0x2, R18 ;  /* 0x0000000215037824 */ /* 0x020fe200078e0212 */
[----:B------:R-:W-:-:S04]  /*4b5d0*/  LEA.HI.X.SX32 R9, R18, R2, 0x1, P6 ;  /* 0x0000000212097211 */ /* 0x000fc800030f0eff */
[----:B------:R-:W-:Y:S01]  /*4b5e0*/  IADD3 R10, P6, PT, R3, R0, RZ ;  /* 0x00000000030a7210 */ /* 0x000fe20007fde0ff */
[----:B------:R5:W-:Y:S01]  /*4b5f0*/  @P3 STG.E.U8 desc[UR8][R8.64], R12 ;  /* 0x0000000c08003986 */ /* 0x000be2000c101108 */
[----:B------:R-:W-:Y:S02]  /*4b600*/  PRMT R13, R13, 0x7773, RZ ;  /* 0x000077730d0d7816 */ /* 0x000fe400000000ff */
[----:B------:R-:W-:-:S05]  /*4b610*/  LEA.HI.X.SX32 R11, R3, R2, 0x1, P6 ;  /* 0x00000002030b7211 */ /* 0x000fca00030f0eff */
[----:B------:R1:W-:Y:S01]  /*4b620*/  @P4 STG.E.U8 desc[UR8][R10.64], R13 ;  /* 0x0000000d0a004986 */ /* 0x0003e2000c101108 */
[----:B-----5:R-:W-:Y:S01]  /*4b630*/  IMAD R9, R20, 0x2, R3 ;  /* 0x0000000214097824 */ /* 0x020fe200078e0203 */
[----:B--2---:R-:W-:Y:S01]  /*4b640*/  ISETP.LT.AND P3, PT, R27, UR6, !P0 ;  /* 0x000000061b007c0c */ /* 0x004fe2000c761270 */
[----:B------:R-:W3:Y:S01]  /*4b650*/  LDCU UR6, c[0x0][0x39c] ;  /* 0x00007380ff0677ac */ /* 0x000ee20008000800 */
[----:B------:R-:W2:Y:S01]  /*4b660*/  LDL.LU R27, [R1+0x258] ;  /* 0x00025800011b7983 */ /* 0x000ea20000300800 */
[----:B------:R-:W-:Y:S01]  /*4b670*/  PRMT R14, R14, 0x7773, RZ ;  /* 0x000077730e0e7816 */ /* 0x000fe200000000ff */
[----:B------:R-:W5:Y:S01]  /*4b680*/  LDC R12, c[0x0][0x3b8] ;  /* 0x0000ee00ff0c7b82 */ /* 0x000f620000000800 */
[----:B------:R-:W-:Y:S01]  /*4b690*/  IADD3 R8, P4, PT, R9, R0, RZ ;  /* 0x0000000009087210 */ /* 0x000fe20007f9e0ff */
[----:B0-----:R-:W-:-:S03]  /*4b6a0*/  IMAD R3, R19, 0x2, R9 ;  /* 0x0000000213037824 */ /* 0x001fc600078e0209 */
[----:B------:R-:W-:Y:S02]  /*4b6b0*/  LEA.HI.X.SX32 R9, R9, R2, 0x1, P4 ;  /* 0x0000000209097211 */ /* 0x000fe400020f0eff */
[----:B----4-:R-:W-:Y:S01]  /*4b6c0*/  ISETP.LT.AND P4, PT, R26, UR4, !P0 ;  /* 0x000000041a007c0c */ /* 0x010fe2000c781270 */
[----:B------:R-:W2:Y:S01]  /*4b6d0*/  LDCU UR4, c[0x0][0x39c] ;  /* 0x00007380ff0477ac */ /* 0x000ea20008000800 */
[----:B------:R-:W4:Y:S01]  /*4b6e0*/  LDL.LU R26, [R1+0x25c] ;  /* 0x00025c00011a7983 */ /* 0x000f220000300800 */
[----:B-1----:R-:W-:Y:S01]  /*4b6f0*/  IADD3 R10, P6, PT, R3, R0, RZ ;  /* 0x00000000030a7210 */ /* 0x002fe20007fde0ff */
[----:B------:R-:W0:Y:S01]  /*4b700*/  LDC R13, c[0x0][0x3b8] ;  /* 0x0000ee00ff0d7b82 */ /* 0x000e220000000800 */
[----:B------:R-:W-:Y:S02]  /*4b710*/  PRMT R15, R15, 0x7773, RZ ;  /* 0x000077730f0f7816 */ /* 0x000fe400000000ff */
[----:B------:R-:W-:Y:S01]  /*4b720*/  LEA.HI.X.SX32 R11, R3, R2, 0x1, P6 ;  /* 0x00000002030b7211 */ /* 0x000fe200030f0eff */
[----:B------:R1:W-:Y:S04]  /*4b730*/  @P5 STG.E.U8 desc[UR8][R8.64], R14 ;  /* 0x0000000e08005986 */ /* 0x0003e8000c101108 */
[----:B------:R5:W-:Y:S01]  /*4b740*/  @P2 STG.E.U8 desc[UR8][R10.64], R15 ;  /* 0x0000000f0a002986 */ /* 0x000be2000c101108 */
[----:B-1----:R-:W-:Y:S01]  /*4b750*/  IMAD R9, R17, 0x2, R3 ;  /* 0x0000000211097824 */ /* 0x002fe200078e0203 */
[----:B------:R-:W-:Y:S01]  /*4b760*/  PRMT R4, R4, 0x7773, RZ ;  /* 0x0000777304047816 */ /* 0x000fe200000000ff */
[----:B------:R-:W1:Y:S03]  /*4b770*/  LDC R14, c[0x0][0x3b8] ;  /* 0x0000ee00ff0e7b82 */ /* 0x000e660000000800 */
[----:B------:R-:W-:Y:S01]  /*4b780*/  IADD3 R8, P6, PT, R9, R0, RZ ;  /* 0x0000000009087210 */ /* 0x000fe20007fde0ff */
[----:B-----5:R-:W-:-:S03]  /*4b790*/  IMAD R3, R12, 0x2, R9 ;  /* 0x000000020c037824 */ /* 0x020fc600078e0209 */
[----:B------:R-:W-:Y:S01]  /*4b7a0*/  LEA.HI.X.SX32 R9, R9, R2, 0x1, P6 ;  /* 0x0000000209097211 */ /* 0x000fe200030f0eff */
[----:B------:R-:W5:Y:S01]  /*4b7b0*/  LDC R12, c[0x0][0x3b8] ;  /* 0x0000ee00ff0c7b82 */ /* 0x000f620000000800 */
[----:B------:R-:W-:-:S03]  /*4b7c0*/  IADD3 R10, P6, PT, R3, R0, RZ ;  /* 0x00000000030a7210 */ /* 0x000fc60007fde0ff */
[----:B------:R0:W-:Y:S01]  /*4b7d0*/  @P3 STG.E.U8 desc[UR8][R8.64], R4 ;  /* 0x0000000408003986 */ /* 0x0001e2000c101108 */
[----:B------:R-:W-:Y:S02]  /*4b7e0*/  LEA.HI.X.SX32 R11, R3, R2, 0x1, P6 ;  /* 0x00000002030b7211 */ /* 0x000fe400030f0eff */
[----:B------:R-:W-:Y:S01]  /*4b7f0*/  PRMT R5, R5, 0x7773, RZ ;  /* 0x0000777305057816 */ /* 0x000fe200000000ff */
[----:B------:R-:W1:Y:S01]  /*4b800*/  LDC R15, c[0x0][0x3b8] ;  /* 0x0000ee00ff0f7b82 */ /* 0x000e620000000800 */
[----:B0-----:R-:W-:-:S03]  /*4b810*/  IMAD R8, R16, 0x2, R3 ;  /* 0x0000000210087824 */ /* 0x001fc600078e0203 */
[----:B------:R0:W-:Y:S02]  /*4b820*/  @P4 STG.E.U8 desc[UR8][R10.64], R5 ;  /* 0x000000050a004986 */ /* 0x0001e4000c101108 */
[----:B------:R-:W-:Y:S02]  /*4b830*/  IADD3 R4, P6, PT, R8, R0, RZ ;  /* 0x0000000008047210 */ /* 0x000fe40007fde0ff */
[----:B------:R-:W-:Y:S02]  /*4b840*/  PRMT R6, R6, 0x7773, RZ ;  /* 0x0000777306067816 */ /* 0x000fe400000000ff */
[----:B0-----:R-:W-:Y:S02]  /*4b850*/  LEA.HI.X.SX32 R5, R8, R2, 0x1, P6 ;  /* 0x0000000208057211 */ /* 0x001fe400030f0eff */
[----:B---3--:R-:W-:Y:S01]  /*4b860*/  ISETP.LT.AND P2, PT, R28, UR6, !P0 ;  /* 0x000000061c007c0c */ /* 0x008fe2000c741270 */
[----:B------:R-:W0:Y:S01]  /*4b870*/  LDCU UR6, c[0x0][0x39c] ;  /* 0x00007380ff0677ac */ /* 0x000e220008000800 */
[----:B------:R-:W3:Y:S01]  /*4b880*/  LDL.LU R28, [R1+0x264] ;  /* 0x00026400011c7983 */ /* 0x000ee20000300800 */
[----:B------:R-:W-:Y:S01]  /*4b890*/  ISETP.LT.AND P5, PT, R25, UR5, !P0 ;  /* 0x0000000519007c0c */ /* 0x000fe2000c7a1270 */
[----:B------:R-:W4:Y:S02]  /*4b8a0*/  LDCU UR5, c[0x0][0x39c] ;  /* 0x00007380ff0577ac */ /* 0x000f240008000800 */
[----:B------:R-:W3:Y:S04]  /*4b8b0*/  LDL.LU R21, [R1+0x50] ;  /* 0x0000500001157983 */ /* 0x000ee80000300800 */
[----:B------:R-:W3:Y:S04]  /*4b8c0*/  LDL.LU R24, [R1+0x54] ;  /* 0x0000540001187983 */ /* 0x000ee80000300800 */
[----:B------:R-:W3:Y:S04]  /*4b8d0*/  LDL.LU R23, [R1+0x268] ;  /* 0x0002680001177983 */ /* 0x000ee80000300800 */
[----:B------:R-:W-:Y:S01]  /*4b8e0*/  @P5 STG.E.U8 desc[UR8][R4.64], R6 ;  /* 0x0000000604005986 */ /* 0x000fe2000c101108 */
[----:B0-----:R-:W-:-:S02]  /*4b8f0*/  ISETP.LT.AND P5, PT, R29, UR6, !P0 ;  /* 0x000000061d007c0c */ /* 0x001fc4000c7a1270 */
[----:B--2---:R-:W-:Y:S01]  /*4b900*/  ISETP.LT.AND P3, PT, R27, UR4, !P0 ;  /* 0x000000041b007c0c */ /* 0x004fe2000c761270 */
[----:B------:R-:W2:Y:S01]  /*4b910*/  LDL.LU R29, [R1+0x1390] ;  /* 0x00139000011d7983 */ /* 0x000ea20000300800 */
[----:B------:R-:W3:Y:S03]  /*4b920*/  LDCU UR4, c[0x0][0x39c] ;  /* 0x00007380ff0477ac */ /* 0x000ee60008000800 */
[----:B------:R-:W2:Y:S01]  /*4b930*/  LDL.LU R22, [R1+0x58] ;  /* 0x0000580001167983 */ /* 0x000ea20000300800 */
[----:B------:R-:W-:Y:S01]  /*4b940*/  IMAD R3, R13, 0x2, R8 ;  /* 0x000000020d037824 */ /* 0x000fe200078e0208 */
[----:B------:R-:W-:Y:S01]  /*4b950*/  PRMT R7, R7, 0x7773, RZ ;  /* 0x0000777307077816 */ /* 0x000fe200000000ff */
[----:B------:R-:W0:Y:S01]  /*4b960*/  LDCU UR6, c[0x0][0x39c] ;  /* 0x00007380ff0677ac */ /* 0x000e220008000800 */
[----:B------:R-:W2:Y:S01]  /*4b970*/  LDL.LU R25, [R1+0x26c] ;  /* 0x00026c0001197983 */ /* 0x000ea20000300800 */
[----:B------:R-:W0:Y:S01]  /*4b980*/  LDC R13, c[0x0][0x3b8] ;  /* 0x0000ee00ff0d7b82 */ /* 0x000e220000000800 */
[----:B----4-:R-:W-:Y:S01]  /*4b990*/  ISETP.LT.AND P4, PT, R26, UR5, !P0 ;  /* 0x000000051a007c0c */ /* 0x010fe2000c781270 */
[----:B------:R-:W4:Y:S01]  /*4b9a0*/  LDCU UR5, c[0x0][0x39c] ;  /* 0x00007380ff0577ac */ /* 0x000f220008000800 */
[----:B------:R-:W0:Y:S04]  /*4b9b0*/  LDL.LU R27, [R1+0x270] ;  /* 0x00027000011b7983 */ /* 0x000e280000300800 */
[----:B------:R-:W4:Y:S01]  /*4b9c0*/  LDL.LU R26, [R1+0x5c] ;  /* 0x00005c00011a7983 */ /* 0x000f220000300800 */
[----:B------:R-:W-:-:S04]  /*4b9d0*/  IADD3 R8, P6, PT, R3, R0, RZ ;  /* 0x0000000003087210 */ /* 0x000fc80007fde0ff */
[----:B------:R-:W-:-:S05]  /*4b9e0*/  LEA.HI.X.SX32 R9, R3, R2, 0x1, P6 ;  /* 0x0000000203097211 */ /* 0x000fca00030f0eff */
[----:B------:R1:W-:Y:S01]  /*4b9f0*/  @P2 STG.E.U8 desc[UR8][R8.64], R7 ;  /* 0x0000000708002986 */ /* 0x0003e2000c101108 */
[----:B-----5:R-:W-:Y:S02]  /*4ba00*/  IMAD R3, R12, 0x2, R3 ;  /* 0x000000020c037824 */ /* 0x020fe400078e0203 */
[----:B------:R-:W5:Y:S02]  /*4ba10*/  LDC R12, c[0x0][0x3b8] ;  /* 0x0000ee00ff0c7b82 */ /* 0x000f640000000800 */
[----:B-1----:R-:W-:-:S06]  /*4ba20*/  IMAD R11, R15, 0x2, R3 ;  /* 0x000000020f0b7824 */ /* 0x002fcc00078e0203 */
[----:B------:R-:W1:Y:S01]  /*4ba30*/  LDC R15, c[0x0][0x3b8] ;  /* 0x0000ee00ff0f7b82 */ /* 0x000e620000000800 */
[----:B------:R-:W-:-:S04]  /*4ba40*/  IADD3 R8, P6, PT, R3, R0, RZ ;  /* 0x0000000003087210 */ /* 0x000fc80007fde0ff */
[----:B------:R-:W-:Y:S02]  /*4ba50*/  LEA.HI.X.SX32 R9, R3, R2, 0x1, P6 ;  /* 0x0000000203097211 */ /* 0x000fe400030f0eff */
[----:B------:R-:W-:Y:S02]  /*4ba60*/  IADD3 R10, P6, PT, R11, R0, RZ ;  /* 0x000000000b0a7210 */ /* 0x000fe40007fde0ff */
[----:B---3--:R-:W-:Y:S01]  /*4ba70*/  ISETP.LT.AND P2, PT, R28, UR4, !P0 ;  /* 0x000000041c007c0c */ /* 0x008fe2000c741270 */
[----:B------:R-:W3:Y:S01]  /*4ba80*/  LDCU UR4, c[0x0][0x39c] ;  /* 0x00007380ff0477ac */ /* 0x000ee20008000800 */
[----:B------:R-:W4:Y:S04]  /*4ba90*/  LDL.LU R28, [R1+0x274] ;  /* 0x00027400011c7983 */ /* 0x000f280000300800 */
[----:B--2---:R-:W2:Y:S01]  /*4baa0*/  LDS.128 R4, [R29] ;  /* 0x000000001d047984 */ /* 0x004ea20000000c00 */
[----:B------:R-:W-:-:S05]  /*4bab0*/  PRMT R3, R21, 0x7773, RZ ;  /* 0x0000777315037816 */ /* 0x000fca00000000ff */
[----:B------:R0:W-:Y:S04]  /*4bac0*/  @P3 STG.E.U8 desc[UR8][R8.64], R3 ;  /* 0x0000000308003986 */ /* 0x0001e8000c101108 */
[----:B--2---:R-:W-:Y:S04]  /*4bad0*/  STL.64 [R1+0x1388], R6 ;  /* 0x0013880601007387 */ /* 0x004fe80000100a00 */
[----:B------:R-:W-:Y:S04]  /*4bae0*/  STL.64 [R1+0x1380], R4 ;  /* 0x0013800401007387 */ /* 0x000fe80000100a00 */
[----:B------:R-:W2:Y:S01]  /*4baf0*/  LDS.128 R4, [R29+0x2000] ;  /* 0x002000001d047984 */ /* 0x000ea20000000c00 */
[----:B0-----:R-:W-:Y:S01]  /*4bb00*/  IMAD R3, R14, 0x2, R11 ;  /* 0x000000020e037824 */ /* 0x001fe200078e020b */
[----:B------:R-:W-:Y:S01]  /*4bb10*/  LEA.HI.X.SX32 R11, R11, R2, 0x1, P6 ;  /* 0x000000020b0b7211 */ /* 0x000fe200030f0eff */
[----:B------:R-:W0:Y:S01]  /*4bb20*/  LDC R14, c[0x0][0x3b8] ;  /* 0x0000ee00ff0e7b82 */ /* 0x000e220000000800 */
[----:B------:R-:W-:-:S02]  /*4bb30*/  PRMT R9, R24, 0x7773, RZ ;  /* 0x0000777318097816 */ /* 0x000fc400000000ff */
[----:B------:R-:W-:Y:S01]  /*4bb40*/  IADD3 R8, P6, PT, R3, R0, RZ ;  /* 0x0000000003087210 */ /* 0x000fe20007fde0ff */
[----:B-----5:R-:W-:Y:S02]  /*4bb50*/  IMAD R12, R12, 0x2, R3 ;  /* 0x000000020c0c7824 */ /* 0x020fe400078e0203 */
[----:B------:R5:W-:Y:S01]  /*4bb60*/  @P4 STG.E.U8 desc[UR8][R10.64], R9 ;  /* 0x000000090a004986 */ /* 0x000be2000c101108 */
[----:B---3--:R-:W-:Y:S01]  /*4bb70*/  ISETP.LT.AND P4, PT, R25, UR4, !P0 ;  /* 0x0000000419007c0c */ /* 0x008fe2000c781270 */
[----:B------:R-:W3:Y:S01]  /*4bb80*/  LDCU UR4, c[0x0][0x39c] ;  /* 0x00007380ff0477ac */ /* 0x000ee20008000800 */
[----:B----4-:R-:W-:Y:S01]  /*4bb90*/  ISETP.LT.AND P3, PT, R23, UR5, !P0 ;  /* 0x0000000517007c0c */ /* 0x010fe2000c761270 */
[----:B------:R-:W3:Y:S01]  /*4bba0*/  LDL.LU R25, [R1+0x278] ;  /* 0x0002780001197983 */ /* 0x000ee20000300800 */
[----:B------:R-:W4:Y:S01]  /*4bbb0*/  LDC R24, c[0x0][0x3b8] ;  /* 0x0000ee00ff187b82 */ /* 0x000f220000000800 */
[----:B------:R-:W0:Y:S01]  /*4bbc0*/  LDCU UR5, c[0x0][0x39c] ;  /* 0x00007380ff0577ac */ /* 0x000e220008000800 */
[----:B-----5:R-:W-:-:S02]  /*4bbd0*/  LEA.HI.X.SX32 R9, R3, R2, 0x1, P6 ;  /* 0x0000000203097211 */ /* 0x020fc400030f0eff */
[----:B------:R-:W-:-:S05]  /*4bbe0*/  PRMT R3, R22, 0x7773, RZ ;  /* 0x0000777316037816 */ /* 0x000fca00000000ff */
[----:B------:R5:W-:Y:S01]  /*4bbf0*/  @P5 STG.E.U8 desc[UR8][R8.64], R3 ;  /* 0x0000000308005986 */ /* 0x000be2000c101108 */
[----:B------:R-:W-:Y:S01]  /*4bc00*/  ISETP.LT.AND P5, PT, R27, UR6, !P0 ;  /* 0x000000061b007c0c */ /* 0x000fe2000c7a1270 */
[----:B------:R-:W0:Y:S02]  /*4bc10*/  LDCU UR6, c[0x0][0x39c] ;  /* 0x00007380ff0677ac */ /* 0x000e240008000800 */
[----:B------:R-:W3:Y:S01]  /*4bc20*/  LDL.LU R27, [R1+0x27c] ;  /* 0x00027c00011b7983 */ /* 0x000ee20000300800 */
[----:B-----5:R-:W-:-:S03]  /*4bc30*/  PRMT R3, R26, 0x7773, RZ ;  /* 0x000077731a037816 */ /* 0x020fc600000000ff */
[----:B------:R-:W5:Y:S01]  /*4bc40*/  LDL.LU R26, [R1+0x280] ;  /* 0x00028000011a7983 */ /* 0x000f620000300800 */
[----:B--2---:R-:W-:Y:S02]  /*4bc50*/  IMAD.MOV.U32 R19, RZ, RZ, R6 ;  /* 0x000000ffff137224 */ /* 0x004fe400078e0006 */
[----:B------:R-:W-:Y:S01]  /*4bc60*/  IMAD.MOV.U32 R17, RZ, RZ, R7 ;  /* 0x000000ffff117224 */ /* 0x000fe200078e0007 */
[----:B------:R-:W-:Y:S01]  /*4bc70*/  STL.64 [R1], R4 ;  /* 0x0000000401007387 */ /* 0x000fe20000100a00 */
[----:B------:R-:W-:Y:S02]  /*4bc80*/  IMAD.MOV.U32 R21, RZ, RZ, R4 ;  /* 0x000000ffff157224 */ /* 0x000fe400078e0004 */
[----:B------:R-:W-:Y:S01]  /*4bc90*/  IMAD.MOV.U32 R20, RZ, RZ, R5 ;  /* 0x000000ffff147224 */ /* 0x000fe200078e0005 */
[----:B------:R2:W-:Y:S04]  /*4bca0*/  STL.64 [R1+0x8], R6 ;  /* 0x0000080601007387 */ /* 0x0005e80000100a00 */
[----:B--2---:R-:W2:Y:S04]  /*4bcb0*/  LDL.LU.64 R6, [R1+0x1388] ;  /* 0x0013880001067983 */ /* 0x004ea80000300a00 */
[----:B------:R-:W2:Y:S01]  /*4bcc0*/  LDL.LU.64 R4, [R1+0x1380] ;  /* 0x0013800001047983 */ /* 0x000ea20000300a00 */
[----:B------:R-:W-:-:S04]  /*4bcd0*/  IADD3 R10, P6, PT, R12, R0, RZ ;  /* 0x000000000c0a7210 */ /* 0x000fc80007fde0ff */
[----:B------:R-:W-:-:S05]  /*4bce0*/  LEA.HI.X.SX32 R11, R12, R2, 0x1, P6 ;  /* 0x000000020c0b7211 */ /* 0x000fca00030f0eff */
[----:B------:R1:W-:Y:S01]  /*4bcf0*/  @P2 STG.E.U8 desc[UR8][R10.64], R3 ;  /* 0x000000030a002986 */ /* 0x0003e2000c101108 */
[----:B0-----:R-:W-:Y:S01]  /*4bd00*/  ISETP.LT.AND P2, PT, R28, UR5, !P0 ;  /* 0x000000051c007c0c */ /* 0x001fe2000c741270 */
[----:B------:R-:W-:Y:S02]  /*4bd10*/  IMAD R12, R13, 0x2, R12 ;  /* 0x000000020d0c7824 */ /* 0x000fe400078e020c */
[----:B------:R-:W4:Y:S01]  /*4bd20*/  LDL.LU R28, [R1+0x284] ;  /* 0x00028400011c7983 */ /* 0x000f220000300800 */
[----:B------:R-:W0:Y:S01]  /*4bd30*/  LDC R13, c[0x0][0x3b8] ;  /* 0x0000ee00ff0d7b82 */ /* 0x000e220000000800 */
[----:B------:R-:W0:Y:S01]  /*4bd40*/  LDCU UR5, c[0x0][0x39c] ;  /* 0x00007380ff0577ac */ /* 0x000e220008000800 */
[----:B------:R-:W-:Y:S01]  /*4bd50*/  IADD3 R8, P6, PT, R12, R0, RZ ;  /* 0x000000000c087210 */ /* 0x000fe20007fde0ff */
[----:B-1----:R-:W-:-:S03]  /*4bd60*/  IMAD R3, R15, 0x2, R12 ;  /* 0x000000020f037824 */ /* 0x002fc600078e020c */
[----:B------:R-:W-:Y:S02]  /*4bd70*/  LEA.HI.X.SX32 R9, R12, R2, 0x1, P6 ;  /* 0x000000020c097211 */ /* 0x000fe400030f0eff */
[----:B------:R-:W1:Y:S01]  /*4bd80*/  LDC R15, c[0x0][0x3b8] ;  /* 0x0000ee00ff0f7b82 */ /* 0x000e620000000800 */
[----:B------:R-:W-:-:S07]  /*4bd90*/  IADD3 R10, P6, PT, R3, R0, RZ ;  /* 0x00000000030a7210 */ /* 0x000fce0007fde0ff */
[----:B------:R-:W0:Y:S01]  /*4bda0*/  LDC R12, c[0x0][0x3b8] ;  /* 0x0000ee00ff0c7b82 */ /* 0x000e220000000800 */
[----:B--2---:R-:W-:-:S05]  /*4bdb0*/  PRMT R11, R4, 0x7770, RZ ;  /* 0x00007770040b7816 */ /* 0x004fca00000000ff */
[----:B------:R2:W-:Y:S01]  /*4bdc0*/  @P3 STG.E.U8 desc[UR8][R8.64], R11 ;  /* 0x0000000b08003986 */ /* 0x0005e2000c101108 */
[----:B---3--:R-:W-:Y:S01]  /*4bdd0*/  ISETP.LT.AND P3, PT, R25, UR4, !P0 ;  /* 0x0000000419007c0c */ /* 0x008fe2000c761270 */
[----:B------:R-:W4:Y:S02]  /*4bde0*/  LDCU UR4, c[0x0][0x39c] ;  /* 0x00007380ff0477ac */ /* 0x000f240008000800 */
[----:B------:R-:W3:Y:S01]  /*4bdf0*/  LDL.LU R25, [R1+0x288] ;  /* 0x0002880001197983 */ /* 0x000ee20000300800 */
[----:B--2---:R-:W-:Y:S01]  /*4be00*/  IMAD R9, R14, 0x2, R3 ;  /* 0x000000020e097824 */ /* 0x004fe200078e0203 */
[----:B------:R-:W-:Y:S01]  /*4be10*/  LEA.HI.X.SX32 R11, R3, R2, 0x1, P6 ;  /* 0x00000002030b7211 */ /* 0x000fe200030f0eff */
[----:B------:R-:W2:Y:S01]  /*4be20*/  LDC R14, c[0x0][0x3b8] ;  /* 0x0000ee00ff0e7b82 */ /* 0x000ea20000000800 */
[----:B------:R-:W-:Y:S02]  /*4be30*/  PRMT R3, R5, 0x7770, RZ ;  /* 0x0000777005037816 */ /* 0x000fe400000000ff */
[----:B------:R-:W-:-:S03]  /*4be40*/  IADD3 R8, P6, PT, R9, R0, RZ ;  /* 0x0000000009087210 */ /* 0x000fc60007fde0ff */
[----:B------:R1:W-:Y:S01]  /*4be50*/  @P4 STG.E.U8 desc[UR8][R10.64], R3 ;  /* 0x000000030a004986 */ /* 0x0003e2000c101108 */
[----:B0-----:R-:W-:Y:S01]  /*4be60*/  ISETP.LT.AND P4, PT, R27, UR5, !P0 ;  /* 0x000000051b007c0c */ /* 0x001fe2000c781270 */
[----:B------:R-:W3:Y:S02]  /*4be70*/  LDCU UR5, c[0x0][0x39c] ;  /* 0x00007380ff0577ac */ /* 0x000ee40008000800 */
[----:B------:R-:W3:Y:S01]  /*4be80*/  LDL.LU R27, [R1+0x28c] ;  /* 0x00028c00011b7983 */ /* 0x000ee20000300800 */
[----:B-1----:R-:W-:Y:S01]  /*4be90*/  IMAD R3, R13, 0x2, R9 ;  /* 0x000000020d037824 */ /* 0x002fe200078e0209 */
[----:B------:R-:W-:Y:S02]  /*4bea0*/  LEA.HI.X.SX32 R9, R9, R2, 0x1, P6 ;  /* 0x0000000209097211 */ /* 0x000fe400030f0eff */
[----:B------:R-:W-:Y:S01]  /*4beb0*/  PRMT R11, R6, 0x7770, RZ ;  /* 0x00007770060b7816 */ /* 0x000fe200000000ff */
[----:B------:R-:W-:Y:S01]  /*4bec0*/  STL.64 [R1+0x1378], R6 ;  /* 0x0013780601007387 */ /* 0x000fe20000100a00 */
[----:B------:R-:W0:Y:S03]  /*4bed0*/  LDC R13, c[0x0][0x3b8] ;  /* 0x0000ee00ff0d7b82 */ /* 0x000e260000000800 */
[----:B------:R1:W-:Y:S04]  /*4bee0*/  @P5 STG.E.U8 desc[UR8][R8.64], R11 ;  /* 0x0000000b08005986 */ /* 0x0003e8000c101108 */
[----:B------:R-:W-:Y:S01]  /*4bef0*/  STL.64 [R1+0x1370], R4 ;  /* 0x0013700401007387 */ /* 0x000fe20000100a00 */
[----:B-1----:R-:W-:-:S03]  /*4bf00*/  PRMT R8, R7, 0x7770, RZ ;  /* 0x0000777007087816 */ /* 0x002fc600000000ff */
[----:B------:R-:W1:Y:S01]  /*4bf10*/  LDS.128 R4, [R29+0x4000] ;  /* 0x004000001d047984 */ /* 0x000e620000000c00 */
[----:B-----5:R-:W-:Y:S01]  /*4bf20*/  ISETP.LT.AND P5, PT, R26, UR6, !P0 ;  /* 0x000000061a007c0c */ /* 0x020fe2000c7a1270 */
[----:B------:R-:W5:Y:S02]  /*4bf30*/  LDCU UR6, c[0x0][0x39c] ;  /* 0x00007380ff0677ac */ /* 0x000f640008000800 */
[----:B------:R-:W5:Y:S01]  /*4bf40*/  LDL.LU R26, [R1+0x290] ;  /* 0x00029000011a7983 */ /* 0x000f620000300800 */
[----:B------:R-:W-:-:S04]  /*4bf50*/  IADD3 R10, P6, PT, R3, R0, RZ ;  /* 0x00000000030a7210 */ /* 0x000fc80007fde0ff */
[----:B------:R-:W-:-:S05]  /*4bf60*/  LEA.HI.X.SX32 R11, R3, R2, 0x1, P6 ;  /* 0x00000002030b7211 */ /* 0x000fca00030f0eff */
[----:B------:R0:W-:Y:S04]  /*4bf70*/  @P2 STG.E.U8 desc[UR8][R10.64], R8 ;  /* 0x000000080a002986 */ /* 0x0001e8000c101108 */
[----:B-1----:R-:W-:Y:S04]  /*4bf80*/  STL.64 [R1+0x10], R4 ;  /* 0x0000100401007387 */ /* 0x002fe80000100a00 */
[----:B------:R-:W-:Y:S01]  /*4bf90*/  STL.64 [R1+0x18], R6 ;  /* 0x0000180601007387 */ /* 0x000fe20000100a00 */
[----:B----4-:R-:W-:Y:S01]  /*4bfa0*/  ISETP.LT.AND P2, PT, R28, UR4, !P0 ;  /* 0x000000041c007c0c */ /* 0x010fe2000c741270 */
[----:B------:R-:W-:-:S02]  /*4bfb0*/  IMAD R3, R12, 0x2, R3 ;  /* 0x000000020c037824 */ /* 0x000fc400078e0203 */
[----:B------:R-:W4:Y:S01]  /*4bfc0*/  LDL.LU R28, [R1+0x294] ;  /* 0x00029400011c7983 */ /* 0x000f220000300800 */
[----:B------:R-:W1:Y:S01]  /*4bfd0*/  LDC R12, c[0x0][0x3b8] ;  /* 0x0000ee00ff0c7b82 */ /* 0x000e620000000800 */
[----:B------:R-:W1:Y:S01]  /*4bfe0*/  LDCU UR4, c[0x0][0x39c] ;  /* 0x00007380ff0477ac */ /* 0x000e620008000800 */
[----:B0-----:R-:W-:Y:S01]  /*4bff0*/  IADD3 R8, P6, PT, R3, R0, RZ ;  /* 0x0000000003087210 */ /* 0x001fe20007fde0ff */
[----:B------:R-:W-:-:S03]  /*4c000*/  IMAD R11, R15, 0x2, R3 ;  /* 0x000000020f0b7824 */ /* 0x000fc600078e0203 */
[----:B------:R-:W-:Y:S01]  /*4c010*/  LEA.HI.X.SX32 R9, R3, R2, 0x1, P6 ;  /* 0x0000000203097211 */ /* 0x000fe200030f0eff */
[----:B------:R-:W-:Y:S01]  /*4c020*/  IMAD.MOV.U32 R23, RZ, RZ, R4 ;  /* 0x000000ffff177224 */ /* 0x000fe200078e0004 */
[----:B------:R-:W-:Y:S01]  /*4c030*/  PRMT R3, R21, 0x7770, RZ ;  /* 0x0000777015037816 */ /* 0x000fe200000000ff */
[----:B------:R-:W-:Y:S01]  /*4c040*/  IMAD.MOV.U32 R22, RZ, RZ, R5 ;  /* 0x000000ffff167224 */ /* 0x000fe200078e0005 */
[----:B------:R-:W-:Y:S01]  /*4c050*/  IADD3 R10, P6, PT, R11, R0, RZ ;  /* 0x000000000b0a7210 */ /* 0x000fe20007fde0ff */
[----:B------:R-:W-:Y:S01]  /*4c060*/  IMAD.MOV.U32 R18, RZ, RZ, R6 ;  /* 0x000000ffff127224 */ /* 0x000fe200078e0006 */
[----:B------:R-:W0:Y:S01]  /*4c070*/  LDC R15, c[0x0][0x3b8] ;  /* 0x0000ee00ff0f7b82 */ /* 0x000e220000000800 */
[----:B------:R2:W-:Y:S01]  /*4c080*/  @P3 STG.E.U8 desc[UR8][R8.64], R3 ;  /* 0x0000000308003986 */ /* 0x0005e2000c101108 */
[----:B------:R-:W-:-:S03]  /*4c090*/  IMAD.MOV.U32 R16, RZ, RZ, R7 ;  /* 0x000000ffff107224 */ /* 0x000fc600078e0007 */
[----:B------:R-:W0:Y:S01]  /*4c0a0*/  LDS.128 R4, [R29+0x6000] ;  /* 0x006000001d047984 */ /* 0x000e220000000c00 */
[----:B--2---:R-:W-:Y:S01]  /*4c0b0*/  IMAD R3, R14, 0x2, R11 ;  /* 0x000000020e037824 */ /* 0x004fe200078e020b */
[----:B------:R-:W-:Y:S01]  /*4c0c0*/  LEA.HI.X.SX32 R11, R11, R2, 0x1, P6 ;  /* 0x000000020b0b7211 */ /* 0x000fe200030f0eff */
[----:B------:R-:W2:Y:S01]  /*4c0d0*/  LDC R14, c[0x0][0x3b8] ;  /* 0x0000ee00ff0e7b82 */ /* 0x000ea20000000800 */
[----:B------:R-:W-:Y:S02]  /*4c0e0*/  PRMT R9, R20, 0x7770, RZ ;  /* 0x0000777014097816 */ /* 0x000fe400000000ff */
[C---:B------:R-:W-:Y:S01]  /*4c0f0*/  IADD3 R8, P6, PT, R3.reuse, R0, RZ ;  /* 0x0000000003087210 */ /* 0x040fe20007fde0ff */
[----:B-1----:R-:W-:Y:S02]  /*4c100*/  IMAD R12, R12, 0x2, R3 ;  /* 0x000000020c0c7824 */ /* 0x002fe400078e0203 */
[----:B------:R1:W-:Y:S02]  /*4c110*/  @P4 STG.E.U8 desc[UR8][R10.64], R9 ;  /* 0x000000090a004986 */ /* 0x0003e4000c101108 */
[----:B-1----:R-:W-:-:S02]  /*4c120*/  LEA.HI.X.SX32 R9, R3, R2, 0x1, P6 ;  /* 0x0000000203097211 */ /* 0x002fc400030f0eff */
[----:B------:R-:W-:-:S05]  /*4c130*/  PRMT R3, R19, 0x7770, RZ ;  /* 0x0000777013037816 */ /* 0x000fca00000000ff */
[----:B------:R1:W-:Y:S01]  /*4c140*/  @P5 STG.E.U8 desc[UR8][R8.64], R3 ;  /* 0x0000000308005986 */ /* 0x0003e2000c101108 */
[----:B------:R-:W-:-:S04]  /*4c150*/  IADD3 R10, P6, PT, R12, R0, RZ ;  /* 0x000000000c0a7210 */ /* 0x000fc80007fde0ff */
[----:B------:R-:W-:Y:S01]  /*4c160*/  LEA.HI.X.SX32 R11, R12, R2, 0x1, P6 ;  /* 0x000000020c0b7211 */ /* 0x000fe200030f0eff */
[----:B0-----:R-:W-:Y:S02]  /*4c170*/  IMAD.MOV.U32 R21, RZ, RZ, R6 ;  /* 0x000000ffff157224 */ /* 0x001fe400078e0006 */
[----:B------:R-:W-:Y:S01]  /*4c180*/  IMAD.MOV.U32 R20, RZ, RZ, R7 ;  /* 0x000000ffff147224 */ /* 0x000fe200078e0007 */
[----:B-1----:R-:W-:Y:S01]  /*4c190*/  PRMT R8, R17, 0x7770, RZ ;  /* 0x0000777011087816 */ /* 0x002fe200000000ff */
[----:B------:R-:W-:Y:S02]  /*4c1a0*/  IMAD.MOV.U32 R17, RZ, RZ, R4 ;  /* 0x000000ffff117224 */ /* 0x000fe400078e0004 */
[----:B------:R-:W-:Y:S02]  /*4c1b0*/  IMAD.MOV.U32 R19, RZ, RZ, R5 ;  /* 0x000000ffff137224 */ /* 0x000fe400078e0005 */
[----:B------:R0:W-:Y:S01]  /*4c1c0*/  @P2 STG.E.U8 desc[UR8][R10.64], R8 ;  /* 0x000000080a002986 */ /* 0x0001e2000c101108 */
[----:B---3--:R-:W-:Y:S01]  /*4c1d0*/  ISETP.LT.AND P3, PT, R25, UR5, !P0 ;  /* 0x0000000519007c0c */ /* 0x008fe2000c761270 */
[----:B------:R-:W4:Y:S01]  /*4c1e0*/  LDCU UR5, c[0x0][0x39c] ;  /* 0x00007380ff0577ac */ /* 0x000f220008000800 */
[----:B------:R-:W-:Y:S01]  /*4c1f0*/  ISETP.LT.AND P4, PT, R27, UR4, !P0 ;  /* 0x000000041b007c0c */ /* 0x000fe2000c781270 */
[----:B------:R-:W-:Y:S01]  /*4c200*/  IMAD R3, R13, 0x2, R12 ;  /* 0x000000020d037824 */ /* 0x000fe200078e020c */
[----:B------:R-:W3:Y:S01]  /*4c210*/  LDL.LU R27, [R1+0x298] ;  /* 0x00029800011b7983 */ /* 0x000ee20000300800 */
[----:B------:R-:W1:Y:S01]  /*4c220*/  LDC R12, c[0x0][0x3b8] ;  /* 0x0000ee00ff0c7b82 */ /* 0x000e620000000800 */
[----:B------:R-:W3:Y:S02]  /*4c230*/  LDCU UR4, c[0x0][0x39c] ;  /* 0x00007380ff0477ac */ /* 0x000ee40008000800 */
[----:B------:R-:W3:Y:S01]  /*4c240*/  LDL.LU R25, [R1+0x29c] ;  /* 0x00029c0001197983 */ /* 0x000ee20000300800 */
[----:B-----5:R-:W-:-:S02]  /*4c250*/  ISETP.LT.AND P5, PT, R26, UR6, !P0 ;  /* 0x000000061a007c0c */ /* 0x020fc4000c7a1270 */
[----:B----4-:R-:W-:Y:S01]  /*4c260*/  ISETP.LT.AND P2, PT, R28, UR5, !P0 ;  /* 0x000000051c007c0c */ /* 0x010fe2000c741270 */
[----:B------:R-:W4:Y:S01]  /*4c270*/  LDL.LU R26, [R1+0x2a0] ;  /* 0x0002a000011a7983 */ /* 0x000f220000300800 */
[----:B0-----:R-:W-:Y:S01]  /*4c280*/  IADD3 R8, P6, PT, R3, R0, RZ ;  /* 0x0000000003087210 */ /* 0x001fe20007fde0ff */
[----:B------:R-:W-:Y:S01]  /*4c290*/  IMAD R11, R15, 0x2, R3 ;  /* 0x000000020f0b7824 */ /* 0x000fe200078e0203 */
[----:B------:R-:W0:Y:S01]  /*4c2a0*/  LDCU UR5, c[0x0][0x39c] ;  /* 0x00007380ff0577ac */ /* 0x000e220008000800 */
[----:B------:R-:W-:Y:S01]  /*4c2b0*/  STL.64 [R1+0x20], R4 ;  /* 0x0000200401007387 */ /* 0x000fe20000100a00 */
[----:B------:R-:W-:Y:S01]  /*4c2c0*/  LEA.HI.X.SX32 R9, R3, R2, 0x1, P6 ;  /* 0x0000000203097211 */ /* 0x000fe200030f0eff */
[----:B------:R-:W5:Y:S01]  /*4c2d0*/  LDC R13, c[0x0][0x3b8] ;  /* 0x0000ee00ff0d7b82 */ /* 0x000f620000000800 */
[----:B------:R-:W4:Y:S01]  /*4c2e0*/  LDCU UR6, c[0x0][0x39c] ;  /* 0x00007380ff0677ac */ /* 0x000f220008000800 */
[----:B------:R1:W-:Y:S06]  /*4c2f0*/  STL.64 [R1+0x28], R6 ;  /* 0x0000280601007387 */ /* 0x0003ec0000100a00 */
[----:B------:R-:W0:Y:S01]  /*4c300*/  LDC R15, c[0x0][0x3b8] ;  /* 0x0000ee00ff0f7b82 */ /* 0x000e220000000800 */
[----:B-1----:R-:W4:Y:S04]  /*4c310*/  LDL.LU.64 R6, [R1+0x1378] ;  /* 0x0013780001067983 */ /* 0x002f280000300a00 */
[----:B------:R-:W4:Y:S04]  /*4c320*/  LDL.LU.64 R4, [R1+0x1370] ;  /* 0x0013700001047983 */ /* 0x000f280000300a00 */
[----:B------:R-:W4:Y:S01]  /*4c330*/  LDL.LU R28, [R1+0x2a4] ;  /* 0x0002a400011c7983 */ /* 0x000f220000300800 */
[----:B------:R-:W-:-:S02]  /*4c340*/  PRMT R3, R23, 0x7770, RZ ;  /* 0x0000777017037816 */ /* 0x000fc400000000ff */
[C---:B------:R-:W-:Y:S01]  /*4c350*/  IADD3 R10, P6, PT, R11.reuse, R0, RZ ;  /* 0x000000000b0a7210 */ /* 0x040fe20007fde0ff */
[----:B------:R-:W1:Y:S02]  /*4c360*/  LDC R23, c[0x0][0x3b8] ;  /* 0x0000ee00ff177b82 */ /* 0x000e640000000800 */
[----:B------:R2:W-:Y:S02]  /*4c370*/  @P3 STG.E.U8 desc[UR8][R8.64], R3 ;  /* 0x0000000308003986 */ /* 0x0005e4000c101108 */
[----:B--2---:R-:W-:Y:S01]  /*4c380*/  IMAD R3, R14, 0x2, R11 ;  /* 0x000000020e037824 */ /* 0x004fe200078e020b */
[----:B------:R-:W-:Y:S02]  /*4c390*/  LEA.HI.X.SX32 R11, R11, R2, 0x1, P6 ;  /* 0x000000020b0b7211 */ /* 0x000fe400030f0eff */
[----:B------:R-:W-:Y:S02]  /*4c3a0*/  PRMT R9, R22, 0x7770, RZ ;  /* 0x0000777016097816 */ /* 0x000fe400000000ff */
[C---:B------:R-:W-:Y:S01]  /*4c3b0*/  IADD3 R8, P6, PT, R3.reuse, R0, RZ ;  /* 0x0000000003087210 */ /* 0x040fe20007fde0ff */
[----:B------:R-:W-:Y:S01]  /*4c3c0*/  IMAD R12, R12, 0x2, R3 ;  /* 0x000000020c0c7824 */ /* 0x000fe200078e0203 */
[----:B------:R-:W2:Y:S01]  /*4c3d0*/  LDC R22, c[0x0][0x3b8] ;  /* 0x0000ee00ff167b82 */ /* 0x000ea20000000800 */
[----:B------:R0:W-:Y:S02]  /*4c3e0*/  @P4 STG.E.U8 desc[UR8][R10.64], R9 ;  /* 0x000000090a004986 */ /* 0x0001e4000c101108 */
[----:B0-----:R-:W-:-:S02]  /*4c3f0*/  LEA.HI.X.SX32 R9, R3, R2, 0x1, P6 ;  /* 0x0000000203097211 */ /* 0x001fc400030f0eff */
[----:B------:R-:W-:Y:S02]  /*4c400*/  PRMT R3, R18, 0x7770, RZ ;  /* 0x0000777012037816 */ /* 0x000fe400000000ff */
[C---:B------:R-:W-:Y:S01]  /*4c410*/  IADD3 R10, P6, PT, R12.reuse, R0, RZ ;  /* 0x000000000c0a7210 */ /* 0x040fe20007fde0ff */
[----:B------:R-:W0:Y:S02]  /*4c420*/  LDC R18, c[0x0][0x3b8] ;  /* 0x0000ee00ff127b82 */ /* 0x000e240000000800 */
[----:B------:R1:W-:Y:S01]  /*4c430*/  @P5 STG.E.U8 desc[UR8][R8.64], R3 ;  /* 0x0000000308005986 */ /* 0x0003e2000c101108 */
[----:B------:R-:W-:Y:S02]  /*4c440*/  LEA.HI.X.SX32 R11, R12, R2, 0x1, P6 ;  /* 0x000000020c0b7211 */ /* 0x000fe400030f0eff */
[----:B-1----:R-:W-:Y:S02]  /*4c450*/  PRMT R8, R16, 0x7770, RZ ;  /* 0x0000777010087816 */ /* 0x002fe400000000ff */
[----:B---3--:R-:W-:Y:S01]  /*4c460*/  ISETP.LT.AND P3, PT, R27, UR4, !P0 ;  /* 0x000000041b007c0c */ /* 0x008fe2000c761270 */
[----:B------:R-:W1:Y:S01]  /*4c470*/  LDCU UR4, c[0x0][0x39c] ;  /* 0x00007380ff0477ac */ /* 0x000e620008000800 */
[----:B------:R-:W3:Y:S01]  /*4c480*/  LDL.LU R27, [R1+0x2a8] ;  /* 0x0002a800011b7983 */ /* 0x000ee20000300800 */
[----:B------:R-:W-:Y:S01]  /*4c490*/  ISETP.LT.AND P4, PT, R25, UR5, !P0 ;  /* 0x0000000519007c0c */ /* 0x000fe2000c781270 */
[----:B-----5:R-:W-:-:S02]  /*4c4a0*/  IMAD R3, R13, 0x2, R12 ;  /* 0x000000020d037824 */ /* 0x020fc400078e020c */
[----:B------:R-:W5:Y:S01]  /*4c4b0*/  LDL.LU R25, [R1+0x2ac] ;  /* 0x0002ac0001197983 */ /* 0x000f620000300800 */
[----:B------:R-:W0:Y:S01]  /*4c4c0*/  LDC R16, c[0x0][0x3b8] ;  /* 0x0000ee00ff107b82 */ /* 0x000e220000000800 */
[----:B------:R-:W3:Y:S02]  /*4c4d0*/  LDCU UR5, c[0x0][0x39c] ;  /* 0x00007380ff0577ac */ /* 0x000ee40008000800 */
[----:B------:R-:W-:Y:S01]  /*4c4e0*/  @P2 STG.E.U8 desc[UR8][R10.64], R8 ;  /* 0x000000080a002986 */ /* 0x000fe2000c101108 */
[----:B----4-:R-:W-:Y:S01]  /*4c4f0*/  ISETP.LT.AND P5, PT, R26, UR6, !P0 ;  /* 0x000000061a007c0c */ /* 0x010fe2000c7a1270 */
[----:B------:R-:W-:Y:S02]  /*4c500*/  IMAD R13, R15, 0x2, R3 ;  /* 0x000000020f0d7824 */ /* 0x000fe400078e0203 */
[----:B------:R-:W4:Y:S01]  /*4c510*/  LDL.LU R26, [R1+0x2b0] ;  /* 0x0002b000011a7983 */ /* 0x000f220000300800 */
[C---:B------:R-:W-:Y:S01]  /*4c520*/  IADD3 R14, P6, PT, R3.reuse, R0, RZ ;  /* 0x00000000030e7210 */ /* 0x040fe20007fde0ff */
[----:B------:R-:W4:Y:S02]  /*4c530*/  LDCU UR6, c[0x0][0x39c] ;  /* 0x00007380ff0677ac */ /* 0x000f240008000800 */
[----:B------:R-:W0:Y:S01]  /*4c540*/  LDS.128 R8, [R29+0x8000] ;  /* 0x008000001d087984 */ /* 0x000e220000000c00 */
[----:B-1----:R-:W-:Y:S01]  /*4c550*/  ISETP.LT.AND P2, PT, R28, UR4, !P0 ;  /* 0x000000041c007c0c */ /* 0x002fe2000c741270 */
[----:B------:R-:W5:Y:S02]  /*4c560*/  LDCU UR4, c[0x0][0x39c] ;  /* 0x00007380ff0477ac */ /* 0x000f640008000800 */
[----:B------:R-:W2:Y:S01]  /*4c570*/  LDL.LU R28, [R1+0x2b4] ;  /* 0x0002b400011c7983 */ /* 0x000ea20000300800 */
[----:B------:R-:W-:-:S02]  /*4c580*/  LEA.HI.X.SX32 R15, R3, R2, 0x1, P6 ;  /* 0x00000002030f7211 */ /* 0x000fc400030f0eff */
[----:B------:R-:W-:Y:S02]  /*4c590*/  PRMT R3, R17, 0x7770, RZ ;  /* 0x0000777011037816 */ /* 0x000fe400000000ff */
[C---:B------:R-:W-:Y:S01]  /*4c5a0*/  IADD3 R12, P6, PT, R13.reuse, R0, RZ ;  /* 0x000000000d0c7210 */ /* 0x040fe20007fde0ff */
[----:B------:R-:W1:Y:S02]  /*4c5b0*/  LDC R17, c[0x0][0x3b8] ;  /* 0x0000ee00ff117b82 */ /* 0x000e640000000800 */
[----:B------:R0:W-:Y:S02]  /*4c5c0*/  @P3 STG.E.U8 desc[UR8][R14.64], R3 ;  /* 0x000000030e003986 */ /* 0x0001e4000c101108 */
[----:B0-----:R-:W-:Y:S01]  /*4c5d0*/  IMAD R3, R18, 0x2, R13 ;  /* 0x0000000212037824 */ /* 0x001fe200078e020d */
[----:B------:R-:W-:Y:S02]  /*4c5e0*/  LEA.HI.X.SX32 R13, R13, R2, 0x1, P6 ;  /* 0x000000020d0d7211 */ /* 0x000fe400030f0eff */
[----:B------:R-:W-:-:S02]  /*4c5f0*/  PRMT R15, R19, 0x7770, RZ ;  /* 0x00007770130f7816 */ /* 0x000fc400000000ff */
[C---:B------:R-:W-:Y:S01]  /*4c600*/  IADD3 R14, P6, PT, R3.reuse, R0, RZ ;  /* 0x00000000030e7210 */ /* 0x040fe20007fde0ff */
[----:B------:R-:W-:Y:S01]  /*4c610*/  IMAD R16, R16, 0x2, R3 ;  /* 0x0000000210107824 */ /* 0x000fe200078e0203 */
[----:B------:R-:W0:Y:S01]  /*4c620*/  LDC R19, c[0x0][0x3b8] ;  /* 0x0000ee00ff137b82 */ /* 0x000e220000000800 */
[----:B------:R1:W-:Y:S02]  /*4c630*/  @P4 STG.E.U8 desc[UR8][R12.64], R15 ;  /* 0x0000000f0c004986 */ /* 0x0003e4000c101108 */
[----:B-1----:R-:W-:Y:S02]  /*4c640*/  LEA.HI.X.SX32 R15, R3, R2, 0x1, P6 ;  /* 0x00000002030f7211 */ /* 0x002fe400030f0eff */
[----:B------:R-:W-:Y:S02]  /*4c650*/  PRMT R3, R21, 0x7770, RZ ;  /* 0x0000777015037816 */ /* 0x000fe400000000ff */
[C---:B------:R-:W-:Y:S01]  /*4c660*/  IADD3 R12, P6, PT, R16.reuse, R0, RZ ;  /* 0x00000000100c7210 */ /* 0x040fe20007fde0ff */
[----:B------:R-:W1:Y:S02]  /*4c670*/  LDC R21, c[0x0][0x3b8] ;  /* 0x0000ee00ff157b82 */ /* 0x000e640000000800 */
[----:B------:R0:W-:Y:S01]  /*4c680*/  @P5 STG.E.U8 desc[UR8][R14.64], R3 ;  /* 0x000000030e005986 */ /* 0x0001e2000c101108 */
[----:B------:R-:W-:-:S02]  /*4c690*/  LEA.HI.X.SX32 R13, R16, R2, 0x1, P6 ;  /* 0x00000002100d7211 */ /* 0x000fc400030f0eff */
[----:B0-----:R-:W-:Y:S02]  /*4c6a0*/  PRMT R14, R20, 0x7770, RZ ;  /* 0x00007770140e7816 */ /* 0x001fe400000000ff */
[----:B---3--:R-:W-:Y:S01]  /*4c6b0*/  ISETP.LT.AND P3, PT, R27, UR5, !P0 ;  /* 0x000000051b007c0c */ /* 0x008fe2000c761270 */
[----:B------:R-:W2:Y:S01]  /*4c6c0*/  LDCU UR5, c[0x0][0x39c] ;  /* 0x00007380ff0577ac */ /* 0x000ea20008000800 */
[----:B------:R-:W3:Y:S01]  /*4c6d0*/  LDL.LU R27, [R1+0x2b8] ;  /* 0x0002b800011b7983 */ /* 0x000ee20000300800 */
[----:B-----5:R-:W-:Y:S01]  /*4c6e0*/  ISETP.LT.AND P4, PT, R25, UR4, !P0 ;  /* 0x0000000419007c0c */ /* 0x020fe2000c781270 */
[----:B------:R-:W-:Y:S02]  /*4c6f0*/  IMAD R3, R17, 0x2, R16 ;  /* 0x0000000211037824 */ /* 0x000fe400078e0210 */
[----:B------:R-:W-:Y:S01]  /*4c700*/  @P2 STG.E.U8 desc[UR8][R12.64], R14 ;  /* 0x0000000e0c002986 */ /* 0x000fe2000c101108 */
[----:B------:R-:W0:Y:S01]  /*4c710*/  LDC R20, c[0x0][0x3b8] ;  /* 0x0000ee00ff147b82 */ /* 0x000e220000000800 */
[----:B------:R-:W3:Y:S02]  /*4c720*/  LDCU UR4, c[0x0][0x39c] ;  /* 0x00007380ff0477ac */ /* 0x000ee40008000800 */
[----:B------:R-:W5:Y:S01]  /*4c730*/  LDS.128 R12, [R29+0xa000] ;  /* 0x00a000001d0c7984 */ /* 0x000f620000000c00 */
[----:B----4-:R-:W-:Y:S01]  /*4c740*/  ISETP.LT.AND P5, PT, R26, UR6, !P0 ;  /* 0x000000061a007c0c */ /* 0x010fe2000c7a1270 */
[----:B------:R-:W-:-:S02]  /*4c750*/  IMAD R17, R19, 0x2, R3 ;  /* 0x0000000213117824 */ /* 0x000fc400078e0203 */
[----:B------:R-:W4:Y:S01]  /*4c760*/  LDL.LU R26, [R1+0x2bc] ;  /* 0x0002bc00011a7983 */ /* 0x000f220000300800 */
[C---:B------:R-:W-:Y:S01]  /*4c770*/  IADD3 R18, P6, PT, R3.reuse, R0, RZ ;  /* 0x0000000003127210 */ /* 0x040fe20007fde0ff */
[----:B------:R-:W0:Y:S02]  /*4c780*/  LDCU UR6, c[0x0][0x39c] ;  /* 0x00007380ff0677ac */ /* 0x000e240008000800 */
[----:B------:R-:W4:Y:S01]  /*4c790*/  LDL.LU R25, [R1+0x2c0] ;  /* 0x0002c00001197983 */ /* 0x000f220000300800 */
[----:B--2---:R-:W-:Y:S01]  /*4c7a0*/  ISETP.LT.AND P2, PT, R28, UR5, !P0 ;  /* 0x000000051c007c0c */ /* 0x004fe2000c741270 */
[----:B------:R-:W4:Y:S02]  /*4c7b0*/  LDCU UR5, c[0x0][0x39c] ;  /* 0x00007380ff0577ac */ /* 0x000f240008000800 */
[----:B------:R-:W2:Y:S01]  /*4c7c0*/  LDL.LU R28, [R1+0x2cc] ;  /* 0x0002cc00011c7983 */ /* 0x000ea20000300800 */
[----:B------:R-:W-:Y:S02]  /*4c7d0*/  LEA.HI.X.SX32 R19, R3, R2, 0x1, P6 ;  /* 0x0000000203137211 */ /* 0x000fe400030f0eff */
[----:B------:R-:W-:-:S02]  /*4c7e0*/  PRMT R3, R8, 0x7770, RZ ;  /* 0x0000777008037816 */ /* 0x000fc400000000ff */
[----:B------:R-:W-:-:S03]  /*4c7f0*/  IADD3 R16, P6, PT, R17, R0, RZ ;  /* 0x0000000011107210 */ /* 0x000fc60007fde0ff */
[----:B------:R0:W-:Y:S02]  /*4c800*/  @P3 STG.E.U8 desc[UR8][R18.64], R3 ;  /* 0x0000000312003986 */ /* 0x0001e4000c101108 */
[----:B0-----:R-:W-:Y:S01]  /*4c810*/  IMAD R3, R22, 0x2, R17 ;  /* 0x0000000216037824 */ /* 0x001fe200078e0211 */
[----:B------:R-:W-:Y:S02]  /*4c820*/  LEA.HI.X.SX32 R17, R17, R2, 0x1, P6 ;  /* 0x0000000211117211 */ /* 0x000fe400030f0eff */
[----:B------:R-:W-:Y:S02]  /*4c830*/  PRMT R19, R9, 0x7770, RZ ;  /* 0x0000777009137816 */ /* 0x000fe400000000ff */
[----:B------:R-:W-:-:S03]  /*4c840*/  IADD3 R18, P6, PT, R3, R0, RZ ;  /* 0x0000000003127210 */ /* 0x000fc60007fde0ff */
[----:B------:R0:W-:Y:S01]  /*4c850*/  @P4 STG.E.U8 desc[UR8][R16.64], R19 ;  /* 0x0000001310004986 */ /* 0x0001e2000c101108 */
[----:B------:R-:W-:Y:S01]  /*4c860*/  IMAD R20, R20, 0x2, R3 ;  /* 0x0000000214147824 */ /* 0x000fe200078e0203 */
[----:B0-----:R-:W-:Y:S02]  /*4c870*/  LEA.HI.X.SX32 R19, R3, R2, 0x1, P6 ;  /* 0x0000000203137211 */ /* 0x001fe400030f0eff */
[----:B------:R-:W-:Y:S02]  /*4c880*/  PRMT R3, R10, 0x7770, RZ ;  /* 0x000077700a037816 */ /* 0x000fe400000000ff */
[----:B------:R-:W-:-:S03]  /*4c890*/  IADD3 R16, P6, PT, R20, R0, RZ ;  /* 0x0000000014107210 */ /* 0x000fc60007fde0ff */
[----:B------:R1:W-:Y:S01]  /*4c8a0*/  @P5 STG.E.U8 desc[UR8][R18.64], R3 ;  /* 0x0000000312005986 */ /* 0x0003e2000c101108 */
[----:B------:R-:W-:Y:S01]  /*4c8b0*/  LEA.HI.X.SX32 R17, R20, R2, 0x1, P6 ;  /* 0x0000000214117211 */ /* 0x000fe200030f0eff */
[----:B-1----:R-:W-:Y:S01]  /*4c8c0*/  IMAD R3, R21, 0x2, R20 ;  /* 0x0000000215037824 */ /* 0x002fe200078e0214 */
[----:B------:R-:W-:-:S04]  /*4c8d0*/  PRMT R18, R11, 0x7770, RZ ;  /* 0x000077700b127816 */ /* 0x000fc800000000ff */
[----:B------:R-:W-:Y:S01]  /*4c8e0*/  IADD3 R22, P6, PT, R3, R0, RZ ;  /* 0x0000000003167210 */ /* 0x000fe20007fde0ff */
[----:B------:R-:W-:-:S03]  /*4c8f0*/  IMAD R21, R23, 0x2, R3 ;  /* 0x0000000217157824 */ /* 0x000fc600078e0203 */
[----:B------:R-:W-:Y:S02]  /*4c900*/  LEA.HI.X.SX32 R23, R3, R2, 0x1, P6 ;  /* 0x0000000203177211 */ /* 0x000fe400030f0eff */
[----:B-----5:R-:W-:Y:S01]  /*4c910*/  PRMT R3, R12, 0x7770, RZ ;  /* 0x000077700c037816 */ /* 0x020fe200000000ff */
[----:B------:R-:W-:Y:S01]  /*4c920*/  @P2 STG.E.U8 desc[UR8][R16.64], R18 ;  /* 0x0000001210002986 */ /* 0x000fe2000c101108 */
[----:B------:R-:W-:-:S03]  /*4c930*/  IADD3 R20, P6, PT, R21, R0, RZ ;  /* 0x0000000015147210 */ /* 0x000fc60007fde0ff */
[----:B------:R-:W0:Y:S01]  /*4c940*/  LDS.128 R16, [R29+0xc000] ;  /* 0x00c000001d107984 */ /* 0x000e220000000c00 */
[----:B---3--:R-:W-:Y:S01]  /*4c950*/  ISETP.LT.AND P3, PT, R27, UR4, !P0 ;  /* 0x000000041b007c0c */ /* 0x008fe2000c761270 */
[----:B------:R-:W2:Y:S02]  /*4c960*/  LDCU UR4, c[0x0][0x39c] ;  /* 0x00007380ff0477ac */ /* 0x000ea40008000800 */
[----:B------:R-:W3:Y:S10]  /*4c970*/  LDL.LU R27, [R1+0x2dc] ;  /* 0x0002dc00011b7983 */ /* 0x000ef40000300800 */
[----:B------:R1:W-:Y:S02]  /*4c980*/  @P3 STG.E.U8 desc[UR8][R22.64], R3 ;  /* 0x0000000316003986 */ /* 0x0003e4000c101108 */
[----:B-1----:R-:W-:-:S02]  /*4c990*/  PRMT R23, R13, 0x7770, RZ ;  /* 0x000077700d177816 */ /* 0x002fc400000000ff */
[----:B----4-:R-:W-:Y:S01]  /*4c9a0*/  ISETP.LT.AND P4, PT, R26, UR5, !P0 ;  /* 0x000000051a007c0c */ /* 0x010fe2000c781270 */
[----:B------:R-:W3:Y:S01]  /*4c9b0*/  LDCU UR5, c[0x0][0x39c] ;  /* 0x00007380ff0577ac */ /* 0x000ee20008000800 */
[----:B------:R-:W1:Y:S02]  /*4c9c0*/  LDC R26, c[0x0][0x3b8] ;  /* 0x0000ee00ff1a7b82 */ /* 0x000e640000000800 */
[----:B-1----:R-:W-:Y:S01]  /*4c9d0*/  IMAD R3, R26, 0x2, R21 ;  /* 0x000000021a037824 */ /* 0x002fe200078e0215 */
[----:B------:R-:W-:Y:S02]  /*4c9e0*/  LEA.HI.X.SX32 R21, R21, R2, 0x1, P6 ;  /* 0x0000000215157211 */ /* 0x000fe400030f0eff */
[----:B--2---:R-:W-:Y:S01]  /*4c9f0*/  ISETP.LT.AND P2, PT, R28, UR4, !P0 ;  /* 0x000000041c007c0c */ /* 0x004fe2000c741270 */
[----:B------:R-:W1:Y:S01]  /*4ca00*/  LDCU UR4, c[0x0][0x39c] ;  /* 0x00007380ff0477ac */ /* 0x000e620008000800 */
[----:B------:R-:W2:Y:S04]  /*4ca10*/  LDL.LU R28, [R1+0x2f4] ;  /* 0x0002f400011c7983 */ /* 0x000ea80000300800 */
[----:B------:R-:W4:Y:S04]  /*4ca20*/  LDL.LU R26, [R1+0x2e8] ;  /* 0x0002e800011a7983 */ /* 0x000f280000300800 */
[----:B------:R5:W-:Y:S04]  /*4ca30*/  @P4 STG.E.U8 desc[UR8][R20.64], R23 ;  /* 0x0000001714004986 */ /* 0x000be8000c101108 */
[----:B-----5:R-:W1:Y:S01]  /*4ca40*/  LDL.LU R21, [R1+0x2e4] ;  /* 0x0002e40001157983 */ /* 0x020e620000300800 */
[----:B------:R-:W-:Y:S01]  /*4ca50*/  ISETP.LT.AND P5, PT, R25, UR6, !P0 ;  /* 0x0000000619007c0c */ /* 0x000fe2000c7a1270 */
[----:B------:R-:W4:Y:S01]  /*4ca60*/  LDCU UR6, c[0x0][0x39c] ;  /* 0x00007380ff0677ac */ /* 0x000f220008000800 */
[----:B------:R-:W5:Y:S01]  /*4ca70*/  LDC R25, c[0x0][0x3b8] ;  /* 0x0000ee00ff197b82 */ /* 0x000f620000000800 */
[----:B------:R-:W-:Y:S01]  /*4ca80*/  IADD3 R22, P6, PT, R3, R0, RZ ;  /* 0x0000000003167210 */ /* 0x000fe20007fde0ff */
[----:B------:R-:W-:-:S03]  /*4ca90*/  IMAD R24, R24, 0x2, R3 ;  /* 0x0000000218187824 */ /* 0x000fc600078e0203 */
[----:B------:R-:W-:Y:S02]  /*4caa0*/  LEA.HI.X.SX32 R23, R3, R2, 0x1, P6 ;  /* 0x0000000203177211 */ /* 0x000fe400030f0eff */
[----:B------:R-:W-:Y:S02]  /*4cab0*/  PRMT R3, R14, 0x7770, RZ ;  /* 0x000077700e037816 */ /* 0x000fe400000000ff */
[----:B------:R-:W-:-:S03]  /*4cac0*/  IADD3 R20, P6, PT, R24, R0, RZ ;  /* 0x0000000018147210 */ /* 0x000fc60007fde0ff */
[----:B------:R5:W-:Y:S02]  /*4cad0*/  @P5 STG.E.U8 desc[UR8][R22.64], R3 ;  /* 0x0000000316005986 */ /* 0x000be4000c101108 */
[----:B-----5:R-:W-:Y:S01]  /*4cae0*/  IMAD R3, R25, 0x2, R24 ;  /* 0x0000000219037824 */ /* 0x020fe200078e0218 */
[----:B------:R-:W-:Y:S02]  /*4caf0*/  PRMT R22, R15, 0x7770, RZ ;  /* 0x000077700f167816 */ /* 0x000fe400000000ff */
[----:B---3--:R-:W-:Y:S01]  /*4cb00*/  ISETP.LT.AND P3, PT, R27, UR5, !P0 ;  /* 0x000000051b007c0c */ /* 0x008fe2000c761270 */
[----:B------:R-:W2:Y:S01]  /*4cb10*/  LDCU UR5, c[0x0][0x39c] ;  /* 0x00007380ff0577ac */ /* 0x000ea20008000800 */
[----:B------:R-:W3:Y:S02]  /*4cb20*/  LDC R27, c[0x0][0x3b8] ;  /* 0x0000ee00ff1b7b82 */ /* 0x000ee40000000800 */
[----:B---3--:R-:W-:Y:S01]  /*4cb30*/  IMAD R25, R27, 0x2, R3 ;  /* 0x000000021b197824 */ /* 0x008fe200078e0203 */
[----:B----4-:R-:W-:Y:S01]  /*4cb40*/  ISETP.LT.AND P5, PT, R26, UR6, !P0 ;  /* 0x000000061a007c0c */ /* 0x010fe2000c7a1270 */
[----:B------:R-:W3:Y:S01]  /*4cb50*/  LDCU UR6, c[0x0][0x39c] ;  /* 0x00007380ff0677ac */ /* 0x000ee20008000800 */
[----:B-1----:R-:W-:Y:S01]  /*4cb60*/  ISETP.LT.AND P4, PT, R21, UR4, !P0 ;  /* 0x0000000415007c0c */ /* 0x002fe2000c781270 */
[----:B------:R-:W1:Y:S01]  /*4cb70*/  LDCU UR4, c[0x0][0x39c] ;  /* 0x00007380ff0477ac */ /* 0x000e620008000800 */
[----:B------:R-:W-:-:S02]  /*4cb80*/  LEA.HI.X.SX32 R21, R24, R2, 0x1, P6 ;  /* 0x0000000218157211 */ /* 0x000fc400030f0eff */
[----:B------:R-:W-:-:S04]  /*4cb90*/  IADD3 R26, P6, PT, R3, R0, RZ ;  /* 0x00000000031a7210 */ /* 0x000fc80007fde0ff */
[----:B------:R-:W-:Y:S02]  /*4cba0*/  LEA.HI.X.SX32 R27, R3, R2, 0x1, P6 ;  /* 0x00000002031b7211 */ /* 0x000fe400030f0eff */
[----:B0-----:R-:W-:Y:S01]  /*4cbb0*/  PRMT R3, R16, 0x7770, RZ ;  /* 0x0000777010037816 */ /* 0x001fe200000000ff */
[----:B------:R-:W-:Y:S04]  /*4cbc0*/  @P2 STG.E.U8 desc[UR8][R20.64], R22 ;  /* 0x0000001614002986 */ /* 0x000fe8000c101108 */
[----:B------:R0:W-:Y:S01]  /*4cbd0*/  @P3 STG.E.U8 desc[UR8][R26.64], R3 ;  /* 0x000000031a003986 */ /* 0x0001e2000c101108 */
[----:B------:R-:W-:-:S03]  /*4cbe0*/  IADD3 R24, P6, PT, R25, R0, RZ ;  /* 0x0000000019187210 */ /* 0x000fc60007fde0ff */
[----:B------:R4:W5:Y:S01]  /*4cbf0*/  LDS.128 R20, [R29+0xe000] ;  /* 0x00e000001d147984 */ /* 0x0009620000000c00 */
[----:B0-----:R-:W0:Y:S03]  /*4cc00*/  LDC R27, c[0x0][0x3b8] ;  /* 0x0000ee00ff1b7b82 */ /* 0x001e260000000800 */
[----:B----4-:R-:W3:Y:S04]  /*4cc10*/  LDL.LU R29, [R1+0x300] ;  /* 0x00030000011d7983 */ /* 0x010ee80000300800 */
[----:B------:R-:W1:Y:S01]  /*4cc20*/  LDL.LU R26, [R1+0x2f8] ;  /* 0x0002f800011a7983 */ /* 0x000e620000300800 */
[----:B0-----:R-:W-:Y:S01]  /*4cc30*/  IMAD R3, R27, 0x2, R25 ;  /* 0x000000021b037824 */ /* 0x001fe200078e0219 */
[----:B------:R-:W-:-:S02]  /*4cc40*/  LEA.HI.X.SX32 R25, R25, R2, 0x1, P6 ;  /* 0x0000000219197211 */ /* 0x000fc400030f0eff */
[----:B------:R-:W-:-:S05]  /*4cc50*/  PRMT R27, R17, 0x7770, RZ ;  /* 0x00007770111b7816 */ /* 0x000fca00000000ff */
[----:B------:R0:W-:Y:S04]  /*4cc60*/  @P4 STG.E.U8 desc[UR8][R24.64], R27 ;  /* 0x0000001b18004986 */ /* 0x0001e8000c101108 */
[----:B0-----:R-:W4:Y:S01]  /*4cc70*/  LDL.LU R24, [R1+0x2fc] ;  /* 0x0002fc0001187983 */ /* 0x001f220000300800 */
[----:B------:R-:W0:Y:S01]  /*4cc80*/  LDC R25, c[0x0][0x3b8] ;  /* 0x0000ee00ff197b82 */ /* 0x000e220000000800 */
[----:B--2---:R-:W-:Y:S01]  /*4cc90*/  ISETP.LT.AND P2, PT, R28, UR5, !P0 ;  /* 0x000000051c007c0c */ /* 0x004fe2000c741270 */
[----:B------:R-:W4:Y:S06]  /*4cca0*/  LDCU UR5, c[0x0][0x39c] ;  /* 0x00007380ff0577ac */ /* 0x000f2c0008000800 */
[----:B------:R-:W2:Y:S01]  /*4ccb0*/  LDC R28, c[0x0][0x3b8] ;  /* 0x0000ee00ff1c7b82 */ /* 0x000ea20000000800 */
[----:B0-----:R-:W-:Y:S01]  /*4ccc0*/  IMAD R25, R25, 0x2, R3 ;  /* 0x0000000219197824 */ /* 0x001fe200078e0203 */
[----:B-1----:R-:W-:Y:S01]  /*4ccd0*/  ISETP.LT.AND P3, PT, R26, UR4, !P0 ;  /* 0x000000041a007c0c */ /* 0x002fe2000c761270 */
[----:B------:R-:W0:Y:S01]  /*4cce0*/  LDCU UR4, c[0x0][0x39c] ;  /* 0x00007380ff0477ac */ /* 0x000e220008000800 */
[----:B------:R-:W-:-:S04]  /*4ccf0*/  IADD3 R26, P6, PT, R3, R0, RZ ;  /* 0x00000000031a7210 */ /* 0x000fc80007fde0ff */
[----:B------:R-:W-:Y:S02]  /*4cd00*/  LEA.HI.X.SX32 R27, R3, R2, 0x1, P6 ;  /* 0x00000002031b7211 */ /* 0x000fe400030f0eff */
[----:B------:R-:W-:-:S05]  /*4cd10*/  PRMT R3, R18, 0x7770, RZ ;  /* 0x0000777012037816 */ /* 0x000fca00000000ff */
[----:B------:R2:W-:Y:S02]  /*4cd20*/  @P5 STG.E.U8 desc[UR8][R26.64], R3 ;  /* 0x000000031a005986 */ /* 0x0005e4000c101108 */
[----:B--2---:R-:W-:Y:S01]  /*4cd30*/  IMAD R3, R28, 0x2, R25 ;  /* 0x000000021c037824 */ /* 0x004fe200078e0219 */
[----:B------:R-:W-:Y:S01]  /*4cd40*/  PRMT R27, R19, 0x7770, RZ ;  /* 0x00007770131b7816 */ /* 0x000fe200000000ff */
[----:B------:R-:W1:Y:S01]  /*4cd50*/  LDC R28, c[0x0][0x3b8] ;  /* 0x0000ee00ff1c7b82 */ /* 0x000e620000000800 */
[----:B----4-:R-:W-:Y:S01]  /*4cd60*/  ISETP.LT.AND P4, PT, R24, UR5, !P0 ;  /* 0x0000000518007c0c */ /* 0x010fe2000c781270 */
[----:B------:R-:W2:Y:S01]  /*4cd70*/  LDCU UR5, c[0x0][0x39c] ;  /* 0x00007380ff0577ac */ /* 0x000ea20008000800 */
[----:B------:R-:W-:-:S04]  /*4cd80*/  IADD3 R24, P6, PT, R25, R0, RZ ;  /* 0x0000000019187210 */ /* 0x000fc80007fde0ff */
[----:B------:R-:W-:-:S05]  /*4cd90*/  LEA.HI.X.SX32 R25, R25, R2, 0x1, P6 ;  /* 0x0000000219197211 */ /* 0x000fca00030f0eff */
[----:B------:R4:W-:Y:S04]  /*4cda0*/  @P2 STG.E.U8 desc[UR8][R24.64], R27 ;  /* 0x0000001b18002986 */ /* 0x0009e8000c101108 */
[----:B----4-:R-:W0:Y:S01]  /*4cdb0*/  LDL.LU R25, [R1+0x304] ;  /* 0x0003040001197983 */ /* 0x010e220000300800 */
[----:B------:R-:W-:-:S04]  /*4cdc0*/  IADD3 R26, P6, PT, R3, R0, RZ ;  /* 0x00000000031a7210 */ /* 0x000fc80007fde0ff */
[----:B------:R-:W-:Y:S02]  /*4cdd0*/  LEA.HI.X.SX32 R27, R3, R2, 0x1, P6 ;  /* 0x00000002031b7211 */ /* 0x000fe400030f0eff */
[----:B0-----:R-:W-:Y:S01]  /*4cde0*/  ISETP.LT.AND P2, PT, R25, UR4, !P0 ;  /* 0x0000000419007c0c */ /* 0x001fe2000c741270 */
[----:B-1----:R-:W-:Y:S01]  /*4cdf0*/  IMAD R25, R28, 0x2, R3 ;  /* 0x000000021c197824 */ /* 0x002fe200078e0203 */
[----:B-----5:R-:W-:Y:S01]  /*4ce00*/  PRMT R3, R20, 0x7770, RZ ;  /* 0x0000777014037816 */ /* 0x020fe200000000ff */
[----:B------:R-:W0:Y:S01]  /*4ce10*/  LDC R28, c[0x0][0x3b8] ;  /* 0x0000ee00ff1c7b82 */ /* 0x000e220000000800 */
[----:B---3--:R-:W-:Y:S01]  /*4ce20*/  ISETP.LT.AND P5, PT, R29, UR6, !P0 ;  /* 0x000000061d007c0c */ /* 0x008fe2000c7a1270 */
[----:B------:R-:W1:Y:S02]  /*4ce30*/  LDCU UR4, c[0x0][0x39c] ;  /* 0x00007380ff0477ac */ /* 0x000e640008000800 */
[----:B------:R3:W-:Y:S01]  /*4ce40*/  @P3 STG.E.U8 desc[UR8][R26.64], R3 ;  /* 0x000000031a003986 */ /* 0x0007e2000c101108 */
[----:B------:R-:W-:Y:S01]  /*4ce50*/  IADD3 R24, P6, PT, R25, R0, RZ ;  /* 0x0000000019187210 */ /* 0x000fe20007fde0ff */
[----:B------:R-:W4:Y:S02]  /*4ce60*/  LDCU UR6, c[0x0][0x39c] ;  /* 0x00007380ff0677ac */ /* 0x000f240008000800 */
[----:B------:R-:W5:Y:S08]  /*4ce70*/  LDC R29, c[0x0][0x3b8] ;  /* 0x0000ee00ff1d7b82 */ /* 0x000f700000000800 */
[----:B---3--:R-:W3:Y:S01]  /*4ce80*/  LDC R27, c[0x0][0x3b8] ;  /* 0x0000ee00ff1b7b82 */ /* 0x008ee20000000800 */
[----:B------:R-:W2:Y:S01]  /*4ce90*/  LDL.LU R26, [R1+0x308] ;  /* 0x00030800011a7983 */ /* 0x000ea20000300800 */
[----:B---3--:R-:W-:Y:S01]  /*4cea0*/  IMAD R3, R27, 0x2, R25 ;  /* 0x000000021b037824 */ /* 0x008fe200078e0219 */
[----:B------:R-:W-:-:S02]  /*4ceb0*/  LEA.HI.X.SX32 R25, R25, R2, 0x1, P6 ;  /* 0x0000000219197211 */ /* 0x000fc400030f0eff */
[----:B------:R-:W-:-:S05]  /*4cec0*/  PRMT R27, R21, 0x7770, RZ ;  /* 0x00007770151b7816 */ /* 0x000fca00000000ff */
[----:B------:R3:W-:Y:S04]  /*4ced0*/  @P4 STG.E.U8 desc[UR8][R24.64], R27 ;  /* 0x0000001b18004986 */ /* 0x0007e8000c101108 */
[----:B---3--:R-:W1:Y:S01]  /*4cee0*/  LDL.LU R24, [R1+0x30c] ;  /* 0x00030c0001187983 */ /* 0x008e620000300800 */
[----:B-----5:R-:W-:-:S03]  /*4cef0*/  IMAD R25, R29, 0x2, R3 ;  /* 0x000000021d197824 */ /* 0x020fc600078e0203 */
[----:B------:R-:W4:Y:S01]  /*4cf00*/  LDL.LU R29, [R1+0x310] ;  /* 0x00031000011d7983 */ /* 0x000f220000300800 */
[----:B--2---:R-:W-:Y:S01]  /*4cf10*/  ISETP.LT.AND P3, PT, R26, UR5, !P0 ;  /* 0x000000051a007c0c */ /* 0x004fe2000c761270 */
[----:B------:R-:W2:Y:S01]  /*4cf20*/  LDCU UR5, c[0x0][0x39c] ;  /* 0x00007380ff0577ac */ /* 0x000ea20008000800 */
[----:B------:R-:W-:-:S04]  /*4cf30*/  IADD3 R26, P6, PT, R3, R0, RZ ;  /* 0x00000000031a7210 */ /* 0x000fc80007fde0ff */
[----:B------:R-:W-:Y:S02]  /*4cf40*/  LEA.HI.X.SX32 R27, R3, R2, 0x1, P6 ;  /* 0x00000002031b7211 */ /* 0x000fe400030f0eff */
[----:B------:R-:W-:-:S05]  /*4cf50*/  PRMT R3, R22, 0x7770, RZ ;  /* 0x0000777016037816 */ /* 0x000fca00000000ff */
[----:B------:R0:W-:Y:S02]  /*4cf60*/  @P5 STG.E.U8 desc[UR8][R26.64], R3 ;  /* 0x000000031a005986 */ /* 0x0001e4000c101108 */
[----:B0-----:R-:W-:Y:S01]  /*4cf70*/  IMAD R3, R28, 0x2, R25 ;  /* 0x000000021c037824 */ /* 0x001fe200078e0219 */
[----:B------:R-:W-:Y:S01]  /*4cf80*/  PRMT R27, R23, 0x7770, RZ ;  /* 0x00007770171b7816 */ /* 0x000fe200000000ff */
[----:B------:R-:W0:Y:S01]  /*4cf90*/  LDC R28, c[0x0][0x3b8] ;  /* 0x0000ee00ff1c7b82 */ /* 0x000e220000000800 */
[----:B-1----:R-:W-:Y:S01]  /*4cfa0*/  ISETP.LT.AND P4, PT, R24, UR4, !P0 ;  /* 0x0000000418007c0c */ /* 0x002fe2000c781270 */
[----:B------:R-:W1:Y:S01]  /*4cfb0*/  LDCU UR4, c[0x0][0x39c] ;  /* 0x00007380ff0477ac */ /* 0x000e620008000800 */
[----:B------:R-:W-:-:S04]  /*4cfc0*/  IADD3 R24, P6, PT, R25, R0, RZ ;  /* 0x0000000019187210 */ /* 0x000fc80007fde0ff */
[----:B------:R-:W-:-:S05]  /*4cfd0*/  LEA.HI.X.SX32 R25, R25, R2, 0x1, P6 ;  /* 0x0000000219197211 */ /* 0x000fca00030f0eff */
[----:B------:R3:W-:Y:S04]  /*4cfe0*/  @P2 STG.E.U8 desc[UR8][R24.64], R27 ;  /* 0x0000001b18002986 */ /* 0x0007e8000c101108 */
[----:B---3--:R-:W2:Y:S01]  /*4cff0*/  LDL.LU R25, [R1+0x314] ;  /* 0x0003140001197983 */ /* 0x008ea20000300800 */
[----:B------:R-:W-:-:S04]  /*4d000*/  IADD3 R26, P6, PT, R3, R0, RZ ;  /* 0x00000000031a7210 */ /* 0x000fc80007fde0ff */
[----:B------:R-:W-:Y:S02]  /*4d010*/  LEA.HI.X.SX32 R27, R3, R2, 0x1, P6 ;  /* 0x00000002031b7211 */ /* 0x000fe400030f0eff */
[----:B----4-:R-:W-:Y:S01]  /*4d020*/  ISETP.LT.AND P5, PT, R29, UR6, !P0 ;  /* 0x000000061d007c0c */ /* 0x010fe2000c7a1270 */
[----:B------:R-:W3:Y:S01]  /*4d030*/  LDCU UR6, c[0x0][0x39c] ;  /* 0x00007380ff0677ac */ /* 0x000ee20008000800 */
[----:B------:R-:W4:Y:S01]  /*4d040*/  LDC R29, c[0x0][0x3b8] ;  /* 0x0000ee00ff1d7b82 */ /* 0x000f220000000800 */
[----:B--2---:R-:W-:Y:S01]  /*4d050*/  ISETP.LT.AND P2, PT, R25, UR5, !P0 ;  /* 0x0000000519007c0c */ /* 0x004fe2000c741270 */
[----:B0-----:R-:W-:Y:S01]  /*4d060*/  IMAD R25, R28, 0x2, R3 ;  /* 0x000000021c197824 */ /* 0x001fe200078e0203 */
[----:B------:R-:W-:-:S05]  /*4d070*/  PRMT R3, R4, 0x7771, RZ ;  /* 0x0000777104037816 */ /* 0x000fca00000000ff */
[----:B------:R-:W0:Y:S01]  /*4d080*/  LDC R28, c[0x0][0x3b8] ;  /* 0x0000ee00ff1c7b82 */ /* 0x000e220000000800 */
[----:B------:R-:W2:Y:S01]  /*4d090*/  LDCU UR5, c[0x0][0x39c] ;  /* 0x00007380ff0577ac */ /* 0x000ea20008000800 */
[----:B------:R5:W-:Y:S04]  /*4d0a0*/  @P3 STG.E.U8 desc[UR8][R26.64], R3 ;  /* 0x000000031a003986 */ /* 0x000be8000c101108 */
[----:B-----5:R-:W1:Y:S02]  /*4d0b0*/  LDL.LU R26, [R1+0x318] ;  /* 0x00031800011a7983 */ /* 0x020e640000300800 */
[----:B------:R-:W5:Y:S01]  /*4d0c0*/  LDC R27, c[0x0][0x3b8] ;  /* 0x0000ee00ff1b7b82 */ /* 0x000f620000000800 */
[----:B------:R-:W-:Y:S01]  /*4d0d0*/  IADD3 R24, P6, PT, R25, R0, RZ ;  /* 0x0000000019187210 */ /* 0x000fe20007fde0ff */
[----:B-----5:R-:W-:-:S03]  /*4d0e0*/  IMAD R3, R27, 0x2, R25 ;  /* 0x000000021b037824 */ /* 0x020fc600078e0219 */
[----:B------:R-:W-:Y:S02]  /*4d0f0*/  LEA.HI.X.SX32 R25, R25, R2, 0x1, P6 ;  /* 0x0000000219197211 */ /* 0x000fe400030f0eff */
[----:B------:R-:W-:-:S05]  /*4d100*/  PRMT R27, R5, 0x7771, RZ ;  /* 0x00007771051b7816 */ /* 0x000fca00000000ff */
[----:B------:R5:W-:Y:S04]  /*4d110*/  @P4 STG.E.U8 desc[UR8][R24.64], R27 ;  /* 0x0000001b18004986 */ /* 0x000be8000c101108 */
[----:B-----5:R-:W2:Y:S01]  /*4d120*/  LDL.LU R24, [R1+0x31c] ;  /* 0x00031c0001187983 */ /* 0x020ea20000300800 */
[----:B----4-:R-:W-:-:S03]  /*4d130*/  IMAD R25, R29, 0x2, R3 ;  /* 0x000000021d197824 */ /* 0x010fc600078e0203 */
[----:B------:R-:W3:Y:S01]  /*4d140*/  LDL.LU R29, [R1+0x328] ;  /* 0x00032800011d7983 */ /* 0x000ee20000300800 */
[----:B-1----:R-:W-:Y:S01]  /*4d150*/  ISETP.LT.AND P3, PT, R26, UR4, !P0 ;  /* 0x000000041a007c0c */ /* 0x002fe2000c761270 */
[----:B------:R-:W1:Y:S01]  /*4d160*/  LDCU UR4, c[0x0][0x39c] ;  /* 0x00007380ff0477ac */ /* 0x000e620008000800 */
[----:B------:R-:W-:-:S04]  /*4d170*/  IADD3 R26, P6, PT, R3, R0, RZ ;  /* 0x00000000031a7210 */ /* 0x000fc80007fde0ff */
[----:B------:R-:W-:Y:S02]  /*4d180*/  LEA.HI.X.SX32 R27, R3, R2, 0x1, P6 ;  /* 0x00000002031b7211 */ /* 0x000fe400030f0eff */
[----:B------:R-:W-:-:S05]  /*4d190*/  PRMT R3, R6, 0x7771, RZ ;  /* 0x0000777106037816 */ /* 0x000fca00000000ff */
[----:B------:R0:W-:Y:S02]  /*4d1a0*/  @P5 STG.E.U8 desc[UR8][R26.64], R3 ;  /* 0x000000031a005986 */ /* 0x0001e4000c101108 */
[----:B0-----:R-:W-:Y:S02]  /*4d1b0*/  IMAD R3, R28, 0x2, R25 ;  /* 0x000000021c037824 */ /* 0x001fe400078e0219 */
[----:B------:R-:W4:Y:S01]  /*4d1c0*/  LDL R28, [R1] ;  /* 0x00000000011c7983 */ /* 0x000f220000100800 */
[----:B------:R-:W-:Y:S02]  /*4d1d0*/  PRMT R27, R7, 0x7771, RZ ;  /* 0x00007771071b7816 */ /* 0x000fe400000000ff */
[----:B--2---:R-:W-:Y:S01]  /*4d1e0*/  ISETP.LT.AND P4, PT, R24, UR5, !P0 ;  /* 0x0000000518007c0c */ /* 0x004fe2000c781270 */
[----:B------:R-:W0:Y:S01]  /*4d1f0*/  LDCU UR5, c[0x0][0x39c] ;  /* 0x00007380ff0577ac */ /* 0x000e220008000800 */
[----:B------:R-:W-:-:S04]  /*4d200*/  IADD3 R24, P6, PT, R25, R0, RZ ;  /* 0x0000000019187210 */ /* 0x000fc80007fde0ff */
[----:B------:R-:W-:-:S05]  /*4d210*/  LEA.HI.X.SX32 R25, R25, R2, 0x1, P6 ;  /* 0x0000000219197211 */ /* 0x000fca00030f0eff */
[----:B------:R2:W-:Y:S02]  /*4d220*/  @P2 STG.E.U8 desc[UR8][R24.64], R27 ;  /* 0x0000001b18002986 */ /* 0x0005e4000c101108 */
[----:B--2---:R-:W2:Y:S01]  /*4d230*/  LDC R25, c[0x0][0x3b8] ;  /* 0x0000ee00ff197b82 */ /* 0x004ea20000000800 */
[C---:B------:R-:W-:Y:S01]  /*4d240*/  IADD3 R26, P6, PT, R3.reuse, R0, RZ ;  /* 0x00000000031a7210 */ /* 0x040fe20007fde0ff */
[----:B------:R-:W1:Y:S03]  /*4d250*/  LDL.LU R24, [R1+0x32c] ;  /* 0x00032c0001187983 */ /* 0x000e660000300800 */
[----:B------:R-:W-:Y:S01]  /*4d260*/  LEA.HI.X.SX32 R27, R3, R2, 0x1, P6 ;  /* 0x00000002031b7211 */ /* 0x000fe200030f0eff */
[----:B--2---:R-:W-:Y:S01]  /*4d270*/  IMAD R25, R25, 0x2, R3 ;  /* 0x0000000219197824 */ /* 0x004fe200078e0203 */
[----:B----4-:R-:W-:Y:S02]  /*4d280*/  PRMT R3, R28, 0x7771, RZ ;  /* 0x000077711c037816 */ /* 0x010fe400000000ff */
[----:B---3--:R-:W-:Y:S01]  /*4d290*/  ISETP.LT.AND P5, PT, R29, UR6, !P0 ;  /* 0x000000061d007c0c */ /* 0x008fe2000c7a1270 */
[----:B------:R-:W2:Y:S01]  /*4d2a0*/  LDC R28, c[0x0][0x3b8] ;  /* 0x0000ee00ff1c7b82 */ /* 0x000ea20000000800 */
[----:B------:R-:W3:Y:S01]  /*4d2b0*/  LDCU UR6, c[0x0][0x39c] ;  /* 0x00007380ff0677ac */ /* 0x000ee20008000800 */
[----:B------:R4:W-:Y:S06]  /*4d2c0*/  @P3 STG.E.U8 desc[UR8][R26.64], R3 ;  /* 0x000000031a003986 */ /* 0x0009ec000c101108 */
[----:B------:R-:W5:Y:S01]  /*4d2d0*/  LDC R29, c[0x0][0x3b8] ;  /* 0x0000ee00ff1d7b82 */ /* 0x000f620000000800 */
[----:B----4-:R-:W4:Y:S07]  /*4d2e0*/  LDL R27, [R1+0x4] ;  /* 0x00000400011b7983 */ /* 0x010f2e0000100800 */
[----:B------:R-:W0:Y:S01]  /*4d2f0*/  LDC R3, c[0x0][0x3b8] ;  /* 0x0000ee00ff037b82 */ /* 0x000e220000000800 */
[----:B------:R-:W2:Y:S01]  /*4d300*/  LDL.LU R26, [R1+0x330] ;  /* 0x00033000011a7983 */ /* 0x000ea20000300800 */
[----:B-1----:R-:W-:Y:S01]  /*4d310*/  ISETP.LT.AND P2, PT, R24, UR4, !P0 ;  /* 0x0000000418007c0c */ /* 0x002fe2000c741270 */
[----:B0-----:R-:W-:Y:S01]  /*4d320*/  IMAD R3, R3, 0x2, R25 ;  /* 0x0000000203037824 */ /* 0x001fe200078e0219 */
[C---:B------:R-:W-:Y:S01]  /*4d330*/  IADD3 R24, P6, PT, R25.reuse, R0, RZ ;  /* 0x0000000019187210 */ /* 0x040fe20007fde0ff */
[----:B------:R-:W0:Y:S03]  /*4d340*/  LDCU UR4, c[0x0][0x39c] ;  /* 0x00007380ff0477ac */ /* 0x000e260008000800 */
[----:B------:R-:W-:-:S02]  /*4d350*/  LEA.HI.X.SX32 R25, R25, R2, 0x1, P6 ;  /* 0x0000000219197211 */ /* 0x000fc400030f0eff */
[----:B----4-:R-:W-:Y:S02]  /*4d360*/  PRMT R27, R27, 0x7771, RZ ;  /* 0x000077711b1b7816 */ /* 0x010fe400000000ff */
[----:B--2---:R-:W-:-:S03]  /*4d370*/  ISETP.LT.AND P3, PT, R26, UR5, !P0 ;  /* 0x000000051a007c0c */ /* 0x004fc6000c761270 */
[----:B------:R1:W-:Y:S01]  /*4d380*/  @P4 STG.E.U8 desc[UR8][R24.64], R27 ;  /* 0x0000001b18004986 */ /* 0x0003e2000c101108 */
[----:B------:R-:W-:Y:S01]  /*4d390*/  IADD3 R26, P6, PT, R3, R0, RZ ;  /* 0x00000000031a7210 */ /* 0x000fe20007fde0ff */
[----:B------:R-:W2:Y:S02]  /*4d3a0*/  LDCU UR5, c[0x0][0x39c] ;  /* 0x00007380ff0577ac */ /* 0x000ea40008000800 */
[----:B-1----:R-:W0:Y:S01]  /*4d3b0*/  LDL.LU R24, [R1+0x334] ;  /* 0x0003340001187983 */ /* 0x002e220000300800 */
[----:B-----5:R-:W-:Y:S01]  /*4d3c0*/  IMAD R25, R29, 0x2, R3 ;  /* 0x000000021d197824 */ /* 0x020fe200078e0203 */
[----:B------:R-:W-:Y:S02]  /*4d3d0*/  LEA.HI.X.SX32 R27, R3, R2, 0x1, P6 ;  /* 0x00000002031b7211 */ /* 0x000fe400030f0eff */
[----:B------:R-:W4:Y:S04]  /*4d3e0*/  LDL R3, [R1+0x8] ;  /* 0x0000080001037983 */ /* 0x000f280000100800 */
[----:B------:R-:W5:Y:S01]  /*4d3f0*/  LDL R29, [R1+0xc] ;  /* 0x00000c00011d7983 */ /* 0x000f620000100800 */
[----:B----4-:R-:W-:-:S05]  /*4d400*/  PRMT R3, R3, 0x7771, RZ ;  /* 0x0000777103037816 */ /* 0x010fca00000000ff */
[----:B------:R1:W-:Y:S04]  /*4d410*/  @P5 STG.E.U8 desc[UR8][R26.64], R3 ;  /* 0x000000031a005986 */ /* 0x0003e8000c101108 */
[----:B-1----:R-:W3:Y:S01]  /*4d420*/  LDL.LU R27, [R1+0x338] ;  /* 0x00033800011b7983 */ /* 0x002ee20000300800 */
[----:B------:R-:W-:-:S03]  /*4d430*/  IMAD R3, R28, 0x2, R25 ;  /* 0x000000021c037824 */ /* 0x000fc600078e0219 */
[----:B------:R-:W4:Y:S01]  /*4d440*/  LDL R28, [R1+0x10] ;  /* 0x00001000011c7983 */ /* 0x000f220000100800 */
[----:B0-----:R-:W-:Y:S01]  /*4d450*/  ISETP.LT.AND P4, PT, R24, UR4, !P0 ;  /* 0x0000000418007c0c */ /* 0x001fe2000c781270 */
[----:B------:R-:W0:Y:S01]  /*4d460*/  LDCU UR4, c[0x0][0x39c] ;  /* 0x00007380ff0477ac */ /* 0x000e220008000800 */
[----:B------:R-:W-:-:S04]  /*4d470*/  IADD3 R24, P6, PT, R25, R0, RZ ;  /* 0x0000000019187210 */ /* 0x000fc80007fde0ff */
[----:B------:R-:W-:Y:S02]  /*4d480*/  LEA.HI.X.SX32 R25, R25, R2, 0x1, P6 ;  /* 0x0000000219197211 */ /* 0x000fe400030f0eff */
[----:B------:R-:W-:Y:S02]  /*4d490*/  IADD3 R26, P6, PT, R3, R0, RZ ;  /* 0x00000000031a7210 */ /* 0x000fe40007fde0ff */
[----:B---3--:R-:W-:Y:S01]  /*4d4a0*/  ISETP.LT.AND P5, PT, R27, UR6, !P0 ;  /* 0x000000061b007c0c */ /* 0x008fe2000c7a1270 */
[----:B------:R-:W1:Y:S01]  /*4d4b0*/  LDCU UR6, c[0x0][0x39c] ;  /* 0x00007380ff0677ac */ /* 0x000e620008000800 */
[----:B-----5:R-:W-:Y:S02]  /*4d4c0*/  PRMT R27, R29, 0x7771, RZ ;  /* 0x000077711d1b7816 */ /* 0x020fe400000000ff */
[----:B------:R-:W3:Y:S03]  /*4d4d0*/  LDC R29, c[0x0][0x3b8] ;  /* 0x0000ee00ff1d7b82 */ /* 0x000ee60000000800 */
[----:B------:R5:W-:Y:S05]  /*4d4e0*/  @P2 STG.E.U8 desc[UR8][R24.64], R27 ;  /* 0x0000001b18002986 */ /* 0x000bea000c101108 */
[----:B-----5:R-:W5:Y:S01]  /*4d4f0*/  LDC R25, c[0x0][0x3b8] ;  /* 0x0000ee00ff197b82 */ /* 0x020f620000000800 */
[----:B------:R-:W-:Y:S01]  /*4d500*/  LEA.HI.X.SX32 R27, R3, R2, 0x1, P6 ;  /* 0x00000002031b7211 */ /* 0x000fe200030f0eff */
[----:B------:R-:W2:Y:S01]  /*4d510*/  LDL.LU R24, [R1+0x33c] ;  /* 0x00033c0001187983 */ /* 0x000ea20000300800 */
[----:B-----5:R-:W-:Y:S01]  /*4d520*/  IMAD R25, R25, 0x2, R3 ;  /* 0x0000000219197824 */ /* 0x020fe200078e0203 */
[----:B----4-:R-:W-:-:S04]  /*4d530*/  PRMT R3, R28, 0x7771, RZ ;  /* 0x000077711c037816 */ /* 0x010fc800000000ff */
[----:B------:R-:W4:Y:S01]  /*4d540*/  LDC R28, c[0x0][0x3b8] ;  /* 0x0000ee00ff1c7b82 */ /* 0x000f220000000800 */
[----:B------:R5:W-:Y:S04]  /*4d550*/  @P3 STG.E.U8 desc[UR8][R26.64], R3 ;  /* 0x000000031a003986 */ /* 0x000be8000c101108 */
[----:B-----5:R-:W5:Y:S03]  /*4d560*/  LDL R27, [R1+0x14] ;  /* 0x00001400011b7983 */ /* 0x020f660000100800 */
[----:B------:R-:W0:Y:S01]  /*4d570*/  LDC R3, c[0x0][0x3b8] ;  /* 0x0000ee00ff037b82 */ /* 0x000e220000000800 */
[----:B------:R-:W3:Y:S01]  /*4d580*/  LDL.LU R26, [R1+0x350] ;  /* 0x00035000011a7983 */ /* 0x000ee20000300800 */
[----:B0-----:R-:W-:Y:S01]  /*4d590*/  IMAD R3, R3, 0x2, R25 ;  /* 0x0000000203037824 */ /* 0x001fe200078e0219 */
[----:B--2---:R-:W-:Y:S01]  /*4d5a0*/  ISETP.LT.AND P2, PT, R24, UR5, !P0 ;  /* 0x0000000518007c0c */ /* 0x004fe2000c741270 */
[----:B------:R-:W0:Y:S01]  /*4d5b0*/  LDCU UR5, c[0x0][0x39c] ;  /* 0x00007380ff0577ac */ /* 0x000e220008000800 */
[----:B------:R-:W-:-:S04]  /*4d5c0*/  IADD3 R24, P6, PT, R25, R0, RZ ;  /* 0x0000000019187210 */ /* 0x000fc80007fde0ff */
[----:B------:R-:W-:Y:S02]  /*4d5d0*/  LEA.HI.X.SX32 R25, R25, R2, 0x1, P6 ;  /* 0x0000000219197211 */ /* 0x000fe400030f0eff */
[----:B-----5:R-:W-:Y:S02]  /*4d5e0*/  PRMT R27, R27, 0x7771, RZ ;  /* 0x000077711b1b7816 */ /* 0x020fe400000000ff */
[----:B---3--:R-:W-:-:S03]  /*4d5f0*/  ISETP.LT.AND P3, PT, R26, UR4, !P0 ;  /* 0x000000041a007c0c */ /* 0x008fc6000c761270 */
[----:B------:R2:W-:Y:S01]  /*4d600*/  @P4 STG.E.U8 desc[UR8][R24.64], R27 ;  /* 0x0000001b18004986 */ /* 0x0005e2000c101108 */
[----:B------:R-:W-:Y:S01]  /*4d610*/  IADD3 R26, P6, PT, R3, R0, RZ ;  /* 0x00000000031a7210 */ /* 0x000fe20007fde0ff */
[----:B------:R-:W3:Y:S02]  /*4d620*/  LDCU UR4, c[0x0][0x39c] ;  /* 0x00007380ff0477ac */ /* 0x000ee40008000800 */
[----:B--2---:R-:W0:Y:S01]  /*4d630*/  LDL.LU R24, [R1+0x354] ;  /* 0x0003540001187983 */ /* 0x004e220000300800 */
[----:B------:R-:W-:Y:S01]  /*4d640*/  IMAD R25, R29, 0x2, R3 ;  /* 0x000000021d197824 */ /* 0x000fe200078e0203 */
[----:B------:R-:W-:Y:S02]  /*4d650*/  LEA.HI.X.SX32 R27, R3, R2, 0x1, P6 ;  /* 0x00000002031b7211 */ /* 0x000fe400030f0eff */
[----:B------:R-:W2:Y:S04]  /*4d660*/  LDL R3, [R1+0x18] ;  /* 0x0000180001037983 */ /* 0x000ea80000100800 */
[----:B------:R-:W5:Y:S01]  /*4d670*/  LDL R29, [R1+0x1c] ;  /* 0x00001c00011d7983 */ /* 0x000f620000100800 */
[----:B--2---:R-:W-:-:S05]  /*4d680*/  PRMT R3, R3, 0x7771, RZ ;  /* 0x0000777103037816 */ /* 0x004fca00000000ff */
[----:B------:R2:W-:Y:S04]  /*4d690*/  @P5 STG.E.U8 desc[UR8][R26.64], R3 ;  /* 0x000000031a005986 */ /* 0x0005e8000c101108 */
[----:B--2---:R-:W1:Y:S01]  /*4d6a0*/  LDL.LU R27, [R1+0x358] ;  /* 0x00035800011b7983 */ /* 0x004e620000300800 */
[----:B----4-:R-:W-:-:S03]  /*4d6b0*/  IMAD R3, R28, 0x2, R25 ;  /* 0x000000021c037824 */ /* 0x010fc600078e0219 */
[----:B------:R-:W2:Y:S01]  /*4d6c0*/  LDL R28, [R1+0x20] ;  /* 0x00002000011c7983 */ /* 0x000ea20000100800 */
[----:B0-----:R-:W-:Y:S01]  /*4d6d0*/  ISETP.LT.AND P4, PT, R24, UR5, !P0 ;  /* 0x0000000518007c0c */ /* 0x001fe2000c781270 */
[----:B------:R-:W0:Y:S01]  /*4d6e0*/  LDCU UR5, c[0x0][0x39c] ;  /* 0x00007380ff0577ac */ /* 0x000e220008000800 */
[----:B------:R-:W-:-:S04]  /*4d6f0*/  IADD3 R24, P6, PT, R25, R0, RZ ;  /* 0x0000000019187210 */ /* 0x000fc80007fde0ff */
[----:B------:R-:W-:Y:S02]  /*4d700*/  LEA.HI.X.SX32 R25, R25, R2, 0x1, P6 ;  /* 0x0000000219197211 */ /* 0x000fe400030f0eff */
[----:B------:R-:W-:Y:S02]  /*4d710*/  IADD3 R26, P6, PT, R3, R0, RZ ;  /* 0x00000000031a7210 */ /* 0x000fe40007fde0ff */
[----:B-1----:R-:W-:Y:S01]  /*4d720*/  ISETP.LT.AND P5, PT, R27, UR6, !P0 ;  /* 0x000000061b007c0c */ /* 0x002fe2000c7a1270 */
[----:B------:R-:W1:Y:S01]  /*4d730*/  LDCU UR6, c[0x0][0x39c] ;  /* 0x00007380ff0677ac */ /* 0x000e620008000800 */
[----:B-----5:R-:W-:Y:S02]  /*4d740*/  PRMT R27, R29, 0x7771, RZ ;  /* 0x000077711d1b7816 */ /* 0x020fe400000000ff */
[----:B------:R-:W4:Y:S03]  /*4d750*/  LDC R29, c[0x0][0x3b8] ;  /* 0x0000ee00ff1d7b82 */ /* 0x000f260000000800 */
[----:B------:R5:W-:Y:S05]  /*4d760*/  @P2 STG.E.U8 desc[UR8][R24.64], R27 ;  /* 0x0000001b18002986 */ /* 0x000bea000c101108 */
[----:B-----5:R-:W5:Y:S01]  /*4d770*/  LDC R25, c[0x0][0x3b8] ;  /* 0x0000ee00ff197b82 */ /* 0x020f620000000800 */
[----:B------:R-:W-:Y:S01]  /*4d780*/  LEA.HI.X.SX32 R27, R3, R2, 0x1, P6 ;  /* 0x00000002031b7211 */ /* 0x000fe200030f0eff */
[----:B------:R-:W3:Y:S01]  /*4d790*/  LDL.LU R24, [R1+0x35c] ;  /* 0x00035c0001187983 */ /* 0x000ee20000300800 */
[----:B-----5:R-:W-:Y:S01]  /*4d7a0*/  IMAD R25, R25, 0x2, R3 ;  /* 0x0000000219197824 */ /* 0x020fe200078e0203 */
[----:B--2---:R-:W-:-:S04]  /*4d7b0*/  PRMT R3, R28, 0x7771, RZ ;  /* 0x000077711c037816 */ /* 0x004fc800000000ff */
[----:B------:R-:W2:Y:S01]  /*4d7c0*/  LDC R28, c[0x0][0x3b8] ;  /* 0x0000ee00ff1c7b82 */ /* 0x000ea20000000800 */
[----:B------:R5:W-:Y:S04]  /*4d7d0*/  @P3 STG.E.U8 desc[UR8][R26.64], R3 ;  /* 0x000000031a003986 */ /* 0x000be8000c101108 */
[----:B-----5:R-:W5:Y:S03]  /*4d7e0*/  LDL R27, [R1+0x24] ;  /* 0x00002400011b7983 */ /* 0x020f660000100800 */
[----:B------:R-:W0:Y:S01]  /*4d7f0*/  LDC R3, c[0x0][0x3b8] ;  /* 0x0000ee00ff037b82 */ /* 0x000e220000000800 */
[----:B------:R-:W2:Y:S01]  /*4d800*/  LDL.LU R26, [R1+0x360] ;  /* 0x00036000011a7983 */ /* 0x000ea20000300800 */
[----:B0-----:R-:W-:Y:S01]  /*4d810*/  IMAD R3, R3, 0x2, R25 ;  /* 0x0000000203037824 */ /* 0x001fe200078e0219 */
[----:B---3--:R-:W-:Y:S01]  /*4d820*/  ISETP.LT.AND P2, PT, R24, UR4, !P0 ;  /* 0x0000000418007c0c */ /* 0x008fe2000c741270 */
[----:B------:R-:W0:Y:S01]  /*4d830*/  LDCU UR4, c[0x0][0x39c] ;  /* 0x00007380ff0477ac */ /* 0x000e220008000800 */
[----:B------:R-:W-:-:S04]  /*4d840*/  IADD3 R24, P6, PT, R25, R0, RZ ;  /* 0x0000000019187210 */ /* 0x000fc80007fde0ff */
[----:B------:R-:W-:Y:S02]  /*4d850*/  LEA.HI.X.SX32 R25, R25, R2, 0x1, P6 ;  /* 0x0000000219197211 */ /* 0x000fe400030f0eff */
[----:B-----5:R-:W-:Y:S02]  /*4d860*/  PRMT R27, R27, 0x7771, RZ ;  /* 0x000077711b1b7816 */ /* 0x020fe400000000ff */
[----:B--2---:R-:W-:-:S03]  /*4d870*/  ISETP.LT.AND P3, PT, R26, UR5, !P0 ;  /* 0x000000051a007c0c */ /* 0x004fc6000c761270 */
[----:B------:R2:W-:Y:S01]  /*4d880*/  @P4 STG.E.U8 desc[UR8][R24.64], R27 ;  /* 0x0000001b18004986 */ /* 0x0005e2000c101108 */
[----:B------:R-:W-:Y:S01]  /*4d890*/  IADD3 R26, P6, PT, R3, R0, RZ ;  /* 0x00000000031a7210 */ /* 0x000fe20007fde0ff */
[----:B------:R-:W3:Y:S02]  /*4d8a0*/  LDCU UR5, c[0x0][0x39c] ;  /* 0x00007380ff0577ac */ /* 0x000ee40008000800 */
[----:B--2---:R-:W0:Y:S01]  /*4d8b0*/  LDL.LU R24, [R1+0x364] ;  /* 0x0003640001187983 */ /* 0x004e220000300800 */
[----:B----4-:R-:W-:Y:S01]  /*4d8c0*/  IMAD R25, R29, 0x2, R3 ;  /* 0x000000021d197824 */ /* 0x010fe200078e0203 */
[----:B------:R-:W-:Y:S02]  /*4d8d0*/  LEA.HI.X.SX32 R27, R3, R2, 0x1, P6 ;  /* 0x00000002031b7211 */ /* 0x000fe400030f0eff */
[----:B------:R-:W2:Y:S04]  /*4d8e0*/  LDL R3, [R1+0x28] ;  /* 0x0000280001037983 */ /* 0x000ea80000100800 */
[----:B------:R-:W4:Y:S01]  /*4d8f0*/  LDL R29, [R1+0x2c] ;  /* 0x00002c00011d7983 */ /* 0x000f220000100800 */
[----:B--2---:R-:W-:-:S05]  /*4d900*/  PRMT R3, R3, 0x7771, RZ ;  /* 0x0000777103037816 */ /* 0x004fca00000000ff */
[----:B------:R2:W-:Y:S04]  /*4d910*/  @P5 STG.E.U8 desc[UR8][R26.64], R3 ;  /* 0x000000031a005986 */ /* 0x0005e8000c101108 */
[----:B--2---:R-:W1:Y:S01]  /*4d920*/  LDL.LU R27, [R1+0x368] ;  /* 0x00036800011b7983 */ /* 0x004e620000300800 */
[----:B0-----:R-:W-:Y:S01]  /*4d930*/  ISETP.LT.AND P4, PT, R24, UR4, !P0 ;  /* 0x0000000418007c0c */ /* 0x001fe2000c781270 */
[----:B------:R-:W-:Y:S01]  /*4d940*/  IMAD R3, R28, 0x2, R25 ;  /* 0x000000021c037824 */ /* 0x000fe200078e0219 */
[C---:B------:R-:W-:Y:S01]  /*4d950*/  IADD3 R24, P6, PT, R25.reuse, R0, RZ ;  /* 0x0000000019187210 */ /* 0x040fe20007fde0ff */
[----:B------:R-:W0:Y:S01]  /*4d960*/  LDC R28, c[0x0][0x3b8] ;  /* 0x0000ee00ff1c7b82 */ /* 0x000e220000000800 */
[----:B------:R-:W2:Y:S02]  /*4d970*/  LDCU UR4, c[0x0][0x39c] ;  /* 0x00007380ff0477ac */ /* 0x000ea40008000800 */
[----:B------:R-:W-:-:S02]  /*4d980*/  LEA.HI.X.SX32 R25, R25, R2, 0x1, P6 ;  /* 0x0000000219197211 */ /* 0x000fc400030f0eff */
[----:B-1----:R-:W-:Y:S01]  /*4d990*/  ISETP.LT.AND P5, PT, R27, UR6, !P0 ;  /* 0x000000061b007c0c */ /* 0x002fe2000c7a1270 */
[----:B------:R-:W1:Y:S01]  /*4d9a0*/  LDCU UR6, c[0x0][0x39c] ;  /* 0x00007380ff0677ac */ /* 0x000e620008000800 */
[----:B----4-:R-:W-:Y:S02]  /*4d9b0*/  PRMT R27, R29, 0x7771, RZ ;  /* 0x000077711d1b7816 */ /* 0x010fe400000000ff */
[C---:B------:R-:W-:Y:S01]  /*4d9c0*/  IADD3 R26, P6, PT, R3.reuse, R0, RZ ;  /* 0x00000000031a7210 */ /* 0x040fe20007fde0ff */
[----:B------:R-:W4:Y:S02]  /*4d9d0*/  LDC R29, c[0x0][0x3b8] ;  /* 0x0000ee00ff1d7b82 */ /* 0x000f240000000800 */
[----:B------:R5:W-:Y:S04]  /*4d9e0*/  @P2 STG.E.U8 desc[UR8][R24.64], R27 ;  /* 0x0000001b18002986 */ /* 0x000be8000c101108 */
[----:B-----5:R-:W3:Y:S01]  /*4d9f0*/  LDL.LU R25, [R1+0x36c] ;  /* 0x00036c0001197983 */ /* 0x020ee20000300800 */
[----:B------:R-:W-:-:S02]  /*4da00*/  LEA.HI.X.SX32 R27, R3, R2, 0x1, P6 ;  /* 0x00000002031b7211 */ /* 0x000fc400030f0eff */
[----:B---3--:R-:W-:Y:S01]  /*4da10*/  ISETP.LT.AND P2, PT, R25, UR5, !P0 ;  /* 0x0000000519007c0c */ /* 0x008fe2000c741270 */
[----:B0-----:R-:W-:Y:S01]  /*4da20*/  IMAD R25, R28, 0x2, R3 ;  /* 0x000000021c197824 */ /* 0x001fe200078e0203 */
[----:B------:R-:W-:Y:S01]  /*4da30*/  PRMT R3, R8, 0x7771, RZ ;  /* 0x0000777108037816 */ /* 0x000fe200000000ff */
[----:B------:R-:W0:Y:S01]  /*4da40*/  LDC R28, c[0x0][0x3b8] ;  /* 0x0000ee00ff1c7b82 */ /* 0x000e220000000800 */
[----:B------:R-:W3:Y:S03]  /*4da50*/  LDCU UR5, c[0x0][0x39c] ;  /* 0x00007380ff0577ac */ /* 0x000ee60008000800 */
[----:B------:R5:W-:Y:S04]  /*4da60*/  @P3 STG.E.U8 desc[UR8][R26.64], R3 ;  /* 0x000000031a003986 */ /* 0x000be8000c101108 */
[----:B-----5:R-:W5:Y:S01]  /*4da70*/  LDC R27, c[0x0][0x3b8] ;  /* 0x0000ee00ff1b7b82 */ /* 0x020f620000000800 */
[----:B------:R-:W-:Y:S01]  /*4da80*/  IADD3 R24, P6, PT, R25, R0, RZ ;  /* 0x0000000019187210 */ /* 0x000fe20007fde0ff */
[----:B------:R-:W2:Y:S01]  /*4da90*/  LDL.LU R26, [R1+0x370] ;  /* 0x00037000011a7983 */ /* 0x000ea20000300800 */
[----:B-----5:R-:W-:-:S02]  /*4daa0*/  IMAD R3, R27, 0x2, R25 ;  /* 0x000000021b037824 */ /* 0x020fc400078e0219 */
[----:B------:R-:W-:Y:S02]  /*4dab0*/  LEA.HI.X.SX32 R25, R25, R2, 0x1, P6 ;  /* 0x0000000219197211 */ /* 0x000fe400030f0eff */
[----:B------:R-:W-:-:S05]  /*4dac0*/  PRMT R27, R9, 0x7771, RZ ;  /* 0x00007771091b7816 */ /* 0x000fca00000000ff */
[----:B------:R5:W-:Y:S04]  /*4dad0*/  @P4 STG.E.U8 desc[UR8][R24.64], R27 ;  /* 0x0000001b18004986 */ /* 0x000be8000c101108 */
[----:B-----5:R-:W3:Y:S01]  /*4dae0*/  LDL.LU R24, [R1+0x374] ;  /* 0x0003740001187983 */ /* 0x020ee20000300800 */
[----:B----4-:R-:W-:-:S03]  /*4daf0*/  IMAD R25, R29, 0x2, R3 ;  /* 0x000000021d197824 */ /* 0x010fc600078e0203 */
[----:B------:R-:W1:Y:S01]  /*4db00*/  LDL.LU R29, [R1+0x378] ;  /* 0x00037800011d7983 */ /* 0x000e620000300800 */
        /* <DEDUP_REMOVED lines=9> */
[----:B---3--:R-:W-:Y:S01]  /*4dba0*/  ISETP.LT.AND P4, PT, R24, UR5, !P0 ;  /* 0x0000000518007c0c */ /* 0x008fe2000c781270 */
[----:B------:R-:W3:Y:S01]  /*4dbb0*/  LDCU UR5, c[0x0][0x39c] ;  /* 0x00007380ff0577ac */ /* 0x000ee20008000800 */
[----:B------:R-:W-:-:S04]  /*4dbc0*/  IADD3 R24, P6, PT, R25, R0, RZ ;  /* 0x0000000019187210 */ /* 0x000fc80007fde0ff */
[----:B------:R-:W-:-:S05]  /*4dbd0*/  LEA.HI.X.SX32 R25, R25, R2, 0x1, P6 ;  /* 0x0000000219197211 */ /* 0x000fca00030f0eff */
[----:B------:R4:W-:Y:S04]  /*4dbe0*/  @P2 STG.E.U8 desc[UR8][R24.64], R27 ;  /* 0x0000001b18002986 */ /* 0x0009e8000c101108 */
[----:B----4-:R-:W2:Y:S01]  /*4dbf0*/  LDL.LU R25, [R1+0x37c] ;  /* 0x00037c0001197983 */ /* 0x010ea20000300800 */
[----:B------:R-:W-:-:S04]  /*4dc00*/  IADD3 R26, P6, PT, R3, R0, RZ ;  /* 0x00000000031a7210 */ /* 0x000fc80007fde0ff */
[----:B------:R-:W-:Y:S02]  /*4dc10*/  LEA.HI.X.SX32 R27, R3, R2, 0x1, P6 ;  /* 0x00000002031b7211 */ /* 0x000fe400030f0eff */
[----:B--2---:R-:W-:Y:S01]  /*4dc20*/  ISETP.LT.AND P2, PT, R25, UR4, !P0 ;  /* 0x0000000419007c0c */ /* 0x004fe2000c741270 */
[----:B0-----:R-:W-:Y:S01]  /*4dc30*/  IMAD R25, R28, 0x2, R3 ;  /* 0x000000021c197824 */ /* 0x001fe200078e0203 */
[----:B------:R-:W-:Y:S01]  /*4dc40*/  PRMT R3, R12, 0x7771, RZ ;  /* 0x000077710c037816 */ /* 0x000fe200000000ff */
[----:B------:R-:W0:Y:S01]  /*4dc50*/  LDC R28, c[0x0][0x3b8] ;  /* 0x0000ee00ff1c7b82 */ /* 0x000e220000000800 */
[----:B-1----:R-:W-:Y:S01]  /*4dc60*/  ISETP.LT.AND P5, PT, R29, UR6, !P0 ;  /* 0x000000061d007c0c */ /* 0x002fe2000c7a1270 */
[----:B------:R-:W1:Y:S02]  /*4dc70*/  LDCU UR4, c[0x0][0x39c] ;  /* 0x00007380ff0477ac */ /* 0x000e640008000800 */
[----:B------:R2:W-:Y:S01]  /*4dc80*/  @P3 STG.E.U8 desc[UR8][R26.64], R3 ;  /* 0x000000031a003986 */ /* 0x0005e2000c101108 */
[----:B------:R-:W-:Y:S01]  /*4dc90*/  IADD3 R24, P6, PT, R25, R0, RZ ;  /* 0x0000000019187210 */ /* 0x000fe20007fde0ff */
[----:B------:R-:W4:Y:S02]  /*4dca0*/  LDCU UR6, c[0x0][0x39c] ;  /* 0x00007380ff0677ac */ /* 0x000f240008000800 */
[----:B------:R-:W5:Y:S08]  /*4dcb0*/  LDC R29, c[0x0][0x3b8] ;  /* 0x0000ee00ff1d7b82 */ /* 0x000f700000000800 */
[----:B--2---:R-:W2:Y:S01]  /*4dcc0*/  LDC R27, c[0x0][0x3b8] ;  /* 0x0000ee00ff1b7b82 */ /* 0x004ea20000000800 */
[----:B------:R-:W3:Y:S01]  /*4dcd0*/  LDL.LU R26, [R1+0x380] ;  /* 0x00038000011a7983 */ /* 0x000ee20000300800 */
[----:B--2---:R-:W-:Y:S01]  /*4dce0*/  IMAD R3, R27, 0x2, R25 ;  /* 0x000000021b037824 */ /* 0x004fe200078e0219 */
[----:B------:R-:W-:-:S02]  /*4dcf0*/  LEA.HI.X.SX32 R25, R25, R2, 0x1, P6 ;  /* 0x0000000219197211 */ /* 0x000fc400030f0eff */
[----:B------:R-:W-:-:S05]  /*4dd00*/  PRMT R27, R13, 0x7771, RZ ;  /* 0x000077710d1b7816 */ /* 0x000fca00000000ff */
[----:B------:R2:W-:Y:S04]  /*4dd10*/  @P4 STG.E.U8 desc[UR8][R24.64], R27 ;  /* 0x0000001b18004986 */ /* 0x0005e8000c101108 */
[----:B--2---:R-:W1:Y:S01]  /*4dd20*/  LDL.LU R24, [R1+0x384] ;  /* 0x0003840001187983 */ /* 0x004e620000300800 */
[----:B-----5:R-:W-:-:S03]  /*4dd30*/  IMAD R25, R29, 0x2, R3 ;  /* 0x000000021d197824 */ /* 0x020fc600078e0203 */
[----:B------:R-:W4:Y:S01]  /*4dd40*/  LDL.LU R29, [R1+0x388] ;  /* 0x00038800011d7983 */ /* 0x000f220000300800 */
[----:B---3--:R-:W-:Y:S01]  /*4dd50*/  ISETP.LT.AND P3, PT, R26, UR5, !P0 ;  /* 0x000000051a007c0c */ /* 0x008fe2000c761270 */
        /* <DEDUP_REMOVED lines=16> */
[----:B--2---:R-:W-:Y:S01]  /*4de60*/  ISETP.LT.AND P2, PT, R25, UR5, !P0 ;  /* 0x0000000519007c0c */ /* 0x004fe2000c741270 */
[----:B0-----:R-:W-:Y:S01]  /*4de70*/  IMAD R25, R28, 0x2, R3 ;  /* 0x000000021c197824 */ /* 0x001fe200078e0203 */
[----:B------:R-:W-:Y:S01]  /*4de80*/  PRMT R3, R16, 0x7771, RZ ;  /* 0x0000777110037816 */ /* 0x000fe200000000ff */
[----:B------:R-:W0:Y:S01]  /*4de90*/  LDC R28, c[0x0][0x3b8] ;  /* 0x0000ee00ff1c7b82 */ /* 0x000e220000000800 */
[----:B----4-:R-:W-:Y:S01]  /*4dea0*/  ISETP.LT.AND P5, PT, R29, UR6, !P0 ;  /* 0x000000061d007c0c */ /* 0x010fe2000c7a1270 */
[----:B------:R-:W2:Y:S02]  /*4deb0*/  LDCU UR5, c[0x0][0x39c] ;  /* 0x00007380ff0577ac */ /* 0x000ea40008000800 */
[----:B------:R3:W-:Y:S01]  /*4dec0*/  @P3 STG.E.U8 desc[UR8][R26.64], R3 ;  /* 0x000000031a003986 */ /* 0x0007e2000c101108 */
[----:B------:R-:W-:Y:S01]  /*4ded0*/  IADD3 R24, P6, PT, R25, R0, RZ ;  /* 0x0000000019187210 */ /* 0x000fe20007fde0ff */
[----:B------:R-:W4:Y:S02]  /*4dee0*/  LDCU UR6, c[0x0][0x39c] ;  /* 0x00007380ff0677ac */ /* 0x000f240008000800 */
[----:B------:R-:W5:Y:S08]  /*4def0*/  LDC R29, c[0x0][0x3b8] ;  /* 0x0000ee00ff1d7b82 */ /* 0x000f700000000800 */
[----:B---3--:R-:W3:Y:S01]  /*4df00*/  LDC R27, c[0x0][0x3b8] ;  /* 0x0000ee00ff1b7b82 */ /* 0x008ee20000000800 */
[----:B------:R-:W1:Y:S01]  /*4df10*/  LDL.LU R26, [R1+0x390] ;  /* 0x00039000011a7983 */ /* 0x000e620000300800 */
[----:B---3--:R-:W-:Y:S01]  /*4df20*/  IMAD R3, R27, 0x2, R25 ;  /* 0x000000021b037824 */ /* 0x008fe200078e0219 */
[----:B------:R-:W-:-:S02]  /*4df30*/  LEA.HI.X.SX32 R25, R25, R2, 0x1, P6 ;  /* 0x0000000219197211 */ /* 0x000fc400030f0eff */
[----:B------:R-:W-:-:S05]  /*4df40*/  PRMT R27, R17, 0x7771, RZ ;  /* 0x00007771111b7816 */ /* 0x000fca00000000ff */
[----:B------:R3:W-:Y:S04]  /*4df50*/  @P4 STG.E.U8 desc[UR8][R24.64], R27 ;  /* 0x0000001b18004986 */ /* 0x0007e8000c101108 */
[----:B---3--:R-:W2:Y:S01]  /*4df60*/  LDL.LU R24, [R1+0x394] ;  /* 0x0003940001187983 */ /* 0x008ea20000300800 */
[----:B-----5:R-:W-:-:S03]  /*4df70*/  IMAD R25, R29, 0x2, R3 ;  /* 0x000000021d197824 */ /* 0x020fc600078e0203 */
[----:B------:R-:W4:Y:S01]  /*4df80*/  LDL.LU R29, [R1+0x398] ;  /* 0x00039800011d7983 */ /* 0x000f220000300800 */
[----:B-1----:R-:W-:Y:S01]  /*4df90*/  ISETP.LT.AND P3, PT, R26, UR4, !P0 ;  /* 0x000000041a007c0c */ /* 0x002fe2000c761270 */
[----:B------:R-:W1:Y:S01]  /*4dfa0*/  LDCU UR4, c[0x0][0x39c] ;  /* 0x00007380ff0477ac */ /* 0x000e620008000800 */
[----:B------:R-:W-:-:S04]  /*4dfb0*/  IADD3 R26, P6, PT, R3, R0, RZ ;  /* 0x00000000031a7210 */ /* 0x000fc80007fde0ff */
[----:B------:R-:W-:Y:S02]  /*4dfc0*/  LEA.HI.X.SX32 R27, R3, R2, 0x1, P6 ;  /* 0x00000002031b7211 */ /* 0x000fe400030f0eff */
[----:B------:R-:W-:-:S05]  /*4dfd0*/  PRMT R3, R18, 0x7771, RZ ;  /* 0x0000777112037816 */ /* 0x000fca00000000ff */
[----:B------:R0:W-:Y:S02]  /*4dfe0*/  @P5 STG.E.U8 desc[UR8][R26.64], R3 ;  /* 0x000000031a005986 */ /* 0x0001e4000c101108 */
[----:B0-----:R-:W-:Y:S01]  /*4dff0*/  IMAD R3, R28, 0x2, R25 ;  /* 0x000000021c037824 */ /* 0x001fe200078e0219 */
[----:B------:R-:W-:Y:S01]  /*4e000*/  PRMT R27, R19, 0x7771, RZ ;  /* 0x00007771131b7816 */ /* 0x000fe200000000ff */
[----:B------:R-:W0:Y:S01]  /*4e010*/  LDC R28, c[0x0][0x3b8] ;  /* 0x0000ee00ff1c7b82 */ /* 0x000e220000000800 */
[----:B--2---:R-:W-:Y:S01]  /*4e020*/  ISETP.LT.AND P4, PT, R24, UR5, !P0 ;  /* 0x0000000518007c0c */ /* 0x004fe2000c781270 */
[----:B------:R-:W2:Y:S01]  /*4e030*/  LDCU UR5, c[0x0][0x39c] ;  /* 0x00007380ff0577ac */ /* 0x000ea20008000800 */
[----:B------:R-:W-:-:S04]  /*4e040*/  IADD3 R24, P6, PT, R25, R0, RZ ;  /* 0x0000000019187210 */ /* 0x000fc80007fde0ff */
[----:B------:R-:W-:-:S05]  /*4e050*/  LEA.HI.X.SX32 R25, R25, R2, 0x1, P6 ;  /* 0x0000000219197211 */ /* 0x000fca00030f0eff */
[----:B------:R3:W-:Y:S04]  /*4e060*/  @P2 STG.E.U8 desc[UR8][R24.64], R27 ;  /* 0x0000001b18002986 */ /* 0x0007e8000c101108 */
[----:B---3--:R-:W1:Y:S01]  /*4e070*/  LDL.LU R25, [R1+0x39c] ;  /* 0x00039c0001197983 */ /* 0x008e620000300800 */
[----:B------:R-:W-:-:S04]  /*4e080*/  IADD3 R26, P6, PT, R3, R0, RZ ;  /* 0x00000000031a7210 */ /* 0x000fc80007fde0ff */
[----:B------:R-:W-:Y:S02]  /*4e090*/  LEA.HI.X.SX32 R27, R3, R2, 0x1, P6 ;  /* 0x00000002031b7211 */ /* 0x000fe400030f0eff */
[----:B-1----:R-:W-:Y:S01]  /*4e0a0*/  ISETP.LT.AND P2, PT, R25, UR4, !P0 ;  /* 0x0000000419007c0c */ /* 0x002fe2000c741270 */
[----:B0-----:R-:W-:Y:S01]  /*4e0b0*/  IMAD R25, R28, 0x2, R3 ;  /* 0x000000021c197824 */ /* 0x001fe200078e0203 */
[----:B------:R-:W-:Y:S01]  /*4e0c0*/  PRMT R3, R20, 0x7771, RZ ;  /* 0x0000777114037816 */ /* 0x000fe200000000ff */
[----:B------:R-:W0:Y:S01]  /*4e0d0*/  LDC R28, c[0x0][0x3b8] ;  /* 0x0000ee00ff1c7b82 */ /* 0x000e220000000800 */
[----:B----4-:R-:W-:Y:S01]  /*4e0e0*/  ISETP.LT.AND P5, PT, R29, UR6, !P0 ;  /* 0x000000061d007c0c */ /* 0x010fe2000c7a1270 */
        /* <DEDUP_REMOVED lines=286> */
[----:B------:R-:W1:Y:S01]  /*4f2d0*/  LDL.LU R28, [R1+0x42c] ;  /* 0x00042c00011c7983 */ /* 0x000e620000300800 */
[----:B--2---:R-:W-:Y:S01]  /*4f2e0*/  ISETP.LT.AND P4, PT, R24, UR5, !P0 ;  /* 0x0000000518007c0c */ /* 0x004fe2000c781270 */
[----:B------:R-:W0:Y:S01]  /*4f2f0*/  LDCU UR5, c[0x0][0x39c] ;  /* 0x00007380ff0577ac */ /* 0x000e220008000800 */
[----:B------:R-:W-:-:S04]  /*4f300*/  IADD3 R24, P6, PT, R25, R0, RZ ;  /* 0x0000000019187210 */ /* 0x000fc80007fde0ff */
[----:B------:R-:W-:-:S05]  /*4f310*/  LEA.HI.X.SX32 R25, R25, R2, 0x1, P6 ;  /* 0x0000000219197211 */ /* 0x000fca00030f0eff */
[----:B------:R2:W-:Y:S02]  /*4f320*/  @P2 STG.E.U8 desc[UR8][R24.64], R27 ;  /* 0x0000001b18002986 */ /* 0x0005e4000c101108 */
[----:B--2---:R-:W2:Y:S01]  /*4f330*/  LDC R25, c[0x0][0x3b8] ;  /* 0x0000ee00ff197b82 */ /* 0x004ea20000000800 */
[----:B------:R-:W-:-:S04]  /*4f340*/  IADD3 R26, P6, PT, R3, R0, RZ ;  /* 0x00000000031a7210 */ /* 0x000fc80007fde0ff */
[----:B------:R-:W-:Y:S01]  /*4f350*/  LEA.HI.X.SX32 R27, R3, R2, 0x1, P6 ;  /* 0x00000002031b7211 */ /* 0x000fe200030f0eff */
[----:B--2---:R-:W-:Y:S01]  /*4f360*/  IMAD R25, R25, 0x2, R3 ;  /* 0x0000000219197824 */ /* 0x004fe200078e0203 */
[----:B------:R-:W-:-:S05]  /*4f370*/  PRMT R3, R20, 0x7772, RZ ;  /* 0x0000777214037816 */ /* 0x000fca00000000ff */
[----:B------:R2:W-:Y:S04]  /*4f380*/  @P3 STG.E.U8 desc[UR8][R26.64], R3 ;  /* 0x000000031a003986 */ /* 0x0005e8000c101108 */
[----:B--2---:R-:W0:Y:S01]  /*4f390*/  LDL.LU R27, [R1+0x430] ;  /* 0x00043000011b7983 */ /* 0x004e220000300800 */
[C---:B------:R-:W-:Y:S02]  /*4f3a0*/  IADD3 R24, P6, PT, R25.reuse, R0, RZ ;  /* 0x0000000019187210 */ /* 0x040fe40007fde0ff */
[----:B-1----:R-:W-:Y:S01]  /*4f3b0*/  ISETP.LT.AND P2, PT, R28, UR4, !P0 ;  /* 0x000000041c007c0c */ /* 0x002fe2000c741270 */
[----:B------:R-:W1:Y:S01]  /*4f3c0*/  LDCU UR4, c[0x0][0x39c] ;  /* 0x00007380ff0477ac */ /* 0x000e620008000800 */
[----:B------:R-:W2:Y:S02]  /*4f3d0*/  LDC R28, c[0x0][0x3b8] ;  /* 0x0000ee00ff1c7b82 */ /* 0x000ea40000000800 */
[----:B--2---:R-:W-:Y:S01]  /*4f3e0*/  IMAD R3, R28, 0x2, R25 ;  /* 0x000000021c037824 */ /* 0x004fe200078e0219 */
[----:B------:R-:W-:-:S05]  /*4f3f0*/  LEA.HI.X.SX32 R25, R25, R2, 0x1, P6 ;  /* 0x0000000219197211 */ /* 0x000fca00030f0eff */
[----:B------:R-:W2:Y:S01]  /*4f400*/  LDC R28, c[0x0][0x3b8] ;  /* 0x0000ee00ff1c7b82 */ /* 0x000ea20000000800 */
[----:B0-----:R-:W-:Y:S01]  /*4f410*/  ISETP.LT.AND P3, PT, R27, UR5, !P0 ;  /* 0x000000051b007c0c */ /* 0x001fe2000c761270 */
[----:B------:R-:W0:Y:S01]  /*4f420*/  LDCU UR5, c[0x0][0x39c] ;  /* 0x00007380ff0577ac */ /* 0x000e220008000800 */
[----:B------:R-:W-:-:S05]  /*4f430*/  PRMT R27, R21, 0x7772, RZ ;  /* 0x00007772151b7816 */ /* 0x000fca00000000ff */
[----:B------:R3:W-:Y:S04]  /*4f440*/  @P4 STG.E.U8 desc[UR8][R24.64], R27 ;  /* 0x0000001b18004986 */ /* 0x0007e8000c101108 */
[----:B---3--:R-:W3:Y:S01]  /*4f450*/  LDL.LU R25, [R1+0x434] ;  /* 0x0004340001197983 */ /* 0x008ee20000300800 */
[----:B----4-:R-:W-:Y:S01]  /*4f460*/  ISETP.LT.AND P5, PT, R29, UR6, !P0 ;  /* 0x000000061d007c0c */ /* 0x010fe2000c7a1270 */
[----:B------:R-:W3:Y:S01]  /*4f470*/  LDCU UR6, c[0x0][0x39c] ;  /* 0x00007380ff0677ac */ /* 0x000ee20008000800 */
[----:B------:R-:W4:Y:S01]  /*4f480*/  LDC R29, c[0x0][0x3b8] ;  /* 0x0000ee00ff1d7b82 */ /* 0x000f220000000800 */
[----:B------:R-:W-:-:S04]  /*4f490*/  IADD3 R26, P6, PT, R3, R0, RZ ;  /* 0x00000000031a7210 */ /* 0x000fc80007fde0ff */
[----:B------:R-:W-:Y:S02]  /*4f4a0*/  LEA.HI.X.SX32 R27, R3, R2, 0x1, P6 ;  /* 0x00000002031b7211 */ /* 0x000fe400030f0eff */
[----:B------:R-:W-:-:S05]  /*4f4b0*/  PRMT R24, R22, 0x7772, RZ ;  /* 0x0000777216187816 */ /* 0x000fca00000000ff */
[----:B------:R5:W-:Y:S04]  /*4f4c0*/  @P5 STG.E.U8 desc[UR8][R26.64], R24 ;  /* 0x000000181a005986 */ /* 0x000be8000c101108 */
[----:B-----5:R-:W1:Y:S01]  /*4f4d0*/  LDL.LU R26, [R1+0x438] ;  /* 0x00043800011a7983 */ /* 0x020e620000300800 */
[----:B------:R-:W-:Y:S02]  /*4f4e0*/  PRMT R27, R23, 0x7772, RZ ;  /* 0x00007772171b7816 */ /* 0x000fe400000000ff */
[----:B---3--:R-:W-:Y:S01]  /*4f4f0*/  ISETP.LT.AND P4, PT, R25, UR6, !P0 ;  /* 0x0000000619007c0c */ /* 0x008fe2000c781270 */
[----:B----4-:R-:W-:Y:S01]  /*4f500*/  IMAD R25, R29, 0x2, R3 ;  /* 0x000000021d197824 */ /* 0x010fe200078e0203 */
[----:B------:R-:W3:Y:S01]  /*4f510*/  LDCU UR6, c[0x0][0x39c] ;  /* 0x00007380ff0677ac */ /* 0x000ee20008000800 */
[----:B------:R-:W4:Y:S03]  /*4f520*/  LDC R3, c[0x0][0x3b8] ;  /* 0x0000ee00ff037b82 */ /* 0x000f260000000800 */
[----:B------:R-:W-:-:S05]  /*4f530*/  IADD3 R24, P5, PT, R25, R0, RZ ;  /* 0x0000000019187210 */ /* 0x000fca0007fbe0ff */
[----:B------:R-:W5:Y:S01]  /*4f540*/  LDC R29, c[0x0][0x3b8] ;  /* 0x0000ee00ff1d7b82 */ /* 0x000f620000000800 */
[----:B----4-:R-:W-:Y:S01]  /*4f550*/  IMAD R3, R3, 0x2, R25 ;  /* 0x0000000203037824 */ /* 0x010fe200078e0219 */
[----:B------:R-:W-:-:S05]  /*4f560*/  LEA.HI.X.SX32 R25, R25, R2, 0x1, P5 ;  /* 0x0000000219197211 */ /* 0x000fca00028f0eff */
[----:B------:R4:W-:Y:S04]  /*4f570*/  @P2 STG.E.U8 desc[UR8][R24.64], R27 ;  /* 0x0000001b18002986 */ /* 0x0009e8000c101108 */
[----:B----4-:R-:W0:Y:S01]  /*4f580*/  LDL.LU R25, [R1+0x43c] ;  /* 0x00043c0001197983 */ /* 0x010e220000300800 */
[----:B-1----:R-:W-:Y:S01]  /*4f590*/  ISETP.LT.AND P6, PT, R26, UR4, !P0 ;  /* 0x000000041a007c0c */ /* 0x002fe2000c7c1270 */
[----:B--2---:R-:W-:Y:S01]  /*4f5a0*/  IMAD R28, R28, 0x2, R3 ;  /* 0x000000021c1c7824 */ /* 0x004fe200078e0203 */
[C---:B------:R-:W-:Y:S01]  /*4f5b0*/  IADD3 R26, P5, PT, R3.reuse, R0, RZ ;  /* 0x00000000031a7210 */ /* 0x040fe20007fbe0ff */
[----:B------:R-:W1:Y:S03]  /*4f5c0*/  LDCU UR4, c[0x0][0x39c] ;  /* 0x00007380ff0477ac */ /* 0x000e660008000800 */
[----:B------:R-:W-:-:S02]  /*4f5d0*/  LEA.HI.X.SX32 R27, R3, R2, 0x1, P5 ;  /* 0x00000002031b7211 */ /* 0x000fc400028f0eff */
[----:B------:R-:W-:Y:S02]  /*4f5e0*/  PRMT R3, R4, 0x7773, RZ ;  /* 0x0000777304037816 */ /* 0x000fe400000000ff */
[----:B------:R-:W2:Y:S04]  /*4f5f0*/  LDL.LU R4, [R1+0x444] ;  /* 0x0004440001047983 */ /* 0x000ea80000300800 */
[----:B------:R5:W-:Y:S01]  /*4f600*/  @P3 STG.E.U8 desc[UR8][R26.64], R3 ;  /* 0x000000031a003986 */ /* 0x000be2000c101108 */
[----:B0-----:R-:W-:Y:S01]  /*4f610*/  ISETP.LT.AND P2, PT, R25, UR5, !P0 ;  /* 0x0000000519007c0c */ /* 0x001fe2000c741270 */
[----:B-----5:R-:W-:Y:S02]  /*4f620*/  IMAD R3, R29, 0x2, R28 ;  /* 0x000000021d037824 */ /* 0x020fe400078e021c */
[----:B------:R-:W3:Y:S01]  /*4f630*/  LDL.LU R25, [R1+0x440] ;  /* 0x0004400001197983 */ /* 0x000ee20000300800 */
[----:B------:R-:W0:Y:S01]  /*4f640*/  LDC R29, c[0x0][0x3b8] ;  /* 0x0000ee00ff1d7b82 */ /* 0x000e220000000800 */
[----:B------:R-:W-:Y:S01]  /*4f650*/  IADD3 R24, P5, PT, R28, R0, RZ ;  /* 0x000000001c187210 */ /* 0x000fe20007fbe0ff */
[----:B------:R-:W4:Y:S01]  /*4f660*/  LDCU UR5, c[0x0][0x39c] ;  /* 0x00007380ff0577ac */ /* 0x000f220008000800 */
[----:B------:R-:W5:Y:S01]  /*4f670*/  LDL.LU R27, [R1] ;  /* 0x00000000011b7983 */ /* 0x000f620000300800 */
[----:B------:R-:W-:-:S04]  /*4f680*/  PRMT R5, R5, 0x7773, RZ ;  /* 0x0000777305057816 */ /* 0x000fc800000000ff */
[----:B------:R-:W0:Y:S01]  /*4f690*/  LDC R26, c[0x0][0x3b8] ;  /* 0x0000ee00ff1a7b82 */ /* 0x000e220000000800 */
[----:B------:R-:W-:Y:S02]  /*4f6a0*/  PRMT R6, R6, 0x7773, RZ ;  /* 0x0000777306067816 */ /* 0x000fe400000000ff */
[----:B------:R-:W-:Y:S02]  /*4f6b0*/  PRMT R7, R7, 0x7773, RZ ;  /* 0x0000777307077816 */ /* 0x000fe400000000ff */
[----:B---3--:R-:W-:Y:S01]  /*4f6c0*/  ISETP.LT.AND P3, PT, R25, UR6, !P0 ;  /* 0x0000000619007c0c */ /* 0x008fe2000c761270 */
[----:B------:R-:W3:Y:S01]  /*4f6d0*/  LDCU UR6, c[0x0][0x39c] ;  /* 0x00007380ff0677ac */ /* 0x000ee20008000800 */
[----:B------:R-:W-:Y:S02]  /*4f6e0*/  LEA.HI.X.SX32 R25, R28, R2, 0x1, P5 ;  /* 0x000000021c197211 */ /* 0x000fe400028f0eff */
[----:B--2---:R-:W-:Y:S01]  /*4f6f0*/  ISETP.LT.AND P5, PT, R4, UR7, !P0 ;  /* 0x0000000704007c0c */ /* 0x004fe2000c7a1270 */
[----:B------:R-:W1:Y:S01]  /*4f700*/  LDL.LU R28, [R1+0x448] ;  /* 0x00044800011c7983 */ /* 0x000e620000300800 */
[----:B------:R-:W2:Y:S03]  /*4f710*/  LDCU UR7, c[0x0][0x39c] ;  /* 0x00007380ff0777ac */ /* 0x000ea60008000800 */
[----:B------:R0:W-:Y:S01]  /*4f720*/  @P4 STG.E.U8 desc[UR8][R24.64], R5 ;  /* 0x0000000518004986 */ /* 0x0001e2000c101108 */
[----:B------:R-:W-:Y:S01]  /*4f730*/  IADD3 R4, P4, PT, R3, R0, RZ ;  /* 0x0000000003047210 */ /* 0x000fe20007f9e0ff */
[----:B0-----:R-:W-:-:S03]  /*4f740*/  IMAD R25, R29, 0x2, R3 ;  /* 0x000000021d197824 */ /* 0x001fc600078e0203 */
[----:B------:R-:W-:Y:S01]  /*4f750*/  LEA.HI.X.SX32 R5, R3, R2, 0x1, P4 ;  /* 0x0000000203057211 */ /* 0x000fe200020f0eff */
[----:B------:R-:W0:Y:S08]  /*4f760*/  LDC R29, c[0x0][0x3b8] ;  /* 0x0000ee00ff1d7b82 */ /* 0x000e300000000800 */
[----:B------:R-:W0:Y:S01]  /*4f770*/  LDC R3, c[0x0][0x3b8] ;  /* 0x0000ee00ff037b82 */ /* 0x000e220000000800 */
[----:B------:R-:W-:Y:S01]  /*4f780*/  IADD3 R24, P4, PT, R25, R0, RZ ;  /* 0x0000000019187210 */ /* 0x000fe20007f9e0ff */
[----:B------:R2:W-:Y:S04]  /*4f790*/  @P6 STG.E.U8 desc[UR8][R4.64], R6 ;  /* 0x0000000604006986 */ /* 0x0005e8000c101108 */
[----:B--2---:R-:W4:Y:S01]  /*4f7a0*/  LDL.LU R6, [R1+0x44c] ;  /* 0x00044c0001067983 */ /* 0x004f220000300800 */
[----:B0-----:R-:W-:Y:S01]  /*4f7b0*/  IMAD R3, R3, 0x2, R25 ;  /* 0x0000000203037824 */ /* 0x001fe200078e0219 */
[----:B------:R-:W-:-:S04]  /*4f7c0*/  LEA.HI.X.SX32 R25, R25, R2, 0x1, P4 ;  /* 0x0000000219197211 */ /* 0x000fc800020f0eff */
[C---:B------:R-:W-:Y:S01]  /*4f7d0*/  IADD3 R4, P4, PT, R3.reuse, R0, RZ ;  /* 0x0000000003047210 */ /* 0x040fe20007f9e0ff */
[----:B------:R0:W-:Y:S03]  /*4f7e0*/  @P2 STG.E.U8 desc[UR8][R24.64], R7 ;  /* 0x0000000718002986 */ /* 0x0001e6000c101108 */
[----:B------:R-:W-:Y:S01]  /*4f7f0*/  LEA.HI.X.SX32 R5, R3, R2, 0x1, P4 ;  /* 0x0000000203057211 */ /* 0x000fe200020f0eff */
[----:B0-----:R-:W-:Y:S01]  /*4f800*/  IMAD R24, R26, 0x2, R3 ;  /* 0x000000021a187824 */ /* 0x001fe200078e0203 */
[----:B-----5:R-:W-:Y:S01]  /*4f810*/  PRMT R3, R27, 0x7773, RZ ;  /* 0x000077731b037816 */ /* 0x020fe200000000ff */
[----:B------:R-:W2:Y:S01]  /*4f820*/  LDL.LU R25, [R1+0xc] ;  /* 0x00000c0001197983 */ /* 0x000ea20000300800 */
[----:B------:R-:W0:Y:S03]  /*4f830*/  LDC R27, c[0x0][0x3b8] ;  /* 0x0000ee00ff1b7b82 */ /* 0x000e260000000800 */
[----:B------:R-:W5:Y:S04]  /*4f840*/  LDL.LU R26, [R1+0x4] ;  /* 0x00000400011a7983 */ /* 0x000f680000300800 */
[----:B------:R-:W3:Y:S04]  /*4f850*/  LDL.LU R7, [R1+0x450] ;  /* 0x0004500001077983 */ /* 0x000ee80000300800 */
[----:B------:R0:W-:Y:S04]  /*4f860*/  @P3 STG.E.U8 desc[UR8][R4.64], R3 ;  /* 0x0000000304003986 */ /* 0x0001e8000c101108 */
[----:B0-----:R-:W2:Y:S04]  /*4f870*/  LDL.LU R4, [R1+0x454] ;  /* 0x0004540001047983 */ /* 0x001ea80000300800 */
[----:B------:R-:W5:Y:S01]  /*4f880*/  LDL.LU R5, [R1+0x8] ;  /* 0x0000080001057983 */ /* 0x000f620000300800 */
[----:B------:R-:W-:-:S02]  /*4f890*/  IMAD R3, R29, 0x2, R24 ;  /* 0x000000021d037824 */ /* 0x000fc400078e0218 */
[----:B------:R-:W0:Y:S01]  /*4f8a0*/  LDC R29, c[0x0][0x3b8] ;  /* 0x0000ee00ff1d7b82 */ /* 0x000e220000000800 */
[----:B-1----:R-:W-:Y:S01]  /*4f8b0*/  ISETP.LT.AND P6, PT, R28, UR4, !P0 ;  /* 0x000000041c007c0c */ /* 0x002fe2000c7c1270 */
[----:B------:R-:W1:Y:S06]  /*4f8c0*/  LDCU UR4, c[0x0][0x39c] ;  /* 0x00007380ff0477ac */ /* 0x000e6c0008000800 */
[----:B------:R-:W0:Y:S01]  /*4f8d0*/  LDC R28, c[0x0][0x3b8] ;  /* 0x0000ee00ff1c7b82 */ /* 0x000e220000000800 */
[----:B----4-:R-:W-:Y:S01]  /*4f8e0*/  ISETP.LT.AND P2, PT, R6, UR5, !P0 ;  /* 0x0000000506007c0c */ /* 0x010fe2000c741270 */
[----:B------:R-:W4:Y:S01]  /*4f8f0*/  LDCU UR5, c[0x0][0x39c] ;  /* 0x00007380ff0577ac */ /* 0x000f220008000800 */
[----:B------:R-:W-:-:S02]  /*4f900*/  IADD3 R6, P4, PT, R24, R0, RZ ;  /* 0x0000000018067210 */ /* 0x000fc40007f9e0ff */
[----:B---3--:R-:W-:Y:S01]  /*4f910*/  ISETP.LT.AND P3, PT, R7, UR6, !P0 ;  /* 0x0000000607007c0c */ /* 0x008fe2000c761270 */
[----:B------:R-:W3:Y:S01]  /*4f920*/  LDCU UR6, c[0x0][0x39c] ;  /* 0x00007380ff0677ac */ /* 0x000ee20008000800 */
[----:B------:R-:W-:Y:S02]  /*4f930*/  LEA.HI.X.SX32 R7, R24, R2, 0x1, P4 ;  /* 0x0000000218077211 */ /* 0x000fe400020f0eff */
[----:B--2---:R-:W-:Y:S01]  /*4f940*/  ISETP.LT.AND P4, PT, R4, UR7, !P0 ;  /* 0x0000000704007c0c */ /* 0x004fe2000c781270 */
[----:B------:R-:W2:Y:S01]  /*4f950*/  LDCU UR7, c[0x0][0x39c] ;  /* 0x00007380ff0777ac */ /* 0x000ea20008000800 */
[----:B-----5:R-:W-:Y:S02]  /*4f960*/  PRMT R4, R26, 0x7773, RZ ;  /* 0x000077731a047816 */ /* 0x020fe400000000ff */
[----:B------:R-:W5:Y:S03]  /*4f970*/  LDC R26, c[0x0][0x3b8] ;  /* 0x0000ee00ff1a7b82 */ /* 0x000f660000000800 */
[----:B------:R0:W-:Y:S02]  /*4f980*/  @P5 STG.E.U8 desc[UR8][R6.64], R4 ;  /* 0x0000000406005986 */ /* 0x0001e4000c101108 */
[----:B0-----:R-:W-:-:S02]  /*4f990*/  PRMT R4, R5, 0x7773, RZ ;  /* 0x0000777305047816 */ /* 0x001fc400000000ff */
[----:B------:R-:W-:Y:S02]  /*4f9a0*/  IADD3 R6, P5, PT, R3, R0, RZ ;  /* 0x0000000003067210 */ /* 0x000fe40007fbe0ff */
[----:B------:R-:W-:Y:S01]  /*4f9b0*/  PRMT R5, R25, 0x7773, RZ ;  /* 0x0000777319057816 */ /* 0x000fe200000000ff */
[----:B------:R-:W-:Y:S01]  /*4f9c0*/  IMAD R25, R28, 0x2, R3 ;  /* 0x000000021c197824 */ /* 0x000fe200078e0203 */
[----:B------:R-:W-:Y:S01]  /*4f9d0*/  LEA.HI.X.SX32 R7, R3, R2, 0x1, P5 ;  /* 0x0000000203077211 */ /* 0x000fe200028f0eff */
[----:B------:R-:W1:Y:S02]  /*4f9e0*/  LDL.LU R28, [R1+0x458] ;  /* 0x00045800011c7983 */ /* 0x000e640000300800 */
[----:B------:R-:W-:Y:S02]  /*4f9f0*/  IMAD R3, R27, 0x2, R25 ;  /* 0x000000021b037824 */ /* 0x000fe400078e0219 */
[----:B------:R-:W2:Y:S04]  /*4fa00*/  LDL.LU R27, [R1+0x10] ;  /* 0x00001000011b7983 */ /* 0x000ea80000300800 */
[----:B------:R0:W-:Y:S04]  /*4fa10*/  @P6 STG.E.U8 desc[UR8][R6.64], R4 ;  /* 0x0000000406006986 */ /* 0x0001e8000c101108 */
[----:B0-----:R-:W4:Y:S01]  /*4fa20*/  LDL.LU R7, [R1+0x45c] ;  /* 0x00045c0001077983 */ /* 0x001f220000300800 */
[----:B------:R-:W-:-:S04]  /*4fa30*/  IADD3 R24, P5, PT, R25, R0, RZ ;  /* 0x0000000019187210 */ /* 0x000fc80007fbe0ff */
[----:B------:R-:W-:Y:S02]  /*4fa40*/  LEA.HI.X.SX32 R25, R25, R2, 0x1, P5 ;  /* 0x0000000219197211 */ /* 0x000fe400028f0eff */
[----:B------:R-:W-:-:S03]  /*4fa50*/  IADD3 R4, P5, PT, R3, R0, RZ ;  /* 0x0000000003047210 */ /* 0x000fc60007fbe0ff */
[----:B------:R5:W-:Y:S02]  /*4fa60*/  @P2 STG.E.U8 desc[UR8][R24.64], R5 ;  /* 0x0000000518002986 */ /* 0x000be4000c101108 */
[----:B-----5:R-:W-:Y:S01]  /*4fa70*/  IMAD R24, R26, 0x2, R3 ;  /* 0x000000021a187824 */ /* 0x020fe200078e0203 */
[----:B------:R-:W-:Y:S01]  /*4fa80*/  LEA.HI.X.SX32 R5, R3, R2, 0x1, P5 ;  /* 0x0000000203057211 */ /* 0x000fe200028f0eff */
[----:B------:R-:W5:Y:S04]  /*4fa90*/  LDL.LU R25, [R1+0x1c] ;  /* 0x00001c0001197983 */ /* 0x000f680000300800 */
[----:B------:R-:W3:Y:S01]  /*4faa0*/  LDL.LU R26, [R1+0x14] ;  /* 0x00001400011a7983 */ /* 0x000ee20000300800 */
[----:B--2---:R-:W-:Y:S02]  /*4fab0*/  PRMT R3, R27, 0x7773, RZ ;  /* 0x000077731b037816 */ /* 0x004fe400000000ff */
[----:B-1----:R-:W-:Y:S01]  /*4fac0*/  ISETP.LT.AND P6, PT, R28, UR4, !P0 ;  /* 0x000000041c007c0c */ /* 0x002fe2000c7c1270 */
[----:B------:R-:W0:Y:S01]  /*4fad0*/  LDC R27, c[0x0][0x3b8] ;  /* 0x0000ee00ff1b7b82 */ /* 0x000e220000000800 */
[----:B----4-:R-:W-:Y:S01]  /*4fae0*/  ISETP.LT.AND P2, PT, R7, UR5, !P0 ;  /* 0x0000000507007c0c */ /* 0x010fe2000c741270 */
[----:B------:R1:W-:Y:S06]  /*4faf0*/  @P3 STG.E.U8 desc[UR8][R4.64], R3 ;  /* 0x0000000304003986 */ /* 0x0003ec000c101108 */
[----:B------:R-:W2:Y:S01]  /*4fb00*/  LDC R28, c[0x0][0x3b8] ;  /* 0x0000ee00ff1c7b82 */ /* 0x000ea20000000800 */
[----:B------:R-:W-:Y:S01]  /*4fb10*/  IADD3 R6, P5, PT, R24, R0, RZ ;  /* 0x0000000018067210 */ /* 0x000fe20007fbe0ff */
[----:B------:R-:W4:Y:S01]  /*4fb20*/  LDCU UR5, c[0x0][0x39c] ;  /* 0x00007380ff0577ac */ /* 0x000f220008000800 */
[----:B------:R-:W3:Y:S01]  /*4fb30*/  LDL.LU R7, [R1+0x460] ;  /* 0x0004600001077983 */ /* 0x000ee20000300800 */
[----:B------:R-:W0:Y:S03]  /*4fb40*/  LDCU UR4, c[0x0][0x39c] ;  /* 0x00007380ff0477ac */ /* 0x000e260008000800 */
[----:B-1----:R-:W2:Y:S04]  /*4fb50*/  LDL.LU R4, [R1+0x464] ;  /* 0x0004640001047983 */ /* 0x002ea80000300800 */
[----:B------:R-:W4:Y:S01]  /*4fb60*/  LDL.LU R5, [R1+0x18] ;  /* 0x0000180001057983 */ /* 0x000f220000300800 */
[----:B------:R-:W-:-:S02]  /*4fb70*/  IMAD R3, R29, 0x2, R24 ;  /* 0x000000021d037824 */ /* 0x000fc400078e0218 */
[----:B------:R-:W1:Y:S01]  /*4fb80*/  LDC R29, c[0x0][0x3b8] ;  /* 0x0000ee00ff1d7b82 */ /* 0x000e620000000800 */
[----:B---3--:R-:W-:Y:S01]  /*4fb90*/  ISETP.LT.AND P3, PT, R7, UR6, !P0 ;  /* 0x0000000607007c0c */ /* 0x008fe2000c761270 */
[----:B------:R-:W3:Y:S01]  /*4fba0*/  LDCU UR6, c[0x0][0x39c] ;  /* 0x00007380ff0677ac */ /* 0x000ee20008000800 */
[----:B------:R-:W-:Y:S02]  /*4fbb0*/  LEA.HI.X.SX32 R7, R24, R2, 0x1, P5 ;  /* 0x0000000218077211 */ /* 0x000fe400028f0eff */
[----:B--2---:R-:W-:Y:S01]  /*4fbc0*/  ISETP.LT.AND P5, PT, R4, UR7, !P0 ;  /* 0x0000000704007c0c */ /* 0x004fe2000c7a1270 */
[----:B------:R-:W2:Y:S01]  /*4fbd0*/  LDCU UR7, c[0x0][0x39c] ;  /* 0x00007380ff0777ac */ /* 0x000ea20008000800 */
[----:B------:R-:W-:Y:S02]  /*4fbe0*/  PRMT R4, R26, 0x7773, RZ ;  /* 0x000077731a047816 */ /* 0x000fe400000000ff */
[----:B------:R-:W1:Y:S03]  /*4fbf0*/  LDC R26, c[0x0][0x3b8] ;  /* 0x0000ee00ff1a7b82 */ /* 0x000e660000000800 */
[----:B------:R0:W-:Y:S02]  /*4fc00*/  @P4 STG.E.U8 desc[UR8][R6.64], R4 ;  /* 0x0000000406004986 */ /* 0x0001e4000c101108 */
[----:B0-----:R-:W-:-:S02]  /*4fc10*/  IADD3 R6, P4, PT, R3, R0, RZ ;  /* 0x0000000003067210 */ /* 0x001fc40007f9e0ff */
[----:B----4-:R-:W-:Y:S02]  /*4fc20*/  PRMT R4, R5, 0x7773, RZ ;  /* 0x0000777305047816 */ /* 0x010fe400000000ff */
[----:B-----5:R-:W-:Y:S01]  /*4fc30*/  PRMT R5, R25, 0x7773, RZ ;  /* 0x0000777319057816 */ /* 0x020fe200000000ff */
[----:B------:R-:W-:Y:S01]  /*4fc40*/  IMAD R25, R28, 0x2, R3 ;  /* 0x000000021c197824 */ /* 0x000fe200078e0203 */
[----:B------:R-:W-:Y:S01]  /*4fc50*/  LEA.HI.X.SX32 R7, R3, R2, 0x1, P4 ;  /* 0x0000000203077211 */ /* 0x000fe200020f0eff */
[----:B------:R-:W4:Y:S02]  /*4fc60*/  LDL.LU R28, [R1+0x24] ;  /* 0x00002400011c7983 */ /* 0x000f240000300800 */
[----:B------:R-:W-:Y:S02]  /*4fc70*/  IMAD R3, R27, 0x2, R25 ;  /* 0x000000021b037824 */ /* 0x000fe400078e0219 */
[----:B------:R-:W5:Y:S04]  /*4fc80*/  LDL.LU R27, [R1+0x468] ;  /* 0x00046800011b7983 */ /* 0x000f680000300800 */
[----:B------:R0:W-:Y:S04]  /*4fc90*/  @P6 STG.E.U8 desc[UR8][R6.64], R4 ;  /* 0x0000000406006986 */ /* 0x0001e8000c101108 */
[----:B0-----:R-:W2:Y:S04]  /*4fca0*/  LDL.LU R6, [R1+0x20] ;  /* 0x0000200001067983 */ /* 0x001ea80000300800 */
[----:B------:R-:W3:Y:S01]  /*4fcb0*/  LDL.LU R7, [R1+0x46c] ;  /* 0x00046c0001077983 */ /* 0x000ee20000300800 */
[----:B------:R-:W-:-:S04]  /*4fcc0*/  IADD3 R24, P4, PT, R25, R0, RZ ;  /* 0x0000000019187210 */ /* 0x000fc80007f9e0ff */
[----:B------:R-:W-:Y:S02]  /*4fcd0*/  LEA.HI.X.SX32 R25, R25, R2, 0x1, P4 ;  /* 0x0000000219197211 */ /* 0x000fe400020f0eff */
[----:B------:R-:W-:-:S03]  /*4fce0*/  IADD3 R4, P4, PT, R3, R0, RZ ;  /* 0x0000000003047210 */ /* 0x000fc60007f9e0ff */
[----:B------:R0:W-:Y:S02]  /*4fcf0*/  @P2 STG.E.U8 desc[UR8][R24.64], R5 ;  /* 0x0000000518002986 */ /* 0x0001e4000c101108 */
[----:B0-----:R-:W-:Y:S02]  /*4fd00*/  LEA.HI.X.SX32 R5, R3, R2, 0x1, P4 ;  /* 0x0000000203057211 */ /* 0x001fe400020f0eff */
[----:B------:R-:W4:Y:S01]  /*4fd10*/  LDL.LU R25, [R1+0x2c] ;  /* 0x00002c0001197983 */ /* 0x000f220000300800 */
[----:B-1----:R-:W-:Y:S02]  /*4fd20*/  IMAD R24, R26, 0x2, R3 ;  /* 0x000000021a187824 */ /* 0x002fe400078e0203 */
[----:B------:R-:W0:Y:S01]  /*4fd30*/  LDC R26, c[0x0][0x3b8] ;  /* 0x0000ee00ff1a7b82 */ /* 0x000e220000000800 */
[----:B--2---:R-:W-:Y:S02]  /*4fd40*/  PRMT R3, R6, 0x7773, RZ ;  /* 0x0000777306037816 */ /* 0x004fe400000000ff */
[----:B---3--:R-:W-:-:S03]  /*4fd50*/  ISETP.LT.AND P4, PT, R7, UR5, !P0 ;  /* 0x0000000507007c0c */ /* 0x008fc6000c781270 */
[----:B------:R1:W-:Y:S01]  /*4fd60*/  @P3 STG.E.U8 desc[UR8][R4.64], R3 ;  /* 0x0000000304003986 */ /* 0x0003e2000c101108 */
[----:B-----5:R-:W-:Y:S01]  /*4fd70*/  ISETP.LT.AND P6, PT, R27, UR4, !P0 ;  /* 0x000000041b007c0c */ /* 0x020fe2000c7c1270 */
[----:B------:R-:W2:Y:S01]  /*4fd80*/  LDCU UR4, c[0x0][0x39c] ;  /* 0x00007380ff0477ac */ /* 0x000ea20008000800 */
[----:B------:R-:W3:Y:S01]  /*4fd90*/  LDC R27, c[0x0][0x3b8] ;  /* 0x0000ee00ff1b7b82 */ /* 0x000ee20000000800 */
[----:B------:R-:W5:Y:S01]  /*4fda0*/  LDL.LU R7, [R1+0x474] ;  /* 0x0004740001077983 */ /* 0x000f620000300800 */
[----:B------:R-:W-:Y:S01]  /*4fdb0*/  IADD3 R6, P2, PT, R24, R0, RZ ;  /* 0x0000000018067210 */ /* 0x000fe20007f5e0ff */
[----:B------:R-:W0:Y:S02]  /*4fdc0*/  LDCU UR5, c[0x0][0x39c] ;  /* 0x00007380ff0577ac */ /* 0x000e240008000800 */
[----:B-1----:R-:W2:Y:S04]  /*4fdd0*/  LDL.LU R4, [R1+0x478] ;  /* 0x0004780001047983 */ /* 0x002ea80000300800 */
[----:B------:R-:W3:Y:S01]  /*4fde0*/  LDL.LU R5, [R1+0x28] ;  /* 0x0000280001057983 */ /* 0x000ee20000300800 */
[----:B----4-:R-:W-:-:S02]  /*4fdf0*/  PRMT R3, R28, 0x7773, RZ ;  /* 0x000077731c037816 */ /* 0x010fc400000000ff */
[----:B------:R-:W1:Y:S01]  /*4fe00*/  LDC R28, c[0x0][0x3b8] ;  /* 0x0000ee00ff1c7b82 */ /* 0x000e620000000800 */
[----:B------:R-:W-:Y:S02]  /*4fe10*/  PRMT R25, R25, 0x7773, RZ ;  /* 0x0000777319197816 */ /* 0x000fe400000000ff */
[----:B-----5:R-:W-:Y:S02]  /*4fe20*/  ISETP.LT.AND P3, PT, R7, UR6, !P0 ;  /* 0x0000000607007c0c */ /* 0x020fe4000c761270 */
[----:B------:R-:W-:Y:S01]  /*4fe30*/  LEA.HI.X.SX32 R7, R24, R2, 0x1, P2 ;  /* 0x0000000218077211 */ /* 0x000fe200010f0eff */
[----:B------:R-:W-:Y:S01]  /*4fe40*/  IMAD R24, R29, 0x2, R24 ;  /* 0x000000021d187824 */ /* 0x000fe200078e0218 */
[----:B------:R-:W4:Y:S01]  /*4fe50*/  LDCU UR6, c[0x0][0x39c] ;  /* 0x00007380ff0677ac */ /* 0x000f220008000800 */
[----:B------:R-:W4:Y:S04]  /*4fe60*/  LDL.LU R29, [R1+0x484] ;  /* 0x00048400011d7983 */ /* 0x000f280000300800 */
[----:B------:R3:W-:Y:S01]  /*4fe70*/  @P5 STG.E.U8 desc[UR8][R6.64], R3 ;  /* 0x0000000306005986 */ /* 0x0007e2000c101108 */
[----:B--2---:R-:W-:-:S02]  /*4fe80*/  ISETP.LT.AND P2, PT, R4, UR7, !P0 ;  /* 0x0000000704007c0c */ /* 0x004fc4000c741270 */
[C---:B------:R-:W-:Y:S01]  /*4fe90*/  IADD3 R4, P5, PT, R24.reuse, R0, RZ ;  /* 0x0000000018047210 */ /* 0x040fe20007fbe0ff */
[----:B------:R-:W2:Y:S01]  /*4fea0*/  LDCU UR7, c[0x0][0x39c] ;  /* 0x00007380ff0777ac */ /* 0x000ea20008000800 */
[----:B---3--:R-:W-:Y:S01]  /*4feb0*/  IMAD R7, R27, 0x2, R24 ;  /* 0x000000021b077824 */ /* 0x008fe200078e0218 */
[----:B------:R-:W-:Y:S02]  /*4fec0*/  PRMT R3, R5, 0x7773, RZ ;  /* 0x0000777305037816 */ /* 0x000fe400000000ff */
[----:B------:R-:W-:Y:S01]  /*4fed0*/  LEA.HI.X.SX32 R5, R24, R2, 0x1, P5 ;  /* 0x0000000218057211 */ /* 0x000fe200028f0eff */
[----:B------:R-:W3:Y:S01]  /*4fee0*/  LDC R27, c[0x0][0x3b8] ;  /* 0x0000ee00ff1b7b82 */ /* 0x000ee20000000800 */
[----:B0-----:R-:W-:Y:S02]  /*4fef0*/  IMAD R24, R26, 0x2, R7 ;  /* 0x000000021a187824 */ /* 0x001fe400078e0207 */
[----:B------:R-:W5:Y:S01]  /*4ff00*/  LDL.LU R26, [R1+0x47c] ;  /* 0x00047c00011a7983 */ /* 0x000f620000300800 */
[----:B------:R-:W-:-:S04]  /*4ff10*/  IADD3 R6, P5, PT, R7, R0, RZ ;  /* 0x0000000007067210 */ /* 0x000fc80007fbe0ff */
[----:B------:R-:W-:Y:S01]  /*4ff20*/  LEA.HI.X.SX32 R7, R7, R2, 0x1, P5 ;  /* 0x0000000207077211 */ /* 0x000fe200028f0eff */
[----:B------:R1:W-:Y:S04]  /*4ff30*/  @P6 STG.E.U8 desc[UR8][R4.64], R3 ;  /* 0x0000000304006986 */ /* 0x0003e8000c101108 */
[----:B------:R0:W-:Y:S01]  /*4ff40*/  @P4 STG.E.U8 desc[UR8][R6.64], R25 ;  /* 0x0000001906004986 */ /* 0x0001e2000c101108 */
[----:B-1----:R-:W-:-:S03]  /*4ff50*/  IMAD R3, R28, 0x2, R24 ;  /* 0x000000021c037824 */ /* 0x002fc600078e0218 */
[----:B0-----:R-:W2:Y:S04]  /*4ff60*/  LDL.LU R7, [R1+0x480] ;  /* 0x0004800001077983 */ /* 0x001ea80000300800 */
[----:B------:R-:W3:Y:S01]  /*4ff70*/  LDL.LU R28, [R1+0x488] ;  /* 0x00048800011c7983 */ /* 0x000ee20000300800 */
[----:B------:R-:W-:Y:S02]  /*4ff80*/  IADD3 R4, P5, PT, R24, R0, RZ ;  /* 0x0000000018047210 */ /* 0x000fe40007fbe0ff */
[----:B------:R-:W-:Y:S02]  /*4ff90*/  PRMT R8, R8, 0x7773, RZ ;  /* 0x0000777308087816 */ /* 0x000fe400000000ff */
[----:B------:R-:W-:Y:S01]  /*4ffa0*/  PRMT R9, R9, 0x7773, RZ ;  /* 0x0000777309097816 */ /* 0x000fe200000000ff */
[----:B------:R-:W0:Y:S01]  /*4ffb0*/  LDC R25, c[0x0][0x3b8] ;  /* 0x0000ee00ff197b82 */ /* 0x000e220000000800 */
[----:B------:R-:W-:-:S02]  /*4ffc0*/  LEA.HI.X.SX32 R5, R24, R2, 0x1, P5 ;  /* 0x0000000218057211 */ /* 0x000fc400028f0eff */
[----:B------:R-:W-:Y:S02]  /*4ffd0*/  IADD3 R6, P5, PT, R3, R0, RZ ;  /* 0x0000000003067210 */ /* 0x000fe40007fbe0ff */
[----:B------:R-:W-:-:S03]  /*4ffe0*/  PRMT R10, R10, 0x7773, RZ ;  /* 0x000077730a0a7816 */ /* 0x000fc600000000ff */
[----:B------:R-:W1:Y:S01]  /*4fff0*/  LDC R24, c[0x0][0x3b8] ;  /* 0x0000ee00ff187b82 */ /* 0x000e620000000800 */
[----:B------:R0:W-:Y:S07]  /*50000*/  @P3 STG.E.U8 desc[UR8][R4.64], R8 ;  /* 0x0000000804003986 */ /* 0x0001ee000c101108 */
[----:B0-----:R-:W0:Y:S01]  /*50010*/  LDC R8, c[0x0][0x3b8] ;  /* 0x0000ee00ff087b82 */ /* 0x001e220000000800 */
[----:B-----5:R-:W-:Y:S02]  /*50020*/  ISETP.LT.AND P6, PT, R26, UR4, !P0 ;  /* 0x000000041a007c0c */ /* 0x020fe4000c7c1270 */
[----:B----4-:R-:W-:-:S05]  /*50030*/  ISETP.LT.AND P3, PT, R29, UR6, !P0 ;  /* 0x000000061d007c0c */ /* 0x010fca000c761270 */
[----:B------:R-:W4:Y:S01]  /*50040*/  LDC R26, c[0x0][0x3b8] ;  /* 0x0000ee00ff1a7b82 */ /* 0x000f220000000800 */
[----:B------:R-:W5:Y:S01]  /*50050*/  LDL.LU R29, [R1+0x490] ;  /* 0x00049000011d7983 */ /* 0x000f620000300800 */
[----:B------:R-:W0:Y:S01]  /*50060*/  LDCU UR4, c[0x0][0x39c] ;  /* 0x00007380ff0477ac */ /* 0x000e220008000800 */
[----:B------:R-:W-:Y:S02]  /*50070*/  PRMT R11, R11, 0x7773, RZ ;  /* 0x000077730b0b7816 */ /* 0x000fe400000000ff */
[----:B------:R-:W-:Y:S01]  /*50080*/  PRMT R12, R12, 0x7773, RZ ;  /* 0x000077730c0c7816 */ /* 0x000fe200000000ff */
[----:B------:R-:W0:Y:S01]  /*50090*/  LDCU UR6, c[0x0][0x39c] ;  /* 0x00007380ff0677ac */ /* 0x000e220008000800 */
[----:B--2---:R-:W-:Y:S02]  /*500a0*/  ISETP.LT.AND P4, PT, R7, UR5, !P0 ;  /* 0x0000000507007c0c */ /* 0x004fe4000c781270 */
[----:B------:R-:W-:Y:S01]  /*500b0*/  LEA.HI.X.SX32 R7, R3, R2, 0x1, P5 ;  /* 0x0000000203077211 */ /* 0x000fe200028f0eff */
[----:B---3--:R-:W-:Y:S01]  /*500c0*/  IMAD R3, R27, 0x2, R3 ;  /* 0x000000021b037824 */ /* 0x008fe200078e0203 */
[----:B------:R-:W-:Y:S01]  /*500d0*/  ISETP.LT.AND P5, PT, R28, UR7, !P0 ;  /* 0x000000071c007c0c */ /* 0x000fe2000c7a1270 */
[----:B------:R-:W5:Y:S01]  /*500e0*/  LDCU UR5, c[0x0][0x39c] ;  /* 0x00007380ff0577ac */ /* 0x000f620008000800 */
[----:B------:R-:W2:Y:S04]  /*500f0*/  LDL.LU R28, [R1+0x498] ;  /* 0x00049800011c7983 */ /* 0x000ea80000300800 */
[----:B------:R4:W-:Y:S04]  /*50100*/  @P2 STG.E.U8 desc[UR8][R6.64], R9 ;  /* 0x0000000906002986 */ /* 0x0009e8000c101108 */
[----:B------:R-:W3:Y:S01]  /*50110*/  LDL.LU R27, [R1+0x494] ;  /* 0x00049400011b7983 */ /* 0x000ee20000300800 */
[----:B------:R-:W0:Y:S01]  /*50120*/  LDCU UR7, c[0x0][0x39c] ;  /* 0x00007380ff0777ac */ /* 0x000e220008000800 */
[----:B----4-:R-:W-:Y:S01]  /*50130*/  IMAD R7, R26, 0x2, R3 ;  /* 0x000000021a077824 */ /* 0x010fe200078e0203 */
[----:B------:R-:W4:Y:S01]  /*50140*/  LDC R9, c[0x0][0x3b8] ;  /* 0x0000ee00ff097b82 */ /* 0x000f220000000800 */
[----:B------:R-:W2:Y:S01]  /*50150*/  LDL.LU R26, [R1+0x48c] ;  /* 0x00048c00011a7983 */ /* 0x000ea20000300800 */
[----:B------:R-:W-:-:S04]  /*50160*/  IADD3 R4, P2, PT, R3, R0, RZ ;  /* 0x0000000003047210 */ /* 0x000fc80007f5e0ff */
[----:B------:R-:W-:-:S05]  /*50170*/  LEA.HI.X.SX32 R5, R3, R2, 0x1, P2 ;  /* 0x0000000203057211 */ /* 0x000fca00010f0eff */
[----:B------:R0:W-:Y:S01]  /*50180*/  @P6 STG.E.U8 desc[UR8][R4.64], R10 ;  /* 0x0000000a04006986 */ /* 0x0001e2000c101108 */
[----:B------:R-:W-:Y:S01]  /*50190*/  IADD3 R6, P2, PT, R7, R0, RZ ;  /* 0x0000000007067210 */ /* 0x000fe20007f5e0ff */
[----:B------:R-:W-:Y:S02]  /*501a0*/  IMAD R3, R25, 0x2, R7 ;  /* 0x0000000219037824 */ /* 0x000fe400078e0207 */
[----:B0-----:R-:W3:Y:S01]  /*501b0*/  LDL.LU R10, [R1+0x49c] ;  /* 0x00049c00010a7983 */ /* 0x001ee20000300800 */
[----:B------:R-:W-:Y:S01]  /*501c0*/  LEA.HI.X.SX32 R7, R7, R2, 0x1, P2 ;  /* 0x0000000207077211 */ /* 0x000fe200010f0eff */
[----:B------:R-:W-:Y:S01]  /*501d0*/  IMAD R8, R8, 0x2, R3 ;  /* 0x0000000208087824 */ /* 0x000fe200078e0203 */
[----:B------:R-:W-:-:S03]  /*501e0*/  IADD3 R4, P6, PT, R3, R0, RZ ;  /* 0x0000000003047210 */ /* 0x000fc60007fde0ff */
[----:B------:R4:W-:Y:S01]  /*501f0*/  @P4 STG.E.U8 desc[UR8][R6.64], R11 ;  /* 0x0000000b06004986 */ /* 0x0009e2000c101108 */
[----:B------:R-:W-:Y:S02]  /*50200*/  LEA.HI.X.SX32 R5, R3, R2, 0x1, P6 ;  /* 0x0000000203057211 */ /* 0x000fe400030f0eff */
[----:B------:R-:W0:Y:S01]  /*50210*/  LDC R3, c[0x0][0x3b8] ;  /* 0x0000ee00ff037b82 */ /* 0x000e220000000800 */
[----:B----4-:R-:W-:Y:S01]  /*50220*/  IMAD R11, R9, 0x2, R8 ;  /* 0x00000002090b7824 */ /* 0x010fe200078e0208 */
[C---:B------:R-:W-:Y:S01]  /*50230*/  IADD3 R6, P6, PT, R8.reuse, R0, RZ ;  /* 0x0000000008067210 */ /* 0x040fe20007fde0ff */
[----:B------:R4:W-:Y:S05]  /*50240*/  @P3 STG.E.U8 desc[UR8][R4.64], R12 ;  /* 0x0000000c04003986 */ /* 0x0009ea000c101108 */
[----:B------:R-:W0:Y:S01]  /*50250*/  LDC R9, c[0x0][0x3b8] ;  /* 0x0000ee00ff097b82 */ /* 0x000e220000000800 */
[----:B------:R-:W-:-:S07]  /*50260*/  LEA.HI.X.SX32 R7, R8, R2, 0x1, P6 ;  /* 0x0000000208077211 */ /* 0x000fce00030f0eff */
[----:B------:R-:W0:Y:S01]  /*50270*/  LDC R8, c[0x0][0x3b8] ;  /* 0x0000ee00ff087b82 */ /* 0x000e220000000800 */
[----:B-----5:R-:W-:Y:S02]  /*50280*/  ISETP.LT.AND P4, PT, R29, UR5, !P0 ;  /* 0x000000051d007c0c */ /* 0x020fe4000c781270 */
[----:B------:R-:W-:Y:S01]  /*50290*/  PRMT R29, R13, 0x7773, RZ ;  /* 0x000077730d1d7816 */ /* 0x000fe200000000ff */
[----:B-1----:R-:W-:Y:S01]  /*502a0*/  IMAD R13, R24, 0x2, R11 ;  /* 0x00000002180d7824 */ /* 0x002fe200078e020b */
[----:B------:R-:W1:Y:S01]  /*502b0*/  LDCU UR5, c[0x0][0x39c] ;  /* 0x00007380ff0577ac */ /* 0x000e620008000800 */
[----:B------:R-:W5:Y:S04]  /*502c0*/  LDL.LU R24, [R1+0x4a0] ;  /* 0x0004a00001187983 */ /* 0x000f680000300800 */
[----:B------:R0:W-:Y:S01]  /*502d0*/  @P5 STG.E.U8 desc[UR8][R6.64], R29 ;  /* 0x0000001d06005986 */ /* 0x0001e2000c101108 */
[----:B----4-:R-:W4:Y:S03]  /*502e0*/  LDC R12, c[0x0][0x3b8] ;  /* 0x0000ee00ff0c7b82 */ /* 0x010f260000000800 */
[----:B0-----:R-:W5:Y:S01]  /*502f0*/  LDL.LU R29, [R1+0x4a4] ;  /* 0x0004a400011d7983 */ /* 0x001f620000300800 */
[----:B--2---:R-:W-:Y:S01]  /*50300*/  ISETP.LT.AND P2, PT, R26, UR4, !P0 ;  /* 0x000000041a007c0c */ /* 0x004fe2000c741270 */
[----:B------:R-:W0:Y:S02]  /*50310*/  LDCU UR4, c[0x0][0x39c] ;  /* 0x00007380ff0477ac */ /* 0x000e240008000800 */
[----:B------:R-:W2:Y:S01]  /*50320*/  LDL.LU R26, [R1+0x4a8] ;  /* 0x0004a800011a7983 */ /* 0x000ea20000300800 */
[----:B0-----:R-:W-:-:S02]  /*50330*/  ISETP.LT.AND P5, PT, R28, UR4, !P0 ;  /* 0x000000041c007c0c */ /* 0x001fc4000c7a1270 */
[----:B------:R-:W-:Y:S01]  /*50340*/  IADD3 R4, P6, PT, R11, R0, RZ ;  /* 0x000000000b047210 */ /* 0x000fe20007fde0ff */
[----:B------:R-:W2:Y:S01]  /*50350*/  LDL.LU R28, [R1+0x470] ;  /* 0x00047000011c7983 */ /* 0x000ea20000300800 */
[----:B---3--:R-:W-:Y:S02]  /*50360*/  ISETP.LT.AND P3, PT, R27, UR6, !P0 ;  /* 0x000000061b007c0c */ /* 0x008fe4000c761270 */
[----:B------:R-:W-:Y:S02]  /*50370*/  PRMT R25, R15, 0x7773, RZ ;  /* 0x000077730f197816 */ /* 0x000fe400000000ff */
[----:B------:R-:W-:Y:S02]  /*50380*/  LEA.HI.X.SX32 R5, R11, R2, 0x1, P6 ;  /* 0x000000020b057211 */ /* 0x000fe400030f0eff */
[C---:B------:R-:W-:Y:S02]  /*50390*/  IADD3 R6, P6, PT, R13.reuse, R0, RZ ;  /* 0x000000000d067210 */ /* 0x040fe40007fde0ff */
[----:B------:R-:W-:Y:S01]  /*503a0*/  PRMT R27, R14, 0x7773, RZ ;  /* 0x000077730e1b7816 */ /* 0x000fe200000000ff */
[----:B------:R-:W5:Y:S01]  /*503b0*/  LDCU UR4, c[0x0][0x39c] ;  /* 0x00007380ff0477ac */ /* 0x000f620008000800 */
[----:B------:R-:W2:Y:S01]  /*503c0*/  LDCU UR6, c[0x0][0x39c] ;  /* 0x00007380ff0677ac */ /* 0x000ea20008000800 */
[----:B------:R-:W-:Y:S01]  /*503d0*/  LEA.HI.X.SX32 R7, R13, R2, 0x1, P6 ;  /* 0x000000020d077211 */ /* 0x000fe200030f0eff */
[----:B------:R-:W-:Y:S01]  /*503e0*/  IMAD R13, R3, 0x2, R13 ;  /* 0x00000002030d7824 */ /* 0x000fe200078e020d */
[----:B------:R0:W-:Y:S01]  /*503f0*/  @P2 STG.E.U8 desc[UR8][R4.64], R27 ;  /* 0x0000001b04002986 */ /* 0x0001e2000c101108 */
[----:B------:R-:W3:Y:S01]  /*50400*/  LDC R3, c[0x0][0x3b8] ;  /* 0x0000ee00ff037b82 */ /* 0x000ee20000000800 */
[----:B-1----:R-:W-:-:S02]  /*50410*/  ISETP.LT.AND P2, PT, R10, UR5, !P0 ;  /* 0x000000050a007c0c */ /* 0x002fc4000c741270 */
[----:B------:R1:W-:Y:S01]  /*50420*/  @P4 STG.E.U8 desc[UR8][R6.64], R25 ;  /* 0x0000001906004986 */ /* 0x0003e2000c101108 */
[----:B------:R-:W-:Y:S01]  /*50430*/  IADD3 R10, P4, PT, R13, R0, RZ ;  /* 0x000000000d0a7210 */ /* 0x000fe20007f9e0ff */
[----:B------:R-:W-:-:S03]  /*50440*/  IMAD R15, R8, 0x2, R13 ;  /* 0x00000002080f7824 */ /* 0x000fc600078e020d */
[----:B------:R-:W3:Y:S01]  /*50450*/  LDC R8, c[0x0][0x3b8] ;  /* 0x0000ee00ff087b82 */ /* 0x000ee20000000800 */
[----:B------:R-:W3:Y:S01]  /*50460*/  LDCU UR5, c[0x0][0x39c] ;  /* 0x00007380ff0577ac */ /* 0x000ee20008000800 */
[----:B------:R-:W-:-:S06]  /*50470*/  LEA.HI.X.SX32 R11, R13, R2, 0x1, P4 ;  /* 0x000000020d0b7211 */ /* 0x000fcc00020f0eff */
[----:B------:R-:W3:Y:S01]  /*50480*/  LDC R13, c[0x0][0x3b8] ;  /* 0x0000ee00ff0d7b82 */ /* 0x000ee20000000800 */
[----:B0-----:R-:W-:Y:S01]  /*50490*/  IADD3 R4, P6, PT, R15, R0, RZ ;  /* 0x000000000f047210 */ /* 0x001fe20007fde0ff */
[----:B-1----:R-:W-:-:S03]  /*504a0*/  IMAD R25, R9, 0x2, R15 ;  /* 0x0000000209197824 */ /* 0x002fc600078e020f */
[----:B------:R-:W-:-:S03]  /*504b0*/  LEA.HI.X.SX32 R5, R15, R2, 0x1, P6 ;  /* 0x000000020f057211 */ /* 0x000fc600030f0eff */
[----:B------:R-:W0:Y:S01]  /*504c0*/  LDC R9, c[0x0][0x3b8] ;  /* 0x0000ee00ff097b82 */ /* 0x000e220000000800 */
[----:B------:R-:W-:Y:S02]  /*504d0*/  IADD3 R6, P6, PT, R25, R0, RZ ;  /* 0x0000000019067210 */ /* 0x000fe40007fde0ff */
[----:B------:R-:W-:Y:S02]  /*504e0*/  PRMT R27, R16, 0x7773, RZ ;  /* 0x00007773101b7816 */ /* 0x000fe400000000ff */
[----:B------:R-:W-:Y:S02]  /*504f0*/  PRMT R15, R17, 0x7773, RZ ;  /* 0x00007773110f7816 */ /* 0x000fe400000000ff */
[----:B------:R-:W-:Y:S01]  /*50500*/  LEA.HI.X.SX32 R7, R25, R2, 0x1, P6 ;  /* 0x0000000219077211 */ /* 0x000fe200030f0eff */
[----:B----4-:R-:W-:Y:S01]  /*50510*/  IMAD R25, R12, 0x2, R25 ;  /* 0x000000020c197824 */ /* 0x010fe200078e0219 */
[----:B------:R-:W-:Y:S01]  /*50520*/  PRMT R17, R18, 0x7773, RZ ;  /* 0x0000777312117816 */ /* 0x000fe200000000ff */
[----:B------:R1:W-:Y:S04]  /*50530*/  @P3 STG.E.U8 desc[UR8][R10.64], R27 ;  /* 0x0000001b0a003986 */ /* 0x0003e8000c101108 */
[----:B------:R4:W-:Y:S01]  /*50540*/  @P5 STG.E.U8 desc[UR8][R4.64], R15 ;  /* 0x0000000f04005986 */ /* 0x0009e2000c101108 */
[----:B---3--:R-:W-:-:S03]  /*50550*/  IMAD R3, R3, 0x2, R25 ;  /* 0x0000000203037824 */ /* 0x008fc600078e0219 */
[----:B------:R3:W-:Y:S01]  /*50560*/  @P2 STG.E.U8 desc[UR8][R6.64], R17 ;  /* 0x0000001106002986 */ /* 0x0007e2000c101108 */
[----:B------:R-:W-:Y:S02]  /*50570*/  PRMT R19, R19, 0x7773, RZ ;  /* 0x0000777313137816 */ /* 0x000fe400000000ff */
[----:B-1----:R-:W-:Y:S01]  /*50580*/  IADD3 R10, P2, PT, R25, R0, RZ ;  /* 0x00000000190a7210 */ /* 0x002fe20007f5e0ff */
[----:B----4-:R-:W-:-:S03]  /*50590*/  IMAD R15, R8, 0x2, R3 ;  /* 0x00000002080f7824 */ /* 0x010fc600078e0203 */
[----:B------:R-:W-:Y:S01]  /*505a0*/  LEA.HI.X.SX32 R11, R25, R2, 0x1, P2 ;  /* 0x00000002190b7211 */ /* 0x000fe200010f0eff */
[----:B------:R-:W-:Y:S01]  /*505b0*/  IMAD R13, R13, 0x2, R15 ;  /* 0x000000020d0d7824 */ /* 0x000fe200078e020f */
[-C--:B------:R-:W-:Y:S02]  /*505c0*/  IADD3 R4, P6, PT, R3, R0.reuse, RZ ;  /* 0x0000000003047210 */ /* 0x080fe40007fde0ff */
[----:B---3--:R-:W-:Y:S02]  /*505d0*/  IADD3 R6, P2, PT, R15, R0, RZ ;  /* 0x000000000f067210 */ /* 0x008fe40007f5e0ff */
[----:B------:R-:W-:Y:S02]  /*505e0*/  PRMT R27, R21, 0x7773, RZ ;  /* 0x00007773151b7816 */ /* 0x000fe400000000ff */
[-C--:B------:R-:W-:Y:S02]  /*505f0*/  LEA.HI.X.SX32 R5, R3, R2.reuse, 0x1, P6 ;  /* 0x0000000203057211 */ /* 0x080fe400030f0eff */
[----:B------:R-:W-:Y:S01]  /*50600*/  LEA.HI.X.SX32 R7, R15, R2, 0x1, P2 ;  /* 0x000000020f077211 */ /* 0x000fe200010f0eff */
[----:B0-----:R-:W-:Y:S01]  /*50610*/  IMAD R3, R9, 0x2, R13 ;  /* 0x0000000209037824 */ /* 0x001fe200078e020d */
[----:B------:R-:W-:-:S04]  /*50620*/  PRMT R21, R22, 0x7773, RZ ;  /* 0x0000777316157816 */ /* 0x000fc800000000ff */
[----:B------:R-:W-:Y:S02]  /*50630*/  IADD3 R12, P2, PT, R3, R0, RZ ;  /* 0x00000000030c7210 */ /* 0x000fe40007f5e0ff */
[----:B------:R-:W-:Y:S02]  /*50640*/  PRMT R23, R23, 0x7773, RZ ;  /* 0x0000777317177816 */ /* 0x000fe400000000ff */
[----:B-----5:R-:W-:Y:S02]  /*50650*/  ISETP.LT.AND P4, PT, R24, UR4, !P0 ;  /* 0x0000000418007c0c */ /* 0x020fe4000c781270 */
[----:B------:R-:W-:-:S11]  /*50660*/  ISETP.LT.AND P3, PT, R29, UR5, !P0 ;  /* 0x000000051d007c0c */ /* 0x000fd6000c761270 */
[----:B------:R0:W-:Y:S01]  /*50670*/  @P4 STG.E.U8 desc[UR8][R10.64], R19 ;  /* 0x000000130a004986 */ /* 0x0001e2000c101108 */
[C---:B------:R-:W-:Y:S02]  /*50680*/  IADD3 R8, P4, PT, R13.reuse, R0, RZ ;  /* 0x000000000d087210 */ /* 0x040fe40007f9e0ff */
[----:B------:R-:W-:Y:S02]  /*50690*/  PRMT R29, R20, 0x7773, RZ ;  /* 0x00007773141d7816 */ /* 0x000fe400000000ff */
[-C--:B------:R-:W-:Y:S02]  /*506a0*/  LEA.HI.X.SX32 R9, R13, R2.reuse, 0x1, P4 ;  /* 0x000000020d097211 */ /* 0x080fe400020f0eff */
[----:B------:R-:W-:Y:S02]  /*506b0*/  LEA.HI.X.SX32 R13, R3, R2, 0x1, P2 ;  /* 0x00000002030d7211 */ /* 0x000fe400010f0eff */
[----:B--2---:R-:W-:Y:S01]  /*506c0*/  ISETP.LT.AND P5, PT, R26, UR6, !P0 ;  /* 0x000000061a007c0c */ /* 0x004fe2000c7a1270 */
[----:B------:R0:W-:Y:S01]  /*506d0*/  @P3 STG.E.U8 desc[UR8][R4.64], R29 ;  /* 0x0000001d04003986 */ /* 0x0001e2000c101108 */
[----:B------:R-:W-:-:S11]  /*506e0*/  ISETP.LT.AND P0, PT, R28, UR7, !P0 ;  /* 0x000000071c007c0c */ /* 0x000fd6000c701270 */
[----:B------:R0:W-:Y:S04]  /*506f0*/  @P5 STG.E.U8 desc[UR8][R6.64], R27 ;  /* 0x0000001b06005986 */ /* 0x0001e8000c101108 */
[----:B------:R0:W-:Y:S01]  /*50700*/  @P0 STG.E.U8 desc[UR8][R8.64], R21 ;  /* 0x0000001508000986 */ /* 0x0001e2000c101108 */
[----:B------:R-:W-:Y:S05]  /*50710*/  @!P1 EXIT ;  /* 0x000000000000994d */ /* 0x000fea0003800000 */
[----:B------:R-:W-:Y:S01]  /*50720*/  STG.E.U8 desc[UR8][R12.64], R23 ;  /* 0x000000170c007986 */ /* 0x000fe2000c101108 */
[----:B------:R-:W-:Y:S05]  /*50730*/  EXIT ;  /* 0x000000000000794d */ /* 0x000fea0003800000 */
.L_x_2:
[----:B------:R-:W-:-:S00]  /*50740*/  BRA `(.L_x_2) ;  /* 0xfffffffc00fc7947 */ /* 0x000fc0000383ffff */
[----:B------:R-:W-:-:S00]  /*50750*/  NOP ;  /* 0x0000000000007918 */ /* 0x000fc00000000000 */
        /* <DEDUP_REMOVED lines=10> */
.L_x_3:


//--------------------- .nv.shared.matmul_kernel  --------------------------
	.section	.nv.shared.matmul_kernel,"aw",@nobits
	.sectionflags	@""
	.align	16
	.zero		1024


//--------------------- .nv.shared.reserved.0     --------------------------
	.section	.nv.shared.reserved.0,"aw",@nobits
	.weak		__nv_reservedSMEM_offset_0_alias
	.size		__nv_reservedSMEM_offset_0_alias, 0, 64
	.other		__nv_reservedSMEM_offset_0_alias,@"STO_CUDA_RESERVED_SHARED STV_DEFAULT"
__nv_reservedSMEM_offset_0_alias:
	.zero		0
	.zero		64


//--------------------- .nv.constant0.matmul_kernel --------------------------
	.section	.nv.constant0.matmul_kernel,"a",@progbits
	.sectionflags	@""
	.align	4
.nv.constant0.matmul_kernel:
	.zero		976


//--------------------- SYMBOLS --------------------------

	.type		.nv.reservedSmem.offset0,@object
	.size		.nv.reservedSmem.offset0,0x4
	.type		.nv.reservedSmem.cap,@object
	.size		.nv.reservedSmem.cap,0x4
